def matmul_kernel(
    a_ptr,
    b_ptr,
    c_ptr,
    M,
    N,
    K,
    stride_am,
    stride_ak,
    stride_bk,
    stride_bn,
    stride_cm,
    stride_cn,
    BLOCK_M: tl.constexpr,
    BLOCK_N: tl.constexpr,
    BLOCK_K: tl.constexpr,
    GROUP_M: tl.constexpr,
):
    pid = tl.program_id(axis=0)
    num_pid_m = tl.cdiv(M, BLOCK_M)
    num_pid_n = tl.cdiv(N, BLOCK_N)
    num_pid_in_group = GROUP_M * num_pid_n
    group_id = pid // num_pid_in_group
    first_pid_m = group_id * GROUP_M
    group_size_m = min(num_pid_m - first_pid_m, GROUP_M)
    pid_m = first_pid_m + ((pid % num_pid_in_group) % group_size_m)
    pid_n = (pid % num_pid_in_group) // group_size_m

    offs_am = (pid_m * BLOCK_M + tl.arange(0, BLOCK_M)) % M
    offs_bn = (pid_n * BLOCK_N + tl.arange(0, BLOCK_N)) % N
    offs_k = tl.arange(0, BLOCK_K)
    a_ptrs = a_ptr + offs_am[:, None] * stride_am + offs_k[None, :] * stride_ak
    b_ptrs = b_ptr + offs_k[:, None] * stride_bk + offs_bn[None, :] * stride_bn

    acc = tl.zeros((BLOCK_M, BLOCK_N), dtype=tl.float32)
    for kk in range(0, tl.cdiv(K, BLOCK_K)):
        a = tl.load(a_ptrs, mask=offs_k[None, :] < K - kk * BLOCK_K, other=0.0)
        b = tl.load(b_ptrs, mask=offs_k[:, None] < K - kk * BLOCK_K, other=0.0)
        acc = tl.dot(a, b, acc)
        a_ptrs += BLOCK_K * stride_ak
        b_ptrs += BLOCK_K * stride_bk

    c = acc.to(c_ptr.dtype.element_ty)
    offs_cm = pid_m * BLOCK_M + tl.arange(0, BLOCK_M)
    offs_cn = pid_n * BLOCK_N + tl.arange(0, BLOCK_N)
    c_ptrs = c_ptr + offs_cm[:, None] * stride_cm + offs_cn[None, :] * stride_cn
    mask = (offs_cm[:, None] < M) & (offs_cn[None, :] < N)
    tl.store(c_ptrs, c, mask=mask)

# config = {"BLOCK_K": 128, "BLOCK_M": 128, "BLOCK_N": 128, "GROUP_M": 8, "arch": "sm_100", "dtype": "fp32", "num_ctas": 1, "num_stages": 6, "num_warps": 4}
# arch = sm_100


// ===== COMPILED SASS (sm_100a) =====

	.target	sm_100a

	.elftype	@"ET_EXEC"


//--------------------- .note.nv.tkinfo           --------------------------
	.section	.note.nv.tkinfo,"",@"SHT_NOTE"
	.sectionflags	@"SHF_NOTE_NV_TKINFO"
	.tkinfo
        /*0018*/ 	.word	0x00000081
        /*0030*/ 	.string	""
        /*0030*/ 	.string	"ptxas-blackwell"
        /*0030*/ 	.string	"Cuda compilation tools, release 12.9, V12.9.86"
        /*0030*/ 	.string	"Build cuda_12.9.r12.9/compiler.36037853_0"
        /*0030*/ 	.string	"-v  -suppress-debug-info  -lineinfo  -arch sm_100a "



//--------------------- .note.nv.cuver            --------------------------
	.section	.note.nv.cuver,"",@"SHT_NOTE"
	.sectionflags	@"SHF_NOTE_NV_CUVER"
        /*0018*/ 	.short	0x0001
        /*001a*/ 	.short	0x0064
        /*001c*/ 	.short	0x0001
        /*001e*/ 	.short	0x0000
        /*0020*/ 	.short	0x0001
        /*0022*/ 	.short	0x0000


//--------------------- .nv.info                  --------------------------
	.section	.nv.info,"",@"SHT_CUDA_INFO"
	.align	4


	//----- nvinfo : EIATTR_REGCOUNT
	.align		4
        /*0000*/ 	.byte	0x04, 0x2f
        /*0002*/ 	.short	(.L_4 - .L_3)
	.align		4
.L_3:
        /*0004*/ 	.word	index@(matmul_kernel)
        /*0008*/ 	.word	0x000000ff


	//----- nvinfo : EIATTR_FRAME_SIZE
	.align		4
.L_4:
        /*000c*/ 	.byte	0x04, 0x11
        /*000e*/ 	.short	(.L_6 - .L_5)
	.align		4
.L_5:
        /*0010*/ 	.word	index@($__internal_2_$__cuda_sm10x_tcgen05_guardrail_trap_unallocated_columns_being_dealloced)
        /*0014*/ 	.word	0x00001088


	//----- nvinfo : EIATTR_FRAME_SIZE
	.align		4
.L_6:
        /*0018*/ 	.byte	0x04, 0x11
        /*001a*/ 	.short	(.L_8 - .L_7)
	.align		4
.L_7:
        /*001c*/ 	.word	index@($__internal_1_$__cuda_sm10x_tcgen05_guardrail_trap_phase_invalid_during_alloc)
        /*0020*/ 	.word	0x00001088


	//----- nvinfo : EIATTR_FRAME_SIZE
	.align		4
.L_8:
        /*0024*/ 	.byte	0x04, 0x11
        /*0026*/ 	.short	(.L_10 - .L_9)
	.align		4
.L_9:
        /*0028*/ 	.word	index@($__internal_0_$__cuda_sm10x_tcgen05_guardrail_trap_col_being_dealloced_not_returned_by_alloc)
        /*002c*/ 	.word	0x00001088


	//----- nvinfo : EIATTR_FRAME_SIZE
	.align		4
.L_10:
        /*0030*/ 	.byte	0x04, 0x11
        /*0032*/ 	.short	(.L_12 - .L_11)
	.align		4
.L_11:
        /*0034*/ 	.word	index@(matmul_kernel)
        /*0038*/ 	.word	0x00001088


	//----- nvinfo : EIATTR_MIN_STACK_SIZE
	.align		4
.L_12:
        /*003c*/ 	.byte	0x04, 0x12
        /*003e*/ 	.short	(.L_14 - .L_13)
	.align		4
.L_13:
        /*0040*/ 	.word	index@(matmul_kernel)
        /*0044*/ 	.word	0x00001088
.L_14:


//--------------------- .nv.info.matmul_kernel    --------------------------
	.section	.nv.info.matmul_kernel,"",@"SHT_CUDA_INFO"
	.sectionflags	@""
	.align	4


	//----- nvinfo : EIATTR_CUDA_API_VERSION
	.align		4
        /*0000*/ 	.byte	0x04, 0x37
        /*0002*/ 	.short	(.L_16 - .L_15)
.L_15:
        /*0004*/ 	.word	0x00000081


	//----- nvinfo : EIATTR_KPARAM_INFO
	.align		4
.L_16:
        /*0008*/ 	.byte	0x04, 0x17
        /*000a*/ 	.short	(.L_18 - .L_17)
.L_17:
        /*000c*/ 	.word	0x00000000
        /*0010*/ 	.short	0x000d
        /*0012*/ 	.short	0x0048
        /*0014*/ 	.byte	0x00, 0xf4, 0x21, 0x00


	//----- nvinfo : EIATTR_KPARAM_INFO
	.align		4
.L_18:
        /*0018*/ 	.byte	0x04, 0x17
        /*001a*/ 	.short	(.L_20 - .L_19)
.L_19:
        /*001c*/ 	.word	0x00000000
        /*0020*/ 	.short	0x000c
        /*0022*/ 	.short	0x0040
        /*0024*/ 	.byte	0x00, 0xf4, 0x21, 0x00


	//----- nvinfo : EIATTR_KPARAM_INFO
	.align		4
.L_20:
        /*0028*/ 	.byte	0x04, 0x17
        /*002a*/ 	.short	(.L_22 - .L_21)
.L_21:
        /*002c*/ 	.word	0x00000000
        /*0030*/ 	.short	0x000b
        /*0032*/ 	.short	0x0038
        /*0034*/ 	.byte	0x00, 0xf0, 0x11, 0x00


	//----- nvinfo : EIATTR_KPARAM_INFO
	.align		4
.L_22:
        /*0038*/ 	.byte	0x04, 0x17
        /*003a*/ 	.short	(.L_24 - .L_23)
.L_23:
        /*003c*/ 	.word	0x00000000
        /*0040*/ 	.short	0x000a
        /*0042*/ 	.short	0x0034
        /*0044*/ 	.byte	0x00, 0xf0, 0x11, 0x00


	//----- nvinfo : EIATTR_KPARAM_INFO
	.align		4
.L_24:
        /*0048*/ 	.byte	0x04, 0x17
        /*004a*/ 	.short	(.L_26 - .L_25)
.L_25:
        /*004c*/ 	.word	0x00000000
        /*0050*/ 	.short	0x0009
        /*0052*/ 	.short	0x0030
        /*0054*/ 	.byte	0x00, 0xf0, 0x11, 0x00


	//----- nvinfo : EIATTR_KPARAM_INFO
	.align		4
.L_26:
        /*0058*/ 	.byte	0x04, 0x17
        /*005a*/ 	.short	(.L_28 - .L_27)
.L_27:
        /*005c*/ 	.word	0x00000000
        /*0060*/ 	.short	0x0008
        /*0062*/ 	.short	0x002c
        /*0064*/ 	.byte	0x00, 0xf0, 0x11, 0x00


	//----- nvinfo : EIATTR_KPARAM_INFO
	.align		4
.L_28:
        /*0068*/ 	.byte	0x04, 0x17
        /*006a*/ 	.short	(.L_30 - .L_29)
.L_29:
        /*006c*/ 	.word	0x00000000
        /*0070*/ 	.short	0x0007
        /*0072*/ 	.short	0x0028
        /*0074*/ 	.byte	0x00, 0xf0, 0x11, 0x00


	//----- nvinfo : EIATTR_KPARAM_INFO
	.align		4
.L_30:
        /*0078*/ 	.byte	0x04, 0x17
        /*007a*/ 	.short	(.L_32 - .L_31)
.L_31:
        /*007c*/ 	.word	0x00000000
        /*0080*/ 	.short	0x0006
        /*0082*/ 	.short	0x0024
        /*0084*/ 	.byte	0x00, 0xf0, 0x11, 0x00


	//----- nvinfo : EIATTR_KPARAM_INFO
	.align		4
.L_32:
        /*0088*/ 	.byte	0x04, 0x17
        /*008a*/ 	.short	(.L_34 - .L_33)
.L_33:
        /*008c*/ 	.word	0x00000000
        /*0090*/ 	.short	0x0005
        /*0092*/ 	.short	0x0020
        /*0094*/ 	.byte	0x00, 0xf0, 0x11, 0x00


	//----- nvinfo : EIATTR_KPARAM_INFO
	.align		4
.L_34:
        /*0098*/ 	.byte	0x04, 0x17
        /*009a*/ 	.short	(.L_36 - .L_35)
.L_35:
        /*009c*/ 	.word	0x00000000
        /*00a0*/ 	.short	0x0004
        /*00a2*/ 	.short	0x001c
        /*00a4*/ 	.byte	0x00, 0xf0, 0x11, 0x00


	//----- nvinfo : EIATTR_KPARAM_INFO
	.align		4
.L_36:
        /*00a8*/ 	.byte	0x04, 0x17
        /*00aa*/ 	.short	(.L_38 - .L_37)
.L_37:
        /*00ac*/ 	.word	0x00000000
        /*00b0*/ 	.short	0x0003
        /*00b2*/ 	.short	0x0018
        /*00b4*/ 	.byte	0x00, 0xf0, 0x11, 0x00


	//----- nvinfo : EIATTR_KPARAM_INFO
	.align		4
.L_38:
        /*00b8*/ 	.byte	0x04, 0x17
        /*00ba*/ 	.short	(.L_40 - .L_39)
.L_39:
        /*00bc*/ 	.word	0x00000000
        /*00c0*/ 	.short	0x0002
        /*00c2*/ 	.short	0x0010
        /*00c4*/ 	.byte	0x00, 0xf4, 0x21, 0x00


	//----- nvinfo : EIATTR_KPARAM_INFO
	.align		4
.L_40:
        /*00c8*/ 	.byte	0x04, 0x17
        /*00ca*/ 	.short	(.L_42 - .L_41)
.L_41:
        /*00cc*/ 	.word	0x00000000
        /*00d0*/ 	.short	0x0001
        /*00d2*/ 	.short	0x0008
        /*00d4*/ 	.byte	0x00, 0xf4, 0x21, 0x00


	//----- nvinfo : EIATTR_KPARAM_INFO
	.align		4
.L_42:
        /*00d8*/ 	.byte	0x04, 0x17
        /*00da*/ 	.short	(.L_44 - .L_43)
.L_43:
        /*00dc*/ 	.word	0x00000000
        /*00e0*/ 	.short	0x0000
        /*00e2*/ 	.short	0x0000
        /*00e4*/ 	.byte	0x00, 0xf4, 0x21, 0x00


	//----- nvinfo : EIATTR_AT_ENTRY_FRAGMENTS
	.align		4
.L_44:
        /*00e8*/ 	.byte	0x04, 0x4f
        /*00ea*/ 	.short	(.L_46 - .L_45)


	//   ....[0]....
.L_45:
        /*00ec*/ 	.word	0x00000004


	//----- nvinfo : EIATTR_RESERVED_SMEM_USED
	.align		4
.L_46:
        /*00f0*/ 	.byte	0x01, 0x41
	.zero		2


	//----- nvinfo : EIATTR_SPARSE_MMA_MASK
	.align		4
        /*00f4*/ 	.byte	0x03, 0x50
        /*00f6*/ 	.short	0x0000


	//----- nvinfo : EIATTR_TCGEN05_1CTA_USED
	.align		4
        /*00f8*/ 	.byte	0x01, 0x51
	.zero		2


	//----- nvinfo : EIATTR_MAXREG_COUNT
	.align		4
        /*00fc*/ 	.byte	0x03, 0x1b
        /*00fe*/ 	.short	0x00ff


	//----- nvinfo : EIATTR_NUM_BARRIERS
	.align		4
        /*0100*/ 	.byte	0x02, 0x4c
        /*0102*/ 	.byte	0x01
	.zero		1


	//----- nvinfo : EIATTR_ANNOTATIONS
	.align		4
        /*0104*/ 	.byte	0x04, 0x55
        /*0106*/ 	.short	(.L_48 - .L_47)


	//   ....[0]....
.L_47:
        /*0108*/ 	.word	0x00000001
        /*010c*/ 	.byte	0x20, 0x09, 0x00, 0x00, 0x01, 0x00, 0x00, 0x00, 0x20, 0x0a, 0x00, 0x00, 0x01, 0x00, 0x00, 0x00
        /* <DEDUP_REMOVED lines=2076> */
        /*82dc*/ 	.byte	0xd0, 0xbc, 0x03, 0x00


	//----- nvinfo : EIATTR_INT_WARP_WIDE_INSTR_OFFSETS
	.align		4
.L_48:
        /*82e0*/ 	.byte	0x04, 0x31
        /*82e2*/ 	.short	(.L_50 - .L_49)


	//   ....[0]....
.L_49:
        /*82e4*/ 	.word	0x0000b4b0


	//   ....[1]....
        /*82e8*/ 	.word	0x0000b550


	//   ....[2]....
        /*82ec*/ 	.word	0x0000b5a0


	//   ....[3]....
        /*82f0*/ 	.word	0x0003c1e0


	//   ....[4]....
        /*82f4*/ 	.word	0x0003c230


	//----- nvinfo : EIATTR_COOP_GROUP_MASK_REGIDS
	.align		4
.L_50:
        /*82f8*/ 	.byte	0x04, 0x29
        /*82fa*/ 	.short	(.L_52 - .L_51)


	//   ....[0]....
.L_51:
        /*82fc*/ 	.word	0xffffffff


	//   ....[1]....
        /*8300*/ 	.word	0xffffffff


	//   ....[2]....
        /*8304*/ 	.word	0xffffffff


	//   ....[3]....
        /*8308*/ 	.word	0xffffffff


	//----- nvinfo : EIATTR_COOP_GROUP_INSTR_OFFSETS
	.align		4
.L_52:
        /*830c*/ 	.byte	0x04, 0x28
        /*830e*/ 	.short	(.L_54 - .L_53)


	//   ....[0]....
.L_53:
        /*8310*/ 	.word	0x00000070


	//   ....[1]....
        /*8314*/ 	.word	0x00000330


	//   ....[2]....
        /*8318*/ 	.word	0x0003c070


	//   ....[3]....
        /*831c*/ 	.word	0x0003c2e0


	//----- nvinfo : EIATTR_VRC_CTA_INIT_COUNT
	.align		4
.L_54:
        /*8320*/ 	.byte	0x02, 0x4a
        /*8322*/ 	.byte	0x80
	.zero		1


	//----- nvinfo : EIATTR_MBARRIER_INSTR_OFFSETS
	.align		4
        /*8324*/ 	.byte	0x04, 0x39
        /*8326*/ 	.short	(.L_56 - .L_55)


	//   ....[0]....
.L_55:
        /*8328*/ 	.word	0x0000b5f0
        /*832c*/ 	.word	0x000000ff
        /*8330*/ 	.word	0x00000000
        /*8334*/ 	.short	0x0100
        /*8336*/ 	.byte	0x04
	.zero		1


	//   ....[1]....
        /*8338*/ 	.word	0x0000b640
        /*833c*/ 	.word	0x000000ff
        /*8340*/ 	.word	0x000b0008
        /*8344*/ 	.short	0x0100
        /*8346*/ 	.byte	0x09
	.zero		1


	//   ....[2]....
        /*8348*/ 	.word	0x0002da50
        /*834c*/ 	.word	0x000000ff
        /*8350*/ 	.word	0x00000000
        /*8354*/ 	.short	0x010a
        /*8356*/ 	.byte	0x04
	.zero		1


	//   ....[3]....
        /*8358*/ 	.word	0x00038930
        /*835c*/ 	.word	0x000000ff
        /*8360*/ 	.word	0x00000000
        /*8364*/ 	.short	0x010a
        /*8366*/ 	.byte	0x04
	.zero		1


	//   ....[4]....
        /*8368*/ 	.word	0x00038a50
        /*836c*/ 	.word	0x000000ff
        /*8370*/ 	.word	0x000b0000
        /*8374*/ 	.short	0x0108
        /*8376*/ 	.byte	0x09
	.zero		1


	//   ....[5]....
        /*8378*/ 	.word	0x00038b80
        /*837c*/ 	.word	0x000000ff
        /*8380*/ 	.word	0x000b0008
        /*8384*/ 	.short	0x0108
        /*8386*/ 	.byte	0x09
	.zero		1


	//   ....[6]....
        /*8388*/ 	.word	0x0003c300
        /*838c*/ 	.word	0x000000ff
        /*8390*/ 	.word	0x00000000
        /*8394*/ 	.short	0x010a
        /*8396*/ 	.byte	0x04
	.zero		1


	//   ....[7]....
        /*8398*/ 	.word	0x0003c330
        /*839c*/ 	.word	0x000000ff
        /*83a0*/ 	.word	0x00000000
        /*83a4*/ 	.short	0x010a
        /*83a6*/ 	.byte	0x04
	.zero		1


	//----- nvinfo : EIATTR_NUM_MBARRIERS
	.align		4
.L_56:
        /*83a8*/ 	.byte	0x03, 0x38
        /*83aa*/ 	.short	0x0002


	//----- nvinfo : EIATTR_EXIT_INSTR_OFFSETS
	.align		4
        /*83ac*/ 	.byte	0x04, 0x1c
        /*83ae*/ 	.short	(.L_58 - .L_57)


	//   ....[0]....
.L_57:
        /*83b0*/ 	.word	0x0003c2f0


	//----- nvinfo : EIATTR_REQNTID
	.align		4
.L_58:
        /*83b4*/ 	.byte	0x04, 0x10
        /*83b6*/ 	.short	(.L_60 - .L_59)
.L_59:
        /*83b8*/ 	.word	0x00000080
        /*83bc*/ 	.word	0x00000001
        /*83c0*/ 	.word	0x00000001


	//----- nvinfo : EIATTR_CRS_STACK_SIZE
	.align		4
.L_60:
        /*83c4*/ 	.byte	0x04, 0x1e
        /*83c6*/ 	.short	(.L_62 - .L_61)
.L_61:
        /*83c8*/ 	.word	0x00000000


	//----- nvinfo : EIATTR_CBANK_PARAM_SIZE
	.align		4
.L_62:
        /*83cc*/ 	.byte	0x03, 0x19
        /*83ce*/ 	.short	0x0050


	//----- nvinfo : EIATTR_PARAM_CBANK
	.align		4
        /*83d0*/ 	.byte	0x04, 0x0a
        /*83d2*/ 	.short	(.L_64 - .L_63)
	.align		4
.L_63:
        /*83d4*/ 	.word	index@(.nv.constant0.matmul_kernel)
        /*83d8*/ 	.short	0x0380
        /*83da*/ 	.short	0x0050


	//----- nvinfo : EIATTR_SW_WAR
	.align		4
.L_64:
        /*83dc*/ 	.byte	0x04, 0x36
        /*83de*/ 	.short	(.L_66 - .L_65)
.L_65:
        /*83e0*/ 	.word	0x00000008
.L_66:


//--------------------- .nv.compat                --------------------------
	.section	.nv.compat,"",@"SHT_CUDA_COMPAT_INFO"
	.align	4
        /*0000*/ 	.byte	0x02, 0x02, 0x02, 0x00, 0x02, 0x05, 0x05, 0x00, 0x02, 0x03, 0x00, 0x00, 0x02, 0x06, 0x01, 0x00


//--------------------- .nv.callgraph             --------------------------
	.section	.nv.callgraph,"",@"SHT_CUDA_CALLGRAPH"
	.align	4
	.sectionentsize	8
	.align		4
        /*0000*/ 	.word	0x00000000
	.align		4
        /*0004*/ 	.word	0xffffffff
	.align		4
        /*0008*/ 	.word	0x00000000
	.align		4
        /*000c*/ 	.word	0xfffffffe
	.align		4
        /*0010*/ 	.word	0x00000000
	.align		4
        /*0014*/ 	.word	0xfffffffd
	.align		4
        /*0018*/ 	.word	0x00000000
	.align		4
        /*001c*/ 	.word	0xfffffffc


//--------------------- .text.matmul_kernel       --------------------------
	.section	.text.matmul_kernel,"ax",@progbits
	.align	128
        .global         matmul_kernel
        .type           matmul_kernel,@function
        .size           matmul_kernel,(.L_x_21 - matmul_kernel)
        .other          matmul_kernel,@"STO_CUDA_ENTRY STV_DEFAULT"
matmul_kernel:
.text.matmul_kernel:
[----:B------:R-:W1:Y:S01]  /*0000*/  LDC R1, c[0x0][0x37c] ;  /* 0x0000df00ff017b82 */ /* 0x000e620000000800 */
[----:B------:R-:W2:Y:S01]  /*0010*/  S2R R252, SR_TID.X ;  /* 0x0000000000fc7919 */ /* 0x000ea20000002100 */
[----:B-1----:R-:W-:Y:S01]  /*0020*/  VIADD R1, R1, 0xffffef78 ;  /* 0xffffef7801017836 */ /* 0x002fe20000000000 */
[----:B--2---:R-:W-:-:S13]  /*0030*/  ISETP.GE.U32.AND P0, PT, R252, 0x20, PT ;  /* 0x00000020fc00780c */ /* 0x004fda0003f06070 */
[----:B------:R-:W-:Y:S02]  /*0040*/  VOTEU.ANY UP0, P0 ;  /* 0x0000000000ff7886 */ /* 0x000fe40000000100 */
[----:B------:R-:W-:Y:S05]  /*0050*/  BRA.U UP0, `(.L_x_0) ;  /* 0x0000000100b87547 */ /* 0x000fea000b800000 */
[----:B------:R-:W1:Y:S01]  /*0060*/  S2UR UR6, SR_CgaCtaId ;  /* 0x00000000000679c3 */ /* 0x000e620000008800 */
[----:B------:R-:W-:Y:S01]  /*0070*/  NOP ;  /* 0x0000000000007918 */ /* 0x000fe20000000000 */
[----:B------:R-:W-:Y:S02]  /*0080*/  UMOV UR4, 0x40 ;  /* 0x0000004000047882 */ /* 0x000fe40000000000 */
[----:B-1----:R-:W-:-:S09]  /*0090*/  ULEA UR4, UR6, UR4, 0x18 ;  /* 0x0000000406047291 */ /* 0x002fd2000f8ec0ff */
[----:B------:R-:W1:Y:S01]  /*00a0*/  LDS.U8 R0, [UR4] ;  /* 0x00000004ff007984 */ /* 0x000e620008000000 */
[----:B------:R-:W-:Y:S02]  /*00b0*/  UMOV UR4, 0x400 ;  /* 0x0000040000047882 */ /* 0x000fe40000000000 */
[----:B------:R-:W-:Y:S01]  /*00c0*/  ULEA UR4, UR6, UR4, 0x18 ;  /* 0x0000000406047291 */ /* 0x000fe2000f8ec0ff */
[----:B-1----:R-:W-:-:S13]  /*00d0*/  ISETP.NE.AND P0, PT, R0, RZ, PT ;  /* 0x000000ff0000720c */ /* 0x002fda0003f05270 */
[----:B------:R-:W-:Y:S05]  /*00e0*/  @P0 BRA `(.L_x_1) ;  /* 0x00000000007c0947 */ /* 0x000fea0003800000 */
[----:B------:R-:W-:-:S13]  /*00f0*/  ELECT P0, URZ, PT ;  /* 0x0000000000ff782f */ /* 0x000fda0003800000 */
[----:B------:R-:W-:Y:S05]  /*0100*/  @!P0 BRA `(.L_x_2) ;  /* 0x0000000000848947 */ /* 0x000fea0003800000 */
[----:B------:R-:W-:Y:S01]  /*0110*/  UMOV UR5, 0x8 ;  /* 0x0000000800057882 */ /* 0x000fe20000000000 */
[----:B------:R-:W-:Y:S02]  /*0120*/  IMAD.MOV.U32 R4, RZ, RZ, 0x1 ;  /* 0x00000001ff047424 */ /* 0x000fe400078e00ff */
[----:B------:R-:W-:Y:S02]  /*0130*/  IMAD.MOV.U32 R5, RZ, RZ, 0xff ;  /* 0x000000ffff057424 */ /* 0x000fe400078e00ff */
[----:B------:R-:W-:Y:S04]  /*0140*/  DEPBAR.LE SB1, 0x36 ;  /* 0x00009d800000791a */ /* 0x000fe80000000000 */
[----:B------:R-:W1:Y:S02]  /*0150*/  UTCATOMSWS.FIND_AND_SET.ALIGN UP1, UR5, UR5 ;  /* 0x00000005000575e3 */ /* 0x000e640008020800 */
[----:B-1----:R-:W-:-:S04]  /*0160*/  PLOP3.LUT P0, PT, PT, PT, UP1, 0x80, 0x8 ;  /* 0x000000000008781c */ /* 0x002fc80003f0f018 */
[----:B------:R-:W-:-:S04]  /*0170*/  SEL R0, RZ, 0xffffffff, !P0 ;  /* 0xffffffffff007807 */ /* 0x000fc80004000000 */
[----:B------:R-:W-:Y:S01]  /*0180*/  ISETP.NE.AND P0, PT, R0, RZ, PT ;  /* 0x000000ff0000720c */ /* 0x000fe20003f05270 */
[----:B------:R-:W-:-:S12]  /*0190*/  IMAD.U32 R0, RZ, RZ, UR5 ;  /* 0x00000005ff007e24 */ /* 0x000fd8000f8e00ff */
[----:B------:R-:W-:Y:S05]  /*01a0*/  @P0 BRA `(.L_x_3) ;  /* 0x0000000000240947 */ /* 0x000fea0003800000 */
.L_x_4:
[----:B------:R-:W-:Y:S05]  /*01b0*/  NANOSLEEP 0x64 ;  /* 0x000000640000795d */ /* 0x000fea0003800000 */
[----:B------:R-:W-:-:S05]  /*01c0*/  UMOV UR5, 0x8 ;  /* 0x0000000800057882 */ /* 0x000fca0000000000 */
[----:B------:R-:W-:Y:S04]  /*01d0*/  DEPBAR.LE SB1, 0x36 ;  /* 0x00009d800000791a */ /* 0x000fe80000000000 */
[----:B------:R-:W1:Y:S02]  /*01e0*/  UTCATOMSWS.FIND_AND_SET.ALIGN UP1, UR5, UR5 ;  /* 0x00000005000575e3 */ /* 0x000e640008020800 */
[----:B-1----:R-:W-:-:S04]  /*01f0*/  PLOP3.LUT P0, PT, PT, PT, UP1, 0x80, 0x8 ;  /* 0x000000000008781c */ /* 0x002fc80003f0f018 */
[----:B------:R-:W-:-:S04]  /*0200*/  SEL R0, RZ, 0xffffffff, !P0 ;  /* 0xffffffffff007807 */ /* 0x000fc80004000000 */
[----:B------:R-:W-:Y:S01]  /*0210*/  ISETP.NE.AND P0, PT, R0, RZ, PT ;  /* 0x000000ff0000720c */ /* 0x000fe20003f05270 */
[----:B------:R-:W-:-:S12]  /*0220*/  IMAD.U32 R0, RZ, RZ, UR5 ;  /* 0x00000005ff007e24 */ /* 0x000fd8000f8e00ff */
[----:B------:R-:W-:Y:S05]  /*0230*/  @!P0 BRA `(.L_x_4) ;  /* 0xfffffffc00dc8947 */ /* 0x000fea000383ffff */
.L_x_3:
[----:B------:R-:W-:Y:S01]  /*0240*/  IADD3 R3, PT, PT, R0, 0x10, RZ ;  /* 0x0000001000037810 */ /* 0x000fe20007ffe0ff */
[----:B------:R-:W-:Y:S01]  /*0250*/  UMOV UR5, 0x50 ;  /* 0x0000005000057882 */ /* 0x000fe20000000000 */
[----:B------:R-:W-:Y:S01]  /*0260*/  SHF.L.U32 R2, R5, R0, RZ ;  /* 0x0000000005027219 */ /* 0x000fe200000006ff */
[----:B------:R-:W-:Y:S01]  /*0270*/  ULEA UR5, UR6, UR5, 0x18 ;  /* 0x0000000506057291 */ /* 0x000fe2000f8ec0ff */
[----:B------:R-:W-:Y:S01]  /*0280*/  SHF.L.U32 R3, R4, R3, RZ ;  /* 0x0000000304037219 */ /* 0x000fe200000006ff */
[----:B------:R-:W-:-:S03]  /*0290*/  IMAD.SHL.U32 R0, R0, 0x20, RZ ;  /* 0x0000002000007824 */ /* 0x000fc600078e00ff */
[----:B------:R-:W-:-:S05]  /*02a0*/  LOP3.LUT R2, R3, R2, RZ, 0xfc, !PT ;  /* 0x0000000203027212 */ /* 0x000fca00078efcff */
[----:B------:R1:W-:Y:S04]  /*02b0*/  ATOMS.OR RZ, [UR5], R2 ;  /* 0x00000002ffff798c */ /* 0x0003e8000b000005 */
[----:B------:R1:W-:Y:S01]  /*02c0*/  STS [UR4], R0 ;  /* 0x00000000ff007988 */ /* 0x0003e20008000804 */
[----:B------:R-:W-:Y:S05]  /*02d0*/  BRA `(.L_x_2) ;  /* 0x0000000000107947 */ /* 0x000fea0003800000 */
.L_x_1:
[----:B------:R-:W-:Y:S01]  /*02e0*/  IMAD.MOV.U32 R0, RZ, RZ, -0x1 ;  /* 0xffffffffff007424 */ /* 0x000fe200078e00ff */
[----:B------:R-:W-:-:S04]  /*02f0*/  MOV R2, 0x320 ;  /* 0x0000032000027802 */ /* 0x000fc80000000f00 */
[----:B------:R1:W-:Y:S03]  /*0300*/  STS [UR4], R0 ;  /* 0x00000000ff007988 */ /* 0x0003e60008000804 */
[----:B-1----:R-:W-:Y:S05]  /*0310*/  CALL.REL.NOINC `($__internal_1_$__cuda_sm10x_tcgen05_guardrail_trap_phase_invalid_during_alloc) ;  /* 0x000003c0001c7944 */ /* 0x002fea0003c00000 */
.L_x_2:
[----:B------:R-:W-:Y:S05]  /*0320*/  WARPSYNC.ALL ;  /* 0x0000000000007948 */ /* 0x000fea0003800000 */
[----:B------:R-:W-:Y:S01]  /*0330*/  NOP ;  /* 0x0000000000007918 */ /* 0x000fe20000000000 */
.L_x_0:
[----:B------:R-:W2:Y:S01]  /*0340*/  LDC.64 R20, c[0x0][0x398] ;  /* 0x0000e600ff147b82 */ /* 0x000ea20000000a00 */
[----:B------:R-:W3:Y:S01]  /*0350*/  S2R R5, SR_CTAID.X ;  /* 0x0000000000057919 */ /* 0x000ee20000002500 */
[----:B------:R-:W-:Y:S01]  /*0360*/  LOP3.LUT R132, R252, 0x7f, RZ, 0xc0, !PT ;  /* 0x0000007ffc847812 */ /* 0x000fe200078ec0ff */
[----:B------:R-:W-:Y:S01]  /*0370*/  UMOV UR9, 0x400 ;  /* 0x0000040000097882 */ /* 0x000fe20000000000 */
[----:B------:R-:W-:Y:S01]  /*0380*/  SHF.R.U32.HI R138, RZ, 0x5, R252 ;  /* 0x00000005ff8a7819 */ /* 0x000fe200000116fc */
[----:B------:R-:W4:Y:S03]  /*0390*/  LDCU UR6, c[0x0][0x3b0] ;  /* 0x00007600ff0677ac */ /* 0x000f260008000800 */
[----:B------:R-:W5:Y:S01]  /*03a0*/  S2UR UR5, SR_CgaCtaId ;  /* 0x00000000000579c3 */ /* 0x000f620000008800 */
[----:B------:R-:W1:Y:S01]  /*03b0*/  LDCU.128 UR12, c[0x0][0x380] ;  /* 0x00007000ff0c77ac */ /* 0x000e620008000c00 */
[----:B------:R-:W1:Y:S02]  /*03c0*/  LDCU UR4, c[0x0][0x3a4] ;  /* 0x00007480ff0477ac */ /* 0x000e640008000800 */
[----:B-12---:R-:W-:-:S05]  /*03d0*/  VIADD R0, R21, 0x7f ;  /* 0x0000007f15007836 */ /* 0x006fca0000000000 */
[----:B------:R-:W-:Y:S01]  /*03e0*/  SHF.R.S32.HI R3, RZ, 0x1f, R0 ;  /* 0x0000001fff037819 */ /* 0x000fe20000011400 */
[----:B-----5:R-:W-:-:S03]  /*03f0*/  ULEA UR9, UR5, UR9, 0x18 ;  /* 0x0000000905097291 */ /* 0x020fc6000f8ec0ff */
[----:B------:R-:W-:Y:S02]  /*0400*/  LEA.HI R3, R3, R0, RZ, 0x7 ;  /* 0x0000000003037211 */ /* 0x000fe400078f38ff */
[----:B---3--:R-:W-:Y:S02]  /*0410*/  IABS R8, R5 ;  /* 0x0000000500087213 */ /* 0x008fe40000000000 */
[----:B------:R-:W-:-:S05]  /*0420*/  SHF.R.S32.HI R3, RZ, 0x7, R3 ;  /* 0x00000007ff037819 */ /* 0x000fca0000011403 */
[----:B------:R-:W-:-:S05]  /*0430*/  IMAD.SHL.U32 R4, R3, 0x8, RZ ;  /* 0x0000000803047824 */ /* 0x000fca00078e00ff */
[-C--:B------:R-:W-:Y:S02]  /*0440*/  IABS R7, R4.reuse ;  /* 0x0000000400077213 */ /* 0x080fe40000000000 */
[----:B------:R-:W-:Y:S02]  /*0450*/  IABS R10, R4 ;  /* 0x00000004000a7213 */ /* 0x000fe40000000000 */
[----:B------:R-:W1:Y:S08]  /*0460*/  I2F.RP R0, R7 ;  /* 0x0000000700007306 */ /* 0x000e700000209400 */
[----:B-1----:R-:W1:Y:S02]  /*0470*/  MUFU.RCP R0, R0 ;  /* 0x0000000000007308 */ /* 0x002e640000001000 */
[----:B-1----:R-:W-:-:S02]  /*0480*/  VIADD R2, R0, 0xffffffe ;  /* 0x0ffffffe00027836 */ /* 0x002fc40000000000 */
[----:B------:R-:W-:-:S04]  /*0490*/  IMAD.MOV R0, RZ, RZ, -R10 ;  /* 0x000000ffff007224 */ /* 0x000fc800078e0a0a */
[----:B------:R1:W2:Y:S02]  /*04a0*/  F2I.FTZ.U32.TRUNC.NTZ R3, R2 ;  /* 0x0000000200037305 */ /* 0x0002a4000021f000 */
[----:B-1----:R-:W-:Y:S01]  /*04b0*/  IMAD.MOV.U32 R2, RZ, RZ, RZ ;  /* 0x000000ffff027224 */ /* 0x002fe200078e00ff */
[----:B--2---:R-:W-:-:S05]  /*04c0*/  IADD3 R6, PT, PT, RZ, -R3, RZ ;  /* 0x80000003ff067210 */ /* 0x004fca0007ffe0ff */
[----:B------:R-:W-:Y:S02]  /*04d0*/  IMAD R9, R6, R7, RZ ;  /* 0x0000000706097224 */ /* 0x000fe400078e02ff */
[----:B------:R-:W-:Y:S02]  /*04e0*/  IMAD.MOV.U32 R6, RZ, RZ, R8 ;  /* 0x000000ffff067224 */ /* 0x000fe400078e0008 */
[----:B------:R-:W-:-:S06]  /*04f0*/  IMAD.HI.U32 R3, R3, R9, R2 ;  /* 0x0000000903037227 */ /* 0x000fcc00078e0002 */
[----:B------:R-:W-:-:S04]  /*0500*/  IMAD.HI.U32 R3, R3, R6, RZ ;  /* 0x0000000603037227 */ /* 0x000fc800078e00ff */
[----:B------:R-:W-:Y:S01]  /*0510*/  IMAD R0, R3, R0, R6 ;  /* 0x0000000003007224 */ /* 0x000fe200078e0206 */
[----:B------:R-:W-:Y:S04]  /*0520*/  BAR.SYNC.DEFER_BLOCKING 0x0 ;  /* 0x0000000000007b1d */ /* 0x000fe80000010000 */
[----:B------:R-:W-:-:S13]  /*0530*/  ISETP.GT.U32.AND P1, PT, R7, R0, PT ;  /* 0x000000000700720c */ /* 0x000fda0003f24070 */
[----:B------:R-:W-:Y:S02]  /*0540*/  @!P1 IMAD.IADD R0, R0, 0x1, -R7 ;  /* 0x0000000100009824 */ /* 0x000fe400078e0a07 */
[----:B------:R-:W-:Y:S01]  /*0550*/  @!P1 VIADD R3, R3, 0x1 ;  /* 0x0000000103039836 */ /* 0x000fe20000000000 */
[----:B------:R-:W-:Y:S02]  /*0560*/  ISETP.NE.AND P1, PT, R4, RZ, PT ;  /* 0x000000ff0400720c */ /* 0x000fe40003f25270 */
[----:B------:R-:W-:Y:S02]  /*0570*/  ISETP.GE.U32.AND P0, PT, R0, R7, PT ;  /* 0x000000070000720c */ /* 0x000fe40003f06070 */
[----:B------:R-:W-:-:S04]  /*0580*/  LOP3.LUT R0, R5, R4, RZ, 0x3c, !PT ;  /* 0x0000000405007212 */ /* 0x000fc800078e3cff */
[----:B------:R-:W-:Y:S01]  /*0590*/  ISETP.GE.AND P2, PT, R0, RZ, PT ;  /* 0x000000ff0000720c */ /* 0x000fe20003f46270 */
[----:B------:R-:W-:-:S06]  /*05a0*/  VIADD R0, R20, 0x7f ;  /* 0x0000007f14007836 */ /* 0x000fcc0000000000 */
[----:B------:R-:W-:-:S05]  /*05b0*/  @P0 IADD3 R3, PT, PT, R3, 0x1, RZ ;  /* 0x0000000103030810 */ /* 0x000fca0007ffe0ff */
[----:B------:R-:W-:Y:S01]  /*05c0*/  IMAD.MOV.U32 R2, RZ, RZ, R3 ;  /* 0x000000ffff027224 */ /* 0x000fe200078e0003 */
[----:B------:R-:W-:-:S03]  /*05d0*/  SHF.R.S32.HI R3, RZ, 0x1f, R0 ;  /* 0x0000001fff037819 */ /* 0x000fc60000011400 */
[----:B------:R-:W-:Y:S01]  /*05e0*/  @!P2 IMAD.MOV R2, RZ, RZ, -R2 ;  /* 0x000000ffff02a224 */ /* 0x000fe200078e0a02 */
[----:B------:R-:W-:Y:S02]  /*05f0*/  @!P1 LOP3.LUT R2, RZ, R4, RZ, 0x33, !PT ;  /* 0x00000004ff029212 */ /* 0x000fe400078e33ff */
[----:B------:R-:W-:-:S03]  /*0600*/  LEA.HI R3, R3, R0, RZ, 0x7 ;  /* 0x0000000003037211 */ /* 0x000fc600078f38ff */
[C---:B------:R-:W-:Y:S01]  /*0610*/  IMAD.SHL.U32 R10, R2.reuse, 0x8, RZ ;  /* 0x00000008020a7824 */ /* 0x040fe200078e00ff */
[----:B------:R-:W-:-:S04]  /*0620*/  IADD3 R2, PT, PT, -R2, RZ, RZ ;  /* 0x000000ff02027210 */ /* 0x000fc80007ffe1ff */
[----:B------:R-:W-:Y:S01]  /*0630*/  LEA.HI.SX32 R3, R3, -R10, 0x19 ;  /* 0x8000000a03037211 */ /* 0x000fe200078fcaff */
[----:B------:R-:W-:Y:S02]  /*0640*/  IMAD R13, R4, R2, R5 ;  /* 0x00000002040d7224 */ /* 0x000fe400078e0205 */
[----:B------:R-:W-:Y:S01]  /*0650*/  IMAD.MOV.U32 R2, RZ, RZ, RZ ;  /* 0x000000ffff027224 */ /* 0x000fe200078e00ff */
[----:B------:R-:W-:Y:S02]  /*0660*/  VIMNMX R12, PT, PT, R3, 0x8, PT ;  /* 0x00000008030c7848 */ /* 0x000fe40003fe0100 */
[----:B------:R-:W-:Y:S02]  /*0670*/  IABS R4, R13 ;  /* 0x0000000d00047213 */ /* 0x000fe40000000000 */
[-C--:B------:R-:W-:Y:S02]  /*0680*/  IABS R8, R12.reuse ;  /* 0x0000000c00087213 */ /* 0x080fe40000000000 */
[----:B------:R-:W-:-:S02]  /*0690*/  IABS R6, R12 ;  /* 0x0000000c00067213 */ /* 0x000fc40000000000 */
[----:B------:R-:W1:Y:S08]  /*06a0*/  I2F.RP R0, R8 ;  /* 0x0000000800007306 */ /* 0x000e700000209400 */
[----:B-1----:R-:W1:Y:S02]  /*06b0*/  MUFU.RCP R0, R0 ;  /* 0x0000000000007308 */ /* 0x002e640000001000 */
[----:B-1----:R-:W-:Y:S01]  /*06c0*/  VIADD R3, R0, 0xffffffe ;  /* 0x0ffffffe00037836 */ /* 0x002fe20000000000 */
[----:B------:R-:W-:-:S05]  /*06d0*/  IABS R0, R21 ;  /* 0x0000001500007213 */ /* 0x000fca0000000000 */
[----:B------:R-:W1:Y:S02]  /*06e0*/  F2I.FTZ.U32.TRUNC.NTZ R3, R3 ;  /* 0x0000000300037305 */ /* 0x000e64000021f000 */
[----:B-1----:R-:W-:-:S04]  /*06f0*/  IMAD.MOV R7, RZ, RZ, -R3 ;  /* 0x000000ffff077224 */ /* 0x002fc800078e0a03 */
[----:B------:R-:W-:-:S04]  /*0700*/  IMAD R5, R7, R8, RZ ;  /* 0x0000000807057224 */ /* 0x000fc800078e02ff */
[----:B------:R-:W-:Y:S01]  /*0710*/  IMAD.HI.U32 R2, R3, R5, R2 ;  /* 0x0000000503027227 */ /* 0x000fe200078e0002 */
[----:B------:R-:W-:-:S03]  /*0720*/  IABS R5, R20 ;  /* 0x0000001400057213 */ /* 0x000fc60000000000 */
[----:B------:R-:W-:Y:S02]  /*0730*/  IMAD.MOV.U32 R3, RZ, RZ, R4 ;  /* 0x000000ffff037224 */ /* 0x000fe400078e0004 */
[----:B------:R-:W-:Y:S02]  /*0740*/  IMAD.MOV R4, RZ, RZ, -R6 ;  /* 0x000000ffff047224 */ /* 0x000fe400078e0a06 */
[----:B------:R-:W-:Y:S01]  /*0750*/  IMAD.HI.U32 R2, R2, R3, RZ ;  /* 0x0000000302027227 */ /* 0x000fe200078e00ff */
[----:B------:R-:W1:Y:S03]  /*0760*/  I2F.RP R6, R0 ;  /* 0x0000000000067306 */ /* 0x000e660000209400 */
[----:B------:R-:W-:-:S05]  /*0770*/  IMAD R3, R2, R4, R3 ;  /* 0x0000000402037224 */ /* 0x000fca00078e0203 */
[----:B------:R-:W-:Y:S01]  /*0780*/  ISETP.GT.U32.AND P1, PT, R8, R3, PT ;  /* 0x000000030800720c */ /* 0x000fe20003f24070 */
[----:B------:R-:W2:Y:S08]  /*0790*/  I2F.RP R4, R5 ;  /* 0x0000000500047306 */ /* 0x000eb00000209400 */
[----:B-1----:R-:W1:Y:S04]  /*07a0*/  MUFU.RCP R6, R6 ;  /* 0x0000000600067308 */ /* 0x002e680000001000 */
[----:B------:R-:W-:-:S02]  /*07b0*/  @!P1 IMAD.IADD R3, R3, 0x1, -R8 ;  /* 0x0000000103039824 */ /* 0x000fc400078e0a08 */
[----:B------:R-:W-:Y:S01]  /*07c0*/  @!P1 VIADD R2, R2, 0x1 ;  /* 0x0000000102029836 */ /* 0x000fe20000000000 */
[----:B------:R-:W-:Y:S01]  /*07d0*/  ISETP.NE.AND P1, PT, R12, RZ, PT ;  /* 0x000000ff0c00720c */ /* 0x000fe20003f25270 */
[----:B--2---:R-:W2:Y:S01]  /*07e0*/  MUFU.RCP R4, R4 ;  /* 0x0000000400047308 */ /* 0x004ea20000001000 */
[----:B------:R-:W-:Y:S02]  /*07f0*/  ISETP.GE.U32.AND P0, PT, R3, R8, PT ;  /* 0x000000080300720c */ /* 0x000fe40003f06070 */
[----:B------:R-:W-:-:S04]  /*0800*/  LOP3.LUT R3, R13, R12, RZ, 0x3c, !PT ;  /* 0x0000000c0d037212 */ /* 0x000fc800078e3cff */
[----:B------:R-:W-:Y:S02]  /*0810*/  ISETP.GE.AND P2, PT, R3, RZ, PT ;  /* 0x000000ff0300720c */ /* 0x000fe40003f46270 */
[----:B-1----:R-:W-:-:S04]  /*0820*/  IADD3 R8, PT, PT, R6, 0xffffffe, RZ ;  /* 0x0ffffffe06087810 */ /* 0x002fc80007ffe0ff */
[----:B------:R-:W1:Y:S01]  /*0830*/  F2I.FTZ.U32.TRUNC.NTZ R3, R8 ;  /* 0x0000000800037305 */ /* 0x000e62000021f000 */
[----:B------:R-:W-:Y:S02]  /*0840*/  @P0 VIADD R2, R2, 0x1 ;  /* 0x0000000102020836 */ /* 0x000fe40000000000 */
[----:B--2---:R-:W-:Y:S02]  /*0850*/  VIADD R6, R4, 0xffffffe ;  /* 0x0ffffffe04067836 */ /* 0x004fe40000000000 */
[----:B------:R-:W-:-:S03]  /*0860*/  IMAD.MOV.U32 R14, RZ, RZ, R2 ;  /* 0x000000ffff0e7224 */ /* 0x000fc600078e0002 */
[----:B------:R-:W2:Y:S01]  /*0870*/  F2I.FTZ.U32.TRUNC.NTZ R7, R6 ;  /* 0x0000000600077305 */ /* 0x000ea2000021f000 */
[----:B------:R-:W-:Y:S02]  /*0880*/  IMAD.MOV.U32 R2, RZ, RZ, RZ ;  /* 0x000000ffff027224 */ /* 0x000fe400078e00ff */
[----:B------:R-:W-:Y:S01]  /*0890*/  @!P2 IMAD.MOV R14, RZ, RZ, -R14 ;  /* 0x000000ffff0ea224 */ /* 0x000fe200078e0a0e */
[----:B------:R-:W-:Y:S02]  /*08a0*/  @!P1 LOP3.LUT R14, RZ, R12, RZ, 0x33, !PT ;  /* 0x0000000cff0e9212 */ /* 0x000fe400078e33ff */
[----:B-1----:R-:W-:-:S03]  /*08b0*/  IADD3 R9, PT, PT, RZ, -R3, RZ ;  /* 0x80000003ff097210 */ /* 0x002fc60007ffe0ff */
[----:B------:R-:W-:Y:S02]  /*08c0*/  IMAD.SHL.U32 R133, R14, 0x80, RZ ;  /* 0x000000800e857824 */ /* 0x000fe400078e00ff */
[----:B------:R-:W-:Y:S02]  /*08d0*/  IMAD R9, R9, R0, RZ ;  /* 0x0000000009097224 */ /* 0x000fe400078e02ff */
[C---:B------:R-:W-:Y:S01]  /*08e0*/  VIADD R11, R133.reuse, 0x7f ;  /* 0x0000007f850b7836 */ /* 0x040fe20000000000 */
[----:B------:R-:W-:Y:S01]  /*08f0*/  IADD3 R17, PT, PT, R133, 0x3, RZ ;  /* 0x0000000385117810 */ /* 0x000fe20007ffe0ff */
[----:B------:R-:W-:Y:S01]  /*0900*/  IMAD.HI.U32 R4, R3, R9, R2 ;  /* 0x0000000903047227 */ /* 0x000fe200078e0002 */
[----:B------:R-:W-:Y:S02]  /*0910*/  IABS R137, R133 ;  /* 0x0000008500897213 */ /* 0x000fe40000000000 */
[----:B------:R1:W-:Y:S01]  /*0920*/  STL [R1+0x998], R11 ;  /* 0x0009980b01007387 */ /* 0x0003e20000100800 */
[----:B------:R-:W-:Y:S01]  /*0930*/  IMAD.MOV R3, RZ, RZ, -R14 ;  /* 0x000000ffff037224 */ /* 0x000fe200078e0a0e */
[----:B------:R-:W-:Y:S01]  /*0940*/  IABS R131, R17 ;  /* 0x0000001100837213 */ /* 0x000fe20000000000 */
[C---:B------:R-:W-:Y:S01]  /*0950*/  VIADD R16, R133.reuse, 0x4 ;  /* 0x0000000485107836 */ /* 0x040fe20000000000 */
[C---:B------:R-:W-:Y:S01]  /*0960*/  IADD3 R247, PT, PT, R133.reuse, 0x12, RZ ;  /* 0x0000001285f77810 */ /* 0x040fe20007ffe0ff */
[----:B--2---:R-:W-:Y:S01]  /*0970*/  IMAD.MOV R8, RZ, RZ, -R7 ;  /* 0x000000ffff087224 */ /* 0x004fe200078e0a07 */
[C---:B------:R-:W-:Y:S01]  /*0980*/  IADD3 R240, PT, PT, R133.reuse, 0x19, RZ ;  /* 0x0000001985f07810 */ /* 0x040fe20007ffe0ff */
[----:B------:R-:W-:Y:S01]  /*0990*/  IMAD R3, R12, R3, R13 ;  /* 0x000000030c037224 */ /* 0x000fe200078e020d */
[----:B------:R-:W-:Y:S01]  /*09a0*/  IABS R13, R16 ;  /* 0x00000010000d7213 */ /* 0x000fe20000000000 */
[----:B------:R-:W-:Y:S01]  /*09b0*/  IMAD R9, R8, R5, RZ ;  /* 0x0000000508097224 */ /* 0x000fe200078e02ff */
[----:B-1----:R-:W-:Y:S01]  /*09c0*/  IABS R11, R11 ;  /* 0x0000000b000b7213 */ /* 0x002fe20000000000 */
[C---:B------:R-:W-:Y:S01]  /*09d0*/  VIADD R19, R133.reuse, 0x1 ;  /* 0x0000000185137836 */ /* 0x040fe20000000000 */
[C---:B------:R-:W-:Y:S01]  /*09e0*/  IADD3 R12, PT, PT, R133.reuse, 0xa, RZ ;  /* 0x0000000a850c7810 */ /* 0x040fe20007ffe0ff */
[----:B------:R-:W-:Y:S01]  /*09f0*/  VIADD R18, R133, 0x2 ;  /* 0x0000000285127836 */ /* 0x000fe20000000000 */
[----:B------:R-:W-:Y:S01]  /*0a00*/  IABS R109, R240 ;  /* 0x000000f0006d7213 */ /* 0x000fe20000000000 */
[----:B------:R-:W-:Y:S01]  /*0a10*/  IMAD.HI.U32 R6, R4, R11, RZ ;  /* 0x0000000b04067227 */ /* 0x000fe200078e00ff */
[----:B------:R-:W-:Y:S01]  /*0a20*/  STL [R1+0x994], R19 ;  /* 0x0009941301007387 */ /* 0x000fe20000100800 */
[----:B------:R-:W-:-:S02]  /*0a30*/  IABS R135, R19 ;  /* 0x0000001300877213 */ /* 0x000fc40000000000 */
[----:B------:R-:W-:Y:S01]  /*0a40*/  IMAD.MOV R136, RZ, RZ, -R6 ;  /* 0x000000ffff887224 */ /* 0x000fe200078e0a06 */
[----:B------:R-:W-:Y:S01]  /*0a50*/  STL [R1+0x990], R18 ;  /* 0x0009901201007387 */ /* 0x000fe20000100800 */
[----:B------:R-:W-:Y:S01]  /*0a60*/  IMAD.MOV.U32 R6, RZ, RZ, RZ ;  /* 0x000000ffff067224 */ /* 0x000fe200078e00ff */
[C---:B------:R-:W-:Y:S01]  /*0a70*/  IADD3 R239, PT, PT, R133.reuse, 0x1a, RZ ;  /* 0x0000001a85ef7810 */ /* 0x040fe20007ffe0ff */
[----:B------:R-:W-:Y:S01]  /*0a80*/  VIADD R15, R133, 0x5 ;  /* 0x00000005850f7836 */ /* 0x000fe20000000000 */
[----:B------:R1:W-:Y:S01]  /*0a90*/  STL [R1+0x98c], R17 ;  /* 0x00098c1101007387 */ /* 0x0003e20000100800 */
[----:B------:R-:W-:Y:S01]  /*0aa0*/  IMAD.HI.U32 R6, R7, R9, R6 ;  /* 0x0000000907067227 */ /* 0x000fe200078e0006 */
[----:B------:R-:W-:Y:S02]  /*0ab0*/  IADD3 R232, PT, PT, R133, 0x21, RZ ;  /* 0x0000002185e87810 */ /* 0x000fe40007ffe0ff */
[----:B------:R2:W-:Y:S01]  /*0ac0*/  STL [R1+0x988], R16 ;  /* 0x0009881001007387 */ /* 0x0005e20000100800 */
[----:B------:R-:W-:Y:S01]  /*0ad0*/  IMAD.HI.U32 R9, R4, R13, RZ ;  /* 0x0000000d04097227 */ /* 0x000fe200078e00ff */
[----:B------:R-:W-:-:S02]  /*0ae0*/  IABS R129, R15 ;  /* 0x0000000f00817213 */ /* 0x000fc40000000000 */
[----:B------:R3:W-:Y:S01]  /*0af0*/  STL [R1+0x984], R15 ;  /* 0x0009840f01007387 */ /* 0x0007e20000100800 */
[----:B------:R-:W-:Y:S01]  /*0b00*/  IMAD.HI.U32 R8, R4, R131, RZ ;  /* 0x0000008304087227 */ /* 0x000fe200078e00ff */
[----:B------:R-:W-:Y:S02]  /*0b10*/  IADD3 R9, PT, PT, -R9, RZ, RZ ;  /* 0x000000ff09097210 */ /* 0x000fe40007ffe1ff */
[----:B------:R-:W-:Y:S01]  /*0b20*/  IABS R101, R232 ;  /* 0x000000e800657213 */ /* 0x000fe20000000000 */
[C---:B-1----:R-:W-:Y:S01]  /*0b30*/  VIADD R17, R133.reuse, 0x6 ;  /* 0x0000000685117836 */ /* 0x042fe20000000000 */
[C---:B------:R-:W-:Y:S01]  /*0b40*/  IADD3 R225, PT, PT, R133.reuse, 0x28, RZ ;  /* 0x0000002885e17810 */ /* 0x040fe20007ffe0ff */
[C---:B--2---:R-:W-:Y:S01]  /*0b50*/  VIADD R16, R133.reuse, 0x7 ;  /* 0x0000000785107836 */ /* 0x044fe20000000000 */
[C---:B------:R-:W-:Y:S01]  /*0b60*/  IADD3 R224, PT, PT, R133.reuse, 0x29, RZ ;  /* 0x0000002985e07810 */ /* 0x040fe20007ffe0ff */
[C---:B------:R-:W-:Y:S01]  /*0b70*/  IMAD R130, R0.reuse, R9, R13 ;  /* 0x0000000900827224 */ /* 0x040fe200078e020d */
[----:B------:R-:W-:Y:S01]  /*0b80*/  STL [R1+0xa40], R17 ;  /* 0x000a401101007387 */ /* 0x000fe20000100800 */
[C---:B---3--:R-:W-:Y:S01]  /*0b90*/  VIADD R15, R133.reuse, 0x8 ;  /* 0x00000008850f7836 */ /* 0x048fe20000000000 */
[----:B------:R-:W-:Y:S01]  /*0ba0*/  IABS R127, R16 ;  /* 0x00000010007f7213 */ /* 0x000fe20000000000 */
[C---:B------:R-:W-:Y:S01]  /*0bb0*/  VIADD R14, R133.reuse, 0x9 ;  /* 0x00000009850e7836 */ /* 0x040fe20000000000 */
[----:B------:R1:W-:Y:S01]  /*0bc0*/  STL [R1+0xa44], R16 ;  /* 0x000a441001007387 */ /* 0x0003e20000100800 */
[----:B------:R-:W-:Y:S01]  /*0bd0*/  IMAD.MOV R8, RZ, RZ, -R8 ;  /* 0x000000ffff087224 */ /* 0x000fe200078e0a08 */
[----:B------:R-:W-:Y:S01]  /*0be0*/  IABS R13, R15 ;  /* 0x0000000f000d7213 */ /* 0x000fe20000000000 */
[----:B------:R-:W-:Y:S01]  /*0bf0*/  VIADD R251, R133, 0xe ;  /* 0x0000000e85fb7836 */ /* 0x000fe20000000000 */
[----:B------:R2:W-:Y:S01]  /*0c00*/  STL [R1+0xa3c], R15 ;  /* 0x000a3c0f01007387 */ /* 0x0005e20000100800 */
[----:B------:R-:W-:Y:S01]  /*0c10*/  IMAD R131, R0, R8, R131 ;  /* 0x0000000800837224 */ /* 0x000fe200078e0283 */
[----:B------:R-:W-:Y:S01]  /*0c20*/  IABS R125, R14 ;  /* 0x0000000e007d7213 */ /* 0x000fe20000000000 */
[----:B------:R-:W-:Y:S01]  /*0c30*/  IMAD.HI.U32 R8, R4, R13, RZ ;  /* 0x0000000d04087227 */ /* 0x000fe200078e00ff */
[----:B------:R3:W-:Y:S01]  /*0c40*/  STL [R1+0xa48], R14 ;  /* 0x000a480e01007387 */ /* 0x0007e20000100800 */
[----:B------:R-:W-:-:S02]  /*0c50*/  IABS R93, R224 ;  /* 0x000000e0005d7213 */ /* 0x000fc40000000000 */
[C---:B-1----:R-:W-:Y:S01]  /*0c60*/  IADD3 R16, PT, PT, R133.reuse, 0xb, RZ ;  /* 0x0000000b85107810 */ /* 0x042fe20007ffe0ff */
[----:B------:R1:W-:Y:S01]  /*0c70*/  STL [R1+0xa38], R12 ;  /* 0x000a380c01007387 */ /* 0x0003e20000100800 */
[C---:B------:R-:W-:Y:S01]  /*0c80*/  VIADD R250, R133.reuse, 0xf ;  /* 0x0000000f85fa7836 */ /* 0x040fe20000000000 */
[----:B--2---:R-:W-:Y:S01]  /*0c90*/  IABS R15, R12 ;  /* 0x0000000c000f7213 */ /* 0x004fe20000000000 */
[----:B------:R-:W-:Y:S01]  /*0ca0*/  IMAD.MOV R8, RZ, RZ, -R8 ;  /* 0x000000ffff087224 */ /* 0x000fe200078e0a08 */
[----:B------:R-:W-:Y:S01]  /*0cb0*/  STL [R1+0xa4c], R16 ;  /* 0x000a4c1001007387 */ /* 0x000fe20000100800 */
[----:B------:R-:W-:Y:S01]  /*0cc0*/  IMAD.IADD R3, R10, 0x1, R3 ;  /* 0x000000010a037824 */ /* 0x000fe200078e0203 */
[----:B------:R-:W-:Y:S01]  /*0cd0*/  IABS R123, R16 ;  /* 0x00000010007b7213 */ /* 0x000fe20000000000 */
[C---:B---3--:R-:W-:Y:S01]  /*0ce0*/  VIADD R14, R133.reuse, 0xc ;  /* 0x0000000c850e7836 */ /* 0x048fe20000000000 */
[C---:B------:R-:W-:Y:S01]  /*0cf0*/  ISETP.GT.U32.AND P4, PT, R0.reuse, R131, PT ;  /* 0x000000830000720c */ /* 0x040fe20003f84070 */
[----:B------:R-:W-:Y:S01]  /*0d00*/  IMAD R126, R0, R8, R13 ;  /* 0x00000008007e7224 */ /* 0x000fe200078e020d */
[----:B------:R-:W-:Y:S01]  /*0d10*/  IABS R13, R251 ;  /* 0x000000fb000d7213 */ /* 0x000fe20000000000 */
[----:B-1----:R-:W-:Y:S01]  /*0d20*/  VIADD R12, R133, 0xd ;  /* 0x0000000d850c7836 */ /* 0x002fe20000000000 */
[----:B------:R-:W-:Y:S01]  /*0d30*/  STL [R1+0xa34], R14 ;  /* 0x000a340e01007387 */ /* 0x000fe20000100800 */
[----:B------:R-:W-:Y:S01]  /*0d40*/  IMAD.HI.U32 R2, R4, R137, RZ ;  /* 0x0000008904027227 */ /* 0x000fe200078e00ff */
[----:B------:R-:W-:-:S02]  /*0d50*/  IABS R119, R250 ;  /* 0x000000fa00777213 */ /* 0x000fc40000000000 */
[----:B------:R-:W-:Y:S01]  /*0d60*/  STL [R1+0xb2c], R12 ;  /* 0x000b2c0c01007387 */ /* 0x000fe20000100800 */
[----:B------:R-:W-:Y:S01]  /*0d70*/  IMAD R136, R0, R136, R11 ;  /* 0x0000008800887224 */ /* 0x000fe200078e020b */
[----:B------:R-:W-:Y:S01]  /*0d80*/  IABS R11, R18 ;  /* 0x00000012000b7213 */ /* 0x000fe20000000000 */
[----:B------:R-:W-:Y:S01]  /*0d90*/  IMAD.HI.U32 R10, R4, R129, RZ ;  /* 0x00000081040a7227 */ /* 0x000fe200078e00ff */
[----:B------:R-:W-:Y:S01]  /*0da0*/  STL [R1+0xb28], R251 ;  /* 0x000b28fb01007387 */ /* 0x000fe20000100800 */
[----:B------:R-:W-:Y:S02]  /*0db0*/  IADD3 R2, PT, PT, -R2, RZ, RZ ;  /* 0x000000ff02027210 */ /* 0x000fe40007ffe1ff */
[----:B------:R-:W-:Y:S01]  /*0dc0*/  IMAD.HI.U32 R7, R4, R11, RZ ;  /* 0x0000000b04077227 */ /* 0x000fe200078e00ff */
[----:B------:R-:W-:Y:S01]  /*0dd0*/  STL [R1+0xb24], R250 ;  /* 0x000b24fa01007387 */ /* 0x000fe20000100800 */
[C---:B------:R-:W-:Y:S02]  /*0de0*/  ISETP.GT.U32.AND P6, PT, R0.reuse, R136, PT ;  /* 0x000000880000720c */ /* 0x040fe40003fc4070 */
[----:B------:R-:W-:Y:S01]  /*0df0*/  IMAD R137, R0, R2, R137 ;  /* 0x0000000200897224 */ /* 0x000fe200078e0289 */
[----:B------:R1:W-:Y:S01]  /*0e00*/  STL [R1+0xb80], R251 ;  /* 0x000b80fb01007387 */ /* 0x0003e20000100800 */
[----:B------:R-:W-:Y:S01]  /*0e10*/  IMAD.MOV R7, RZ, RZ, -R7 ;  /* 0x000000ffff077224 */ /* 0x000fe200078e0a07 */
[----:B------:R-:W-:Y:S01]  /*0e20*/  IABS R121, R12 ;  /* 0x0000000c00797213 */ /* 0x000fe20000000000 */
[----:B------:R-:W-:Y:S01]  /*0e30*/  IMAD.HI.U32 R2, R4, R135, RZ ;  /* 0x0000008704027227 */ /* 0x000fe200078e00ff */
[C---:B------:R-:W-:Y:S01]  /*0e40*/  ISETP.GT.U32.AND P1, PT, R0.reuse, R137, PT ;  /* 0x000000890000720c */ /* 0x040fe20003f24070 */
[----:B------:R-:W-:Y:S01]  /*0e50*/  STL [R1+0xb84], R250 ;  /* 0x000b84fa01007387 */ /* 0x000fe20000100800 */
[C---:B------:R-:W-:Y:S01]  /*0e60*/  IADD3 R217, PT, PT, R133.reuse, 0x30, RZ ;  /* 0x0000003085d97810 */ /* 0x040fe20007ffe0ff */
[C---:B------:R-:W-:Y:S01]  /*0e70*/  IMAD R134, R0.reuse, R7, R11 ;  /* 0x0000000700867224 */ /* 0x040fe200078e020b */
[----:B------:R-:W-:Y:S01]  /*0e80*/  IABS R11, R17 ;  /* 0x00000011000b7213 */ /* 0x000fe20000000000 */
[----:B------:R-:W-:Y:S01]  /*0e90*/  IMAD.MOV R2, RZ, RZ, -R2 ;  /* 0x000000ffff027224 */ /* 0x000fe200078e0a02 */
[----:B------:R-:W-:Y:S01]  /*0ea0*/  IADD3 R209, PT, PT, R133, 0x38, RZ ;  /* 0x0000003885d17810 */ /* 0x000fe20007ffe0ff */
[----:B-1----:R-:W-:Y:S01]  /*0eb0*/  IMAD R251, R3, 0x80, R132 ;  /* 0x0000008003fb7824 */ /* 0x002fe200078e0284 */
[C---:B------:R-:W-:Y:S01]  /*0ec0*/  ISETP.GT.U32.AND P5, PT, R0.reuse, R134, PT ;  /* 0x000000860000720c */ /* 0x040fe20003fa4070 */
[----:B------:R-:W-:Y:S01]  /*0ed0*/  IMAD R135, R0, R2, R135 ;  /* 0x0000000200877224 */ /* 0x000fe200078e0287 */
[----:B------:R-:W-:Y:S01]  /*0ee0*/  IADD3 R210, PT, PT, R133, 0x37, RZ ;  /* 0x0000003785d27810 */ /* 0x000fe20007ffe0ff */
[----:B------:R-:W-:Y:S01]  /*0ef0*/  IMAD.HI.U32 R2, R4, R11, RZ ;  /* 0x0000000b04027227 */ /* 0x000fe200078e00ff */
[----:B------:R-:W-:-:S02]  /*0f00*/  IABS R3, R251 ;  /* 0x000000fb00037213 */ /* 0x000fc40000000000 */
[----:B------:R-:W-:Y:S01]  /*0f10*/  ISETP.GT.U32.AND P2, PT, R0, R135, PT ;  /* 0x000000870000720c */ /* 0x000fe20003f44070 */
[----:B------:R-:W-:Y:S01]  /*0f20*/  IMAD.MOV R2, RZ, RZ, -R2 ;  /* 0x000000ffff027224 */ /* 0x000fe200078e0a02 */
[----:B------:R-:W-:Y:S01]  /*0f30*/  IABS R79, R210 ;  /* 0x000000d2004f7213 */ /* 0x000fe20000000000 */
[----:B------:R-:W-:Y:S01]  /*0f40*/  IMAD.HI.U32 R6, R6, R3, RZ ;  /* 0x0000000306067227 */ /* 0x000fe200078e00ff */
[C---:B------:R-:W-:Y:S02]  /*0f50*/  IADD3 R202, PT, PT, R133.reuse, 0x3f, RZ ;  /* 0x0000003f85ca7810 */ /* 0x040fe40007ffe0ff */
[----:B------:R-:W-:Y:S01]  /*0f60*/  IADD3 R195, PT, PT, R133, 0x46, RZ ;  /* 0x0000004685c37810 */ /* 0x000fe20007ffe0ff */
[----:B------:R-:W-:Y:S01]  /*0f70*/  @!P1 IMAD.IADD R137, R137, 0x1, -R0 ;  /* 0x0000000189899824 */ /* 0x000fe200078e0a00 */
[----:B------:R-:W-:Y:S01]  /*0f80*/  IADD3 R6, PT, PT, -R6, RZ, RZ ;  /* 0x000000ff06067210 */ /* 0x000fe20007ffe1ff */
[----:B------:R-:W-:Y:S01]  /*0f90*/  IMAD.HI.U32 R7, R4, R127, RZ ;  /* 0x0000007f04077227 */ /* 0x000fe200078e00ff */
[----:B------:R-:W-:-:S02]  /*0fa0*/  ISETP.GT.U32.AND P1, PT, R0, R130, PT ;  /* 0x000000820000720c */ /* 0x000fc40003f24070 */
[----:B------:R-:W-:Y:S01]  /*0fb0*/  @!P5 IADD3 R134, PT, PT, R134, -R0, RZ ;  /* 0x800000008686d210 */ /* 0x000fe20007ffe0ff */
[C---:B------:R-:W-:Y:S01]  /*0fc0*/  IMAD R3, R5.reuse, R6, R3 ;  /* 0x0000000605037224 */ /* 0x040fe200078e0203 */
[----:B------:R-:W-:Y:S01]  /*0fd0*/  IABS R71, R202 ;  /* 0x000000ca00477213 */ /* 0x000fe20000000000 */
[----:B------:R-:W-:Y:S01]  /*0fe0*/  IMAD R128, R0, R2, R11 ;  /* 0x0000000200807224 */ /* 0x000fe200078e020b */
[----:B------:R-:W-:Y:S01]  /*0ff0*/  IABS R11, R14 ;  /* 0x0000000e000b7213 */ /* 0x000fe20000000000 */
[----:B------:R-:W-:Y:S01]  /*1000*/  IMAD.MOV R10, RZ, RZ, -R10 ;  /* 0x000000ffff0a7224 */ /* 0x000fe200078e0a0a */
[----:B------:R-:W-:Y:S01]  /*1010*/  ISETP.GT.U32.AND P0, PT, R5, R3, PT ;  /* 0x000000030500720c */ /* 0x000fe20003f04070 */
[----:B------:R-:W-:Y:S01]  /*1020*/  IMAD.HI.U32 R2, R4, R123, RZ ;  /* 0x0000007b04027227 */ /* 0x000fe200078e00ff */
[C---:B------:R-:W-:Y:S02]  /*1030*/  IADD3 R194, PT, PT, R133.reuse, 0x47, RZ ;  /* 0x0000004785c27810 */ /* 0x040fe40007ffe0ff */
[C---:B------:R-:W-:Y:S01]  /*1040*/  IADD3 R187, PT, PT, R133.reuse, 0x4e, RZ ;  /* 0x0000004e85bb7810 */ /* 0x040fe20007ffe0ff */
[----:B------:R-:W-:Y:S01]  /*1050*/  IMAD.MOV R7, RZ, RZ, -R7 ;  /* 0x000000ffff077224 */ /* 0x000fe200078e0a07 */
[----:B------:R-:W-:Y:S01]  /*1060*/  IABS R63, R194 ;  /* 0x000000c2003f7213 */ /* 0x000fe20000000000 */
[C---:B------:R-:W-:Y:S01]  /*1070*/  IMAD R129, R0.reuse, R10, R129 ;  /* 0x0000000a00817224 */ /* 0x040fe200078e0281 */
[C---:B------:R-:W-:Y:S01]  /*1080*/  IADD3 R179, PT, PT, R133.reuse, 0x56, RZ ;  /* 0x0000005685b37810 */ /* 0x040fe20007ffe0ff */
[----:B------:R-:W-:Y:S01]  /*1090*/  IMAD.MOV R2, RZ, RZ, -R2 ;  /* 0x000000ffff027224 */ /* 0x000fe200078e0a02 */
[C---:B------:R-:W-:Y:S01]  /*10a0*/  IADD3 R180, PT, PT, R133.reuse, 0x55, RZ ;  /* 0x0000005585b47810 */ /* 0x040fe20007ffe0ff */
[C---:B------:R-:W-:Y:S01]  /*10b0*/  IMAD R127, R0.reuse, R7, R127 ;  /* 0x00000007007f7224 */ /* 0x040fe200078e027f */
[----:B------:R-:W-:Y:S01]  /*10c0*/  IADD3 R172, PT, PT, R133, 0x5d, RZ ;  /* 0x0000005d85ac7810 */ /* 0x000fe20007ffe0ff */
[----:B------:R-:W-:Y:S01]  /*10d0*/  @!P0 IMAD.IADD R3, R3, 0x1, -R5 ;  /* 0x0000000103038824 */ /* 0x000fe200078e0a05 */
[----:B------:R-:W-:Y:S01]  /*10e0*/  ISETP.GT.U32.AND P0, PT, R0, R137, PT ;  /* 0x000000890000720c */ /* 0x000fe20003f04070 */
[----:B------:R-:W-:Y:S01]  /*10f0*/  IMAD.HI.U32 R7, R4, R11, RZ ;  /* 0x0000000b04077227 */ /* 0x000fe200078e00ff */
[----:B------:R-:W-:-:S02]  /*1100*/  IABS R49, R180 ;  /* 0x000000b400317213 */ /* 0x000fc40000000000 */
[----:B------:R-:W-:Y:S01]  /*1110*/  ISETP.GT.U32.AND P3, PT, R5, R3, PT ;  /* 0x000000030500720c */ /* 0x000fe20003f64070 */
[----:B------:R-:W-:Y:S01]  /*1120*/  IMAD R123, R0, R2, R123 ;  /* 0x00000002007b7224 */ /* 0x000fe200078e027b */
[----:B------:R-:W-:Y:S01]  /*1130*/  IADD3 R7, PT, PT, -R7, RZ, RZ ;  /* 0x000000ff07077210 */ /* 0x000fe20007ffe1ff */
[--C-:B------:R-:W-:Y:S01]  /*1140*/  @!P1 IMAD.IADD R130, R130, 0x1, -R0.reuse ;  /* 0x0000000182829824 */ /* 0x100fe200078e0a00 */
[----:B------:R-:W-:Y:S01]  /*1150*/  IABS R41, R172 ;  /* 0x000000ac00297213 */ /* 0x000fe20000000000 */
[--C-:B------:R-:W-:Y:S01]  /*1160*/  @!P6 IMAD.IADD R136, R136, 0x1, -R0.reuse ;  /* 0x000000018888e824 */ /* 0x100fe200078e0a00 */
[C---:B------:R-:W-:Y:S01]  /*1170*/  ISETP.GT.U32.AND P1, PT, R0.reuse, R123, PT ;  /* 0x0000007b0000720c */ /* 0x040fe20003f24070 */
[C---:B------:R-:W-:Y:S01]  /*1180*/  IMAD R122, R0.reuse, R7, R11 ;  /* 0x00000007007a7224 */ /* 0x040fe200078e020b */
[C---:B------:R-:W-:Y:S01]  /*1190*/  ISETP.GT.U32.AND P6, PT, R0.reuse, R128, PT ;  /* 0x000000800000720c */ /* 0x040fe20003fc4070 */
[----:B------:R-:W-:Y:S01]  /*11a0*/  @!P0 IMAD.IADD R137, R137, 0x1, -R0 ;  /* 0x0000000189898824 */ /* 0x000fe200078e0a00 */
[----:B------:R-:W-:Y:S01]  /*11b0*/  ISETP.GT.U32.AND P0, PT, R0, R127, PT ;  /* 0x0000007f0000720c */ /* 0x000fe20003f04070 */
[----:B------:R-:W-:Y:S01]  /*11c0*/  IMAD.HI.U32 R9, R4, R125, RZ ;  /* 0x0000007d04097227 */ /* 0x000fe200078e00ff */
[----:B------:R-:W-:-:S02]  /*11d0*/  IADD3 R165, PT, PT, R133, 0x64, RZ ;  /* 0x0000006485a57810 */ /* 0x000fc40007ffe0ff */
[----:B------:R-:W-:Y:S01]  /*11e0*/  IADD3 R164, PT, PT, R133, 0x65, RZ ;  /* 0x0000006585a47810 */ /* 0x000fe20007ffe0ff */
[----:B------:R-:W-:Y:S01]  /*11f0*/  @!P3 IMAD.IADD R3, R3, 0x1, -R5 ;  /* 0x000000010303b824 */ /* 0x000fe200078e0a05 */
[----:B------:R-:W-:Y:S01]  /*1200*/  ISETP.GT.U32.AND P3, PT, R0, R129, PT ;  /* 0x000000810000720c */ /* 0x000fe20003f64070 */
[----:B------:R-:W-:Y:S01]  /*1210*/  IMAD.HI.U32 R10, R4, R15, RZ ;  /* 0x0000000f040a7227 */ /* 0x000fe200078e00ff */
[C---:B------:R-:W-:Y:S02]  /*1220*/  IADD3 R157, PT, PT, R133.reuse, 0x6c, RZ ;  /* 0x0000006c859d7810 */ /* 0x040fe40007ffe0ff */
[C---:B------:R-:W-:Y:S01]  /*1230*/  IADD3 R150, PT, PT, R133.reuse, 0x73, RZ ;  /* 0x0000007385967810 */ /* 0x040fe20007ffe0ff */
[----:B------:R-:W-:Y:S01]  /*1240*/  IMAD.MOV R9, RZ, RZ, -R9 ;  /* 0x000000ffff097224 */ /* 0x000fe200078e0a09 */
[----:B------:R-:W-:Y:S01]  /*1250*/  IADD3 R140, PT, PT, R133, 0x7d, RZ ;  /* 0x0000007d858c7810 */ /* 0x000fe20007ffe0ff */
[----:B------:R-:W-:Y:S01]  /*1260*/  IMAD.MOV R10, RZ, RZ, -R10 ;  /* 0x000000ffff0a7224 */ /* 0x000fe200078e0a0a */
[----:B------:R-:W-:Y:S01]  /*1270*/  @!P0 IADD3 R127, PT, PT, R127, -R0, RZ ;  /* 0x800000007f7f8210 */ /* 0x000fe20007ffe0ff */
[----:B------:R-:W-:Y:S01]  /*1280*/  @!P1 IMAD.IADD R123, R123, 0x1, -R0 ;  /* 0x000000017b7b9824 */ /* 0x000fe200078e0a00 */
[----:B------:R-:W-:Y:S01]  /*1290*/  IADD3 R139, PT, PT, R133, 0x7e, RZ ;  /* 0x0000007e858b7810 */ /* 0x000fe20007ffe0ff */
[----:B------:R-:W-:-:S02]  /*12a0*/  IMAD R125, R0, R9, R125 ;  /* 0x00000009007d7224 */ /* 0x000fc400078e027d */
[----:B------:R-:W-:Y:S01]  /*12b0*/  @!P3 IMAD.IADD R129, R129, 0x1, -R0 ;  /* 0x000000018181b824 */ /* 0x000fe200078e0a00 */
[C---:B------:R-:W-:Y:S01]  /*12c0*/  ISETP.GT.U32.AND P3, PT, R0.reuse, R122, PT ;  /* 0x0000007a0000720c */ /* 0x040fe20003f64070 */
[C---:B------:R-:W-:Y:S01]  /*12d0*/  IMAD R124, R0.reuse, R10, R15 ;  /* 0x0000000a007c7224 */ /* 0x040fe200078e020f */
[----:B------:R-:W-:Y:S01]  /*12e0*/  ISETP.GT.U32.AND P5, PT, R0, R125, PT ;  /* 0x0000007d0000720c */ /* 0x000fe20003fa4070 */
[----:B------:R-:W-:Y:S01]  /*12f0*/  IMAD.HI.U32 R9, R4, R13, RZ ;  /* 0x0000000d04097227 */ /* 0x000fe200078e00ff */
[----:B------:R-:W-:-:S03]  /*1300*/  ISETP.GT.U32.AND P1, PT, R0, R129, PT ;  /* 0x000000810000720c */ /* 0x000fc60003f24070 */
[--C-:B------:R-:W-:Y:S01]  /*1310*/  @!P2 IMAD.IADD R135, R135, 0x1, -R0.reuse ;  /* 0x000000018787a824 */ /* 0x100fe200078e0a00 */
[C---:B------:R-:W-:Y:S01]  /*1320*/  ISETP.GT.U32.AND P2, PT, R0.reuse, R126, PT ;  /* 0x0000007e0000720c */ /* 0x040fe20003f44070 */
[----:B------:R-:W-:Y:S02]  /*1330*/  IMAD.MOV R9, RZ, RZ, -R9 ;  /* 0x000000ffff097224 */ /* 0x000fe400078e0a09 */
[--C-:B------:R-:W-:Y:S01]  /*1340*/  @!P4 IMAD.IADD R131, R131, 0x1, -R0.reuse ;  /* 0x000000018383c824 */ /* 0x100fe200078e0a00 */
[----:B------:R-:W-:Y:S01]  /*1350*/  ISETP.GT.U32.AND P4, PT, R0, R124, PT ;  /* 0x0000007c0000720c */ /* 0x000fe20003f84070 */
[----:B------:R-:W-:Y:S01]  /*1360*/  @!P6 IMAD.IADD R128, R128, 0x1, -R0 ;  /* 0x000000018080e824 */ /* 0x000fe200078e0a00 */
[----:B------:R-:W-:Y:S01]  /*1370*/  ISETP.GT.U32.AND P0, PT, R0, R135, PT ;  /* 0x000000870000720c */ /* 0x000fe20003f04070 */
[----:B------:R-:W-:Y:S01]  /*1380*/  IMAD.HI.U32 R8, R4, R121, RZ ;  /* 0x0000007904087227 */ /* 0x000fe200078e00ff */
[----:B------:R-:W-:-:S03]  /*1390*/  ISETP.GT.U32.AND P6, PT, R0, R136, PT ;  /* 0x000000880000720c */ /* 0x000fc60003fc4070 */
[----:B------:R-:W-:Y:S01]  /*13a0*/  IMAD R120, R0, R9, R13 ;  /* 0x0000000900787224 */ /* 0x000fe200078e020d */
[----:B------:R-:W-:Y:S01]  /*13b0*/  IABS R13, R247 ;  /* 0x000000f7000d7213 */ /* 0x000fe20000000000 */
[----:B------:R-:W-:Y:S01]  /*13c0*/  @!P3 IMAD.IADD R122, R122, 0x1, -R0 ;  /* 0x000000017a7ab824 */ /* 0x000fe200078e0a00 */
[----:B------:R-:W-:Y:S01]  /*13d0*/  ISETP.GT.U32.AND P3, PT, R0, R128, PT ;  /* 0x000000800000720c */ /* 0x000fe20003f64070 */
[----:B------:R-:W-:Y:S02]  /*13e0*/  IMAD.MOV R8, RZ, RZ, -R8 ;  /* 0x000000ffff087224 */ /* 0x000fe400078e0a08 */
[----:B------:R-:W-:Y:S02]  /*13f0*/  VIADD R245, R133, 0x14 ;  /* 0x0000001485f57836 */ /* 0x000fe40000000000 */
[----:B------:R-:W-:-:S03]  /*1400*/  IMAD.HI.U32 R10, R4, R119, RZ ;  /* 0x00000077040a7227 */ /* 0x000fc600078e00ff */
[----:B------:R-:W-:Y:S01]  /*1410*/  IABS R15, R245 ;  /* 0x000000f5000f7213 */ /* 0x000fe20000000000 */
[----:B------:R-:W-:Y:S02]  /*1420*/  VIADD R246, R133, 0x13 ;  /* 0x0000001385f67836 */ /* 0x000fe40000000000 */
[----:B------:R-:W-:Y:S01]  /*1430*/  @!P1 IMAD.IADD R129, R129, 0x1, -R0 ;  /* 0x0000000181819824 */ /* 0x000fe200078e0a00 */
[C---:B------:R-:W-:Y:S01]  /*1440*/  ISETP.GT.U32.AND P1, PT, R0.reuse, R123, PT ;  /* 0x0000007b0000720c */ /* 0x040fe20003f24070 */
[----:B------:R-:W-:Y:S01]  /*1450*/  IMAD R121, R0, R8, R121 ;  /* 0x0000000800797224 */ /* 0x000fe200078e0279 */
[----:B------:R-:W-:Y:S01]  /*1460*/  IABS R115, R246 ;  /* 0x000000f600737213 */ /* 0x000fe20000000000 */
[----:B------:R-:W-:Y:S02]  /*1470*/  IMAD.MOV R10, RZ, RZ, -R10 ;  /* 0x000000ffff0a7224 */ /* 0x000fe400078e0a0a */
[----:B------:R-:W-:-:S04]  /*1480*/  IMAD.HI.U32 R8, R4, R13, RZ ;  /* 0x0000000d04087227 */ /* 0x000fc800078e00ff */
[----:B------:R-:W-:Y:S01]  /*1490*/  @!P2 IMAD.IADD R126, R126, 0x1, -R0 ;  /* 0x000000017e7ea824 */ /* 0x000fe200078e0a00 */
[C---:B------:R-:W-:Y:S01]  /*14a0*/  ISETP.GT.U32.AND P2, PT, R0.reuse, R134, PT ;  /* 0x000000860000720c */ /* 0x040fe20003f44070 */
[----:B------:R-:W-:Y:S02]  /*14b0*/  VIADD R249, R133, 0x10 ;  /* 0x0000001085f97836 */ /* 0x000fe40000000000 */
[C---:B------:R-:W-:Y:S02]  /*14c0*/  IMAD R119, R0.reuse, R10, R119 ;  /* 0x0000000a00777224 */ /* 0x040fe400078e0277 */
[----:B------:R-:W-:Y:S01]  /*14d0*/  IMAD.MOV R8, RZ, RZ, -R8 ;  /* 0x000000ffff087224 */ /* 0x000fe200078e0a08 */
[----:B------:R-:W-:Y:S01]  /*14e0*/  IABS R11, R249 ;  /* 0x000000f9000b7213 */ /* 0x000fe20000000000 */
[--C-:B------:R-:W-:Y:S01]  /*14f0*/  @!P5 IMAD.IADD R125, R125, 0x1, -R0.reuse ;  /* 0x000000017d7dd824 */ /* 0x100fe200078e0a00 */
[----:B------:R-:W-:Y:S01]  /*1500*/  ISETP.GT.U32.AND P5, PT, R0, R131, PT ;  /* 0x000000830000720c */ /* 0x000fe20003fa4070 */
[--C-:B------:R-:W-:Y:S01]  /*1510*/  @!P4 IMAD.IADD R124, R124, 0x1, -R0.reuse ;  /* 0x000000017c7cc824 */ /* 0x100fe200078e0a00 */
[C---:B------:R-:W-:Y:S01]  /*1520*/  ISETP.GT.U32.AND P4, PT, R0.reuse, R130, PT ;  /* 0x000000820000720c */ /* 0x040fe20003f84070 */
[----:B------:R-:W-:Y:S01]  /*1530*/  @!P0 IMAD.IADD R135, R135, 0x1, -R0 ;  /* 0x0000000187878824 */ /* 0x000fe200078e0a00 */
[----:B------:R-:W-:Y:S01]  /*1540*/  ISETP.GT.U32.AND P0, PT, R0, R127, PT ;  /* 0x0000007f0000720c */ /* 0x000fe20003f04070 */
[C---:B------:R-:W-:Y:S01]  /*1550*/  IMAD.HI.U32 R10, R4.reuse, R15, RZ ;  /* 0x0000000f040a7227 */ /* 0x040fe200078e00ff */
[----:B------:R-:W-:Y:S03]  /*1560*/  STL [R1+0xb20], R249 ;  /* 0x000b20f901007387 */ /* 0x000fe60000100800 */
[----:B------:R-:W-:-:S04]  /*1570*/  IMAD.HI.U32 R9, R4, R115, RZ ;  /* 0x0000007304097227 */ /* 0x000fc800078e00ff */
[----:B------:R-:W-:Y:S01]  /*1580*/  IMAD R116, R0, R8, R13 ;  /* 0x0000000800747224 */ /* 0x000fe200078e020d */
[----:B------:R-:W-:Y:S01]  /*1590*/  IADD3 R9, PT, PT, -R9, RZ, RZ ;  /* 0x000000ff09097210 */ /* 0x000fe20007ffe1ff */
[--C-:B------:R-:W-:Y:S01]  /*15a0*/  @!P6 IMAD.IADD R136, R136, 0x1, -R0.reuse ;  /* 0x000000018888e824 */ /* 0x100fe200078e0a00 */
[----:B------:R-:W-:Y:S01]  /*15b0*/  ISETP.GT.U32.AND P6, PT, R0, R122, PT ;  /* 0x0000007a0000720c */ /* 0x000fe20003fc4070 */
[----:B------:R-:W-:Y:S01]  /*15c0*/  @!P3 IMAD.IADD R128, R128, 0x1, -R0 ;  /* 0x000000018080b824 */ /* 0x000fe200078e0a00 */
[C---:B------:R-:W-:Y:S01]  /*15d0*/  ISETP.GT.U32.AND P3, PT, R0.reuse, R121, PT ;  /* 0x000000790000720c */ /* 0x040fe20003f64070 */
[----:B------:R-:W-:Y:S01]  /*15e0*/  VIADD R248, R133, 0x11 ;  /* 0x0000001185f87836 */ /* 0x000fe20000000000 */
[----:B------:R-:W-:Y:S01]  /*15f0*/  @!P5 IADD3 R131, PT, PT, R131, -R0, RZ ;  /* 0x800000008383d210 */ /* 0x000fe20007ffe0ff */
[----:B------:R-:W-:Y:S01]  /*1600*/  IMAD.MOV R10, RZ, RZ, -R10 ;  /* 0x000000ffff0a7224 */ /* 0x000fe200078e0a0a */
[----:B------:R-:W-:Y:S01]  /*1610*/  ISETP.GT.U32.AND P5, PT, R0, R125, PT ;  /* 0x0000007d0000720c */ /* 0x000fe20003fa4070 */
[----:B------:R-:W-:Y:S01]  /*1620*/  VIADD R244, R133, 0x15 ;  /* 0x0000001585f47836 */ /* 0x000fe20000000000 */
[----:B------:R-:W-:Y:S01]  /*1630*/  IABS R117, R248 ;  /* 0x000000f800757213 */ /* 0x000fe20000000000 */
[----:B------:R-:W-:Y:S01]  /*1640*/  IMAD.HI.U32 R2, R4, R11, RZ ;  /* 0x0000000b04027227 */ /* 0x000fe200078e00ff */
[----:B------:R-:W-:Y:S02]  /*1650*/  STL [R1+0xb1c], R248 ;  /* 0x000b1cf801007387 */ /* 0x000fe40000100800 */
[----:B------:R-:W-:Y:S01]  /*1660*/  IABS R113, R244 ;  /* 0x000000f400717213 */ /* 0x000fe20000000000 */
[--C-:B------:R-:W-:Y:S01]  /*1670*/  @!P1 IMAD.IADD R123, R123, 0x1, -R0.reuse ;  /* 0x000000017b7b9824 */ /* 0x100fe200078e0a00 */
[C---:B------:R-:W-:Y:S01]  /*1680*/  ISETP.GT.U32.AND P1, PT, R0.reuse, R116, PT ;  /* 0x000000740000720c */ /* 0x040fe20003f24070 */
[----:B------:R-:W-:Y:S01]  /*1690*/  IMAD R114, R0, R10, R15 ;  /* 0x0000000a00727224 */ /* 0x000fe200078e020f */
[----:B------:R-:W-:Y:S01]  /*16a0*/  @!P3 IADD3 R121, PT, PT, R121, -R0, RZ ;  /* 0x800000007979b210 */ /* 0x000fe20007ffe0ff */
[----:B------:R-:W-:Y:S01]  /*16b0*/  IMAD.HI.U32 R10, R4, R109, RZ ;  /* 0x0000006d040a7227 */ /* 0x000fe200078e00ff */
[----:B------:R-:W-:Y:S02]  /*16c0*/  STL [R1+0xb88], R249 ;  /* 0x000b88f901007387 */ /* 0x000fe40000100800 */
[----:B------:R-:W-:Y:S01]  /*16d0*/  ISETP.GT.U32.AND P3, PT, R0, R114, PT ;  /* 0x000000720000720c */ /* 0x000fe20003f64070 */
[----:B------:R-:W-:Y:S01]  /*16e0*/  @!P2 IMAD.IADD R134, R134, 0x1, -R0 ;  /* 0x000000018686a824 */ /* 0x000fe200078e0a00 */
[C---:B------:R-:W-:Y:S01]  /*16f0*/  ISETP.GT.U32.AND P2, PT, R0.reuse, R126, PT ;  /* 0x0000007e0000720c */ /* 0x040fe20003f44070 */
[----:B------:R-:W-:Y:S01]  /*1700*/  IMAD.MOV R2, RZ, RZ, -R2 ;  /* 0x000000ffff027224 */ /* 0x000fe200078e0a02 */
[----:B------:R-:W-:Y:S01]  /*1710*/  STL [R1+0xb18], R247 ;  /* 0x000b18f701007387 */ /* 0x000fe20000100800 */
[----:B------:R-:W-:-:S02]  /*1720*/  IMAD R115, R0, R9, R115 ;  /* 0x0000000900737224 */ /* 0x000fc400078e0273 */
[----:B------:R-:W-:Y:S01]  /*1730*/  VIADD R243, R133, 0x16 ;  /* 0x0000001685f37836 */ /* 0x000fe20000000000 */
[----:B------:R-:W-:Y:S01]  /*1740*/  @!P1 IADD3 R116, PT, PT, R116, -R0, RZ ;  /* 0x8000000074749210 */ /* 0x000fe20007ffe0ff */
[----:B------:R-:W-:Y:S01]  /*1750*/  IMAD.MOV R10, RZ, RZ, -R10 ;  /* 0x000000ffff0a7224 */ /* 0x000fe200078e0a0a */
[----:B------:R-:W-:Y:S01]  /*1760*/  STL [R1+0xb8c], R248 ;  /* 0x000b8cf801007387 */ /* 0x000fe20000100800 */
[--C-:B------:R-:W-:Y:S01]  /*1770*/  @!P4 IMAD.IADD R130, R130, 0x1, -R0.reuse ;  /* 0x000000018282c824 */ /* 0x100fe200078e0a00 */
[C---:B------:R-:W-:Y:S01]  /*1780*/  ISETP.GT.U32.AND P4, PT, R0.reuse, R124, PT ;  /* 0x0000007c0000720c */ /* 0x040fe20003f84070 */
[--C-:B------:R-:W-:Y:S01]  /*1790*/  @!P0 IMAD.IADD R127, R127, 0x1, -R0.reuse ;  /* 0x000000017f7f8824 */ /* 0x100fe200078e0a00 */
[----:B------:R-:W-:Y:S01]  /*17a0*/  ISETP.GT.U32.AND P0, PT, R0, R120, PT ;  /* 0x000000780000720c */ /* 0x000fe20003f04070 */
[----:B------:R-:W-:Y:S01]  /*17b0*/  IMAD.HI.U32 R7, R4, R117, RZ ;  /* 0x0000007504077227 */ /* 0x000fe200078e00ff */
[----:B------:R-:W-:Y:S01]  /*17c0*/  @!P2 IADD3 R126, PT, PT, R126, -R0, RZ ;  /* 0x800000007e7ea210 */ /* 0x000fe20007ffe0ff */
[----:B------:R-:W-:Y:S01]  /*17d0*/  STL [R1+0xb14], R246 ;  /* 0x000b14f601007387 */ /* 0x000fe20000100800 */
[C---:B------:R-:W-:Y:S01]  /*17e0*/  ISETP.GT.U32.AND P2, PT, R0.reuse, R119, PT ;  /* 0x000000770000720c */ /* 0x040fe20003f44070 */
[----:B------:R-:W-:Y:S01]  /*17f0*/  IMAD R118, R0, R2, R11 ;  /* 0x0000000200767224 */ /* 0x000fe200078e020b */
[----:B------:R-:W-:Y:S01]  /*1800*/  IABS R11, R243 ;  /* 0x000000f3000b7213 */ /* 0x000fe20000000000 */
[----:B------:R-:W-:Y:S01]  /*1810*/  IMAD.HI.U32 R2, R4, R113, RZ ;  /* 0x0000007104027227 */ /* 0x000fe200078e00ff */
[----:B------:R-:W-:Y:S03]  /*1820*/  STL [R1+0xb90], R247 ;  /* 0x000b90f701007387 */ /* 0x000fe60000100800 */
[----:B------:R-:W-:Y:S01]  /*1830*/  IMAD R109, R0, R10, R109 ;  /* 0x0000000a006d7224 */ /* 0x000fe200078e026d */
[----:B------:R-:W-:Y:S01]  /*1840*/  STL [R1+0xb10], R245 ;  /* 0x000b10f501007387 */ /* 0x000fe20000100800 */
[----:B------:R-:W-:Y:S01]  /*1850*/  @!P6 IMAD.IADD R122, R122, 0x1, -R0 ;  /* 0x000000017a7ae824 */ /* 0x000fe200078e0a00 */
[C---:B------:R-:W-:Y:S01]  /*1860*/  ISETP.GT.U32.AND P6, PT, R0.reuse, R115, PT ;  /* 0x000000730000720c */ /* 0x040fe20003fc4070 */
[----:B------:R-:W-:Y:S01]  /*1870*/  IMAD.MOV R7, RZ, RZ, -R7 ;  /* 0x000000ffff077224 */ /* 0x000fe200078e0a07 */
[----:B------:R-:W-:Y:S01]  /*1880*/  ISETP.GT.U32.AND P1, PT, R0, R109, PT ;  /* 0x0000006d0000720c */ /* 0x000fe20003f24070 */
[C---:B------:R-:W-:Y:S01]  /*1890*/  VIADD R241, R133.reuse, 0x18 ;  /* 0x0000001885f17836 */ /* 0x040fe20000000000 */
[----:B------:R1:W-:Y:S01]  /*18a0*/  STL [R1+0xb94], R246 ;  /* 0x000b94f601007387 */ /* 0x0003e20000100800 */
[----:B------:R-:W-:-:S02]  /*18b0*/  VIADD R242, R133, 0x17 ;  /* 0x0000001785f27836 */ /* 0x000fc40000000000 */
[----:B------:R-:W-:Y:S01]  /*18c0*/  IMAD.MOV R2, RZ, RZ, -R2 ;  /* 0x000000ffff027224 */ /* 0x000fe200078e0a02 */
[----:B------:R-:W-:Y:S01]  /*18d0*/  IABS R13, R241 ;  /* 0x000000f1000d7213 */ /* 0x000fe20000000000 */
[----:B------:R-:W-:Y:S01]  /*18e0*/  IMAD R117, R0, R7, R117 ;  /* 0x0000000700757224 */ /* 0x000fe200078e0275 */
[----:B------:R-:W-:Y:S01]  /*18f0*/  IABS R111, R242 ;  /* 0x000000f2006f7213 */ /* 0x000fe20000000000 */
[----:B------:R-:W-:Y:S01]  /*1900*/  IMAD.HI.U32 R7, R4, R11, RZ ;  /* 0x0000000b04077227 */ /* 0x000fe200078e00ff */
[----:B------:R-:W-:Y:S03]  /*1910*/  STL [R1+0xb0c], R244 ;  /* 0x000b0cf401007387 */ /* 0x000fe60000100800 */
[----:B------:R-:W-:Y:S01]  /*1920*/  IMAD R113, R0, R2, R113 ;  /* 0x0000000200717224 */ /* 0x000fe200078e0271 */
[----:B------:R-:W-:Y:S01]  /*1930*/  STL [R1+0xb08], R243 ;  /* 0x000b08f301007387 */ /* 0x000fe20000100800 */
[----:B------:R-:W-:-:S02]  /*1940*/  IMAD.MOV R7, RZ, RZ, -R7 ;  /* 0x000000ffff077224 */ /* 0x000fc400078e0a07 */
[--C-:B------:R-:W-:Y:S01]  /*1950*/  @!P5 IMAD.IADD R125, R125, 0x1, -R0.reuse ;  /* 0x000000017d7dd824 */ /* 0x100fe200078e0a00 */
[----:B------:R-:W-:Y:S01]  /*1960*/  ISETP.GT.U32.AND P5, PT, R0, R118, PT ;  /* 0x000000760000720c */ /* 0x000fe20003fa4070 */
[--C-:B------:R-:W-:Y:S01]  /*1970*/  @!P4 IMAD.IADD R124, R124, 0x1, -R0.reuse ;  /* 0x000000017c7cc824 */ /* 0x100fe200078e0a00 */
[----:B------:R-:W-:Y:S01]  /*1980*/  ISETP.GT.U32.AND P4, PT, R0, R117, PT ;  /* 0x000000750000720c */ /* 0x000fe20003f84070 */
[--C-:B------:R-:W-:Y:S01]  /*1990*/  @!P0 IMAD.IADD R120, R120, 0x1, -R0.reuse ;  /* 0x0000000178788824 */ /* 0x100fe200078e0a00 */
[----:B------:R-:W-:Y:S01]  /*19a0*/  ISETP.GT.U32.AND P0, PT, R0, R113, PT ;  /* 0x000000710000720c */ /* 0x000fe20003f04070 */
[C---:B------:R-:W-:Y:S01]  /*19b0*/  IMAD.HI.U32 R9, R4.reuse, R13, RZ ;  /* 0x0000000d04097227 */ /* 0x040fe200078e00ff */
[----:B------:R-:W-:Y:S03]  /*19c0*/  STL [R1+0xb04], R242 ;  /* 0x000b04f201007387 */ /* 0x000fe60000100800 */
[----:B------:R-:W-:Y:S01]  /*19d0*/  IMAD.HI.U32 R8, R4, R111, RZ ;  /* 0x0000006f04087227 */ /* 0x000fe200078e00ff */
[----:B------:R-:W-:Y:S03]  /*19e0*/  STL [R1+0xb00], R241 ;  /* 0x000b00f101007387 */ /* 0x000fe60000100800 */
[C---:B------:R-:W-:Y:S01]  /*19f0*/  IMAD R112, R0.reuse, R7, R11 ;  /* 0x0000000700707224 */ /* 0x040fe200078e020b */
[----:B------:R-:W-:Y:S01]  /*1a00*/  IABS R11, R239 ;  /* 0x000000ef000b7213 */ /* 0x000fe20000000000 */
[--C-:B------:R-:W-:Y:S01]  /*1a10*/  @!P6 IMAD.IADD R115, R115, 0x1, -R0.reuse ;  /* 0x000000017373e824 */ /* 0x100fe200078e0a00 */
[----:B------:R-:W-:Y:S01]  /*1a20*/  ISETP.GT.U32.AND P6, PT, R0, R121, PT ;  /* 0x000000790000720c */ /* 0x000fe20003fc4070 */
[----:B------:R-:W-:Y:S01]  /*1a30*/  @!P3 IMAD.IADD R114, R114, 0x1, -R0 ;  /* 0x000000017272b824 */ /* 0x000fe200078e0a00 */
[----:B------:R-:W-:Y:S01]  /*1a40*/  ISETP.GT.U32.AND P3, PT, R0, R120, PT ;  /* 0x000000780000720c */ /* 0x000fe20003f64070 */
[----:B------:R-:W-:Y:S01]  /*1a50*/  IMAD.MOV R9, RZ, RZ, -R9 ;  /* 0x000000ffff097224 */ /* 0x000fe200078e0a09 */
[----:B------:R-:W-:Y:S01]  /*1a60*/  STL [R1+0xafc], R240 ;  /* 0x000afcf001007387 */ /* 0x000fe20000100800 */
[----:B------:R-:W-:-:S02]  /*1a70*/  VIADD R237, R133, 0x1c ;  /* 0x0000001c85ed7836 */ /* 0x000fc40000000000 */
[----:B------:R-:W-:Y:S01]  /*1a80*/  IMAD.MOV R8, RZ, RZ, -R8 ;  /* 0x000000ffff087224 */ /* 0x000fe200078e0a08 */
[----:B------:R-:W-:Y:S01]  /*1a90*/  STL [R1+0xaf8], R239 ;  /* 0x000af8ef01007387 */ /* 0x000fe20000100800 */
[----:B------:R-:W-:Y:S02]  /*1aa0*/  VIADD R238, R133, 0x1b ;  /* 0x0000001b85ee7836 */ /* 0x000fe40000000000 */
[--C-:B------:R-:W-:Y:S01]  /*1ab0*/  @!P1 IMAD.IADD R109, R109, 0x1, -R0.reuse ;  /* 0x000000016d6d9824 */ /* 0x100fe200078e0a00 */
[C---:B------:R-:W-:Y:S01]  /*1ac0*/  ISETP.GT.U32.AND P1, PT, R0.reuse, R115, PT ;  /* 0x000000730000720c */ /* 0x040fe20003f24070 */
[C---:B------:R-:W-:Y:S01]  /*1ad0*/  IMAD R110, R0.reuse, R9, R13 ;  /* 0x00000009006e7224 */ /* 0x040fe200078e020d */
[----:B------:R-:W-:Y:S01]  /*1ae0*/  IABS R13, R237 ;  /* 0x000000ed000d7213 */ /* 0x000fe20000000000 */
[----:B------:R-:W-:Y:S01]  /*1af0*/  IMAD R111, R0, R8, R111 ;  /* 0x00000008006f7224 */ /* 0x000fe200078e026f */
[----:B------:R-:W-:Y:S01]  /*1b00*/  IABS R107, R238 ;  /* 0x000000ee006b7213 */ /* 0x000fe20000000000 */
[----:B------:R-:W-:Y:S01]  /*1b10*/  IMAD.HI.U32 R2, R4, R11, RZ ;  /* 0x0000000b04027227 */ /* 0x000fe200078e00ff */
[----:B------:R-:W-:Y:S03]  /*1b20*/  STL [R1+0xaf4], R238 ;  /* 0x000af4ee01007387 */ /* 0x000fe60000100800 */
[----:B------:R-:W-:Y:S01]  /*1b30*/  @!P2 IMAD.IADD R119, R119, 0x1, -R0 ;  /* 0x000000017777a824 */ /* 0x000fe200078e0a00 */
[----:B------:R-:W-:Y:S01]  /*1b40*/  ISETP.GT.U32.AND P2, PT, R0, R112, PT ;  /* 0x000000700000720c */ /* 0x000fe20003f44070 */
[----:B------:R-:W-:Y:S01]  /*1b50*/  VIADD R236, R133, 0x1d ;  /* 0x0000001d85ec7836 */ /* 0x000fe20000000000 */
[----:B------:R-:W-:Y:S01]  /*1b60*/  STL [R1+0xaf0], R237 ;  /* 0x000af0ed01007387 */ /* 0x000fe20000100800 */
[----:B------:R-:W-:-:S02]  /*1b70*/  IMAD.MOV R2, RZ, RZ, -R2 ;  /* 0x000000ffff027224 */ /* 0x000fc400078e0a02 */
[--C-:B------:R-:W-:Y:S01]  /*1b80*/  @!P5 IMAD.IADD R118, R118, 0x1, -R0.reuse ;  /* 0x000000017676d824 */ /* 0x100fe200078e0a00 */
[C---:B------:R-:W-:Y:S01]  /*1b90*/  ISETP.GT.U32.AND P5, PT, R0.reuse, R111, PT ;  /* 0x0000006f0000720c */ /* 0x040fe20003fa4070 */
[--C-:B------:R-:W-:Y:S01]  /*1ba0*/  @!P4 IMAD.IADD R117, R117, 0x1, -R0.reuse ;  /* 0x000000017575c824 */ /* 0x100fe200078e0a00 */
[C---:B------:R-:W-:Y:S01]  /*1bb0*/  ISETP.GT.U32.AND P4, PT, R0.reuse, R110, PT ;  /* 0x0000006e0000720c */ /* 0x040fe20003f84070 */
[----:B------:R-:W-:Y:S01]  /*1bc0*/  @!P0 IMAD.IADD R113, R113, 0x1, -R0 ;  /* 0x0000000171718824 */ /* 0x000fe200078e0a00 */
[----:B------:R-:W-:Y:S01]  /*1bd0*/  ISETP.GT.U32.AND P0, PT, R0, R119, PT ;  /* 0x000000770000720c */ /* 0x000fe20003f04070 */
[C---:B------:R-:W-:Y:S01]  /*1be0*/  IMAD.HI.U32 R8, R4.reuse, R13, RZ ;  /* 0x0000000d04087227 */ /* 0x040fe200078e00ff */
[----:B------:R-:W-:Y:S01]  /*1bf0*/  IABS R105, R236 ;  /* 0x000000ec00697213 */ /* 0x000fe20000000000 */
[----:B------:R-:W-:Y:S02]  /*1c00*/  STL [R1+0xaec], R236 ;  /* 0x000aecec01007387 */ /* 0x000fe40000100800 */
[----:B------:R-:W-:-:S04]  /*1c10*/  IMAD.HI.U32 R7, R4, R107, RZ ;  /* 0x0000006b04077227 */ /* 0x000fc800078e00ff */
[----:B------:R-:W-:Y:S01]  /*1c20*/  IMAD R108, R0, R2, R11 ;  /* 0x00000002006c7224 */ /* 0x000fe200078e020b */
[----:B------:R-:W-:Y:S01]  /*1c30*/  IADD3 R7, PT, PT, -R7, RZ, RZ ;  /* 0x000000ff07077210 */ /* 0x000fe20007ffe1ff */
[----:B------:R-:W-:Y:S01]  /*1c40*/  @!P3 IMAD.IADD R120, R120, 0x1, -R0 ;  /* 0x000000017878b824 */ /* 0x000fe200078e0a00 */
[C---:B------:R-:W-:Y:S01]  /*1c50*/  ISETP.GT.U32.AND P3, PT, R0.reuse, R114, PT ;  /* 0x000000720000720c */ /* 0x040fe20003f64070 */
[----:B------:R-:W-:Y:S01]  /*1c60*/  IMAD.MOV R8, RZ, RZ, -R8 ;  /* 0x000000ffff087224 */ /* 0x000fe200078e0a08 */
[-C--:B------:R-:W-:Y:S01]  /*1c70*/  @!P5 IADD3 R111, PT, PT, R111, -R0.reuse, RZ ;  /* 0x800000006f6fd210 */ /* 0x080fe20007ffe0ff */
[----:B------:R-:W-:Y:S01]  /*1c80*/  VIADD R231, R133, 0x22 ;  /* 0x0000002285e77836 */ /* 0x000fe20000000000 */
[----:B------:R-:W-:Y:S01]  /*1c90*/  @!P0 IADD3 R119, PT, PT, R119, -R0, RZ ;  /* 0x8000000077778210 */ /* 0x000fe20007ffe0ff */
[----:B------:R-:W-:Y:S01]  /*1ca0*/  @!P1 IMAD.IADD R115, R115, 0x1, -R0 ;  /* 0x0000000173739824 */ /* 0x000fe200078e0a00 */
[----:B------:R-:W-:Y:S01]  /*1cb0*/  ISETP.GT.U32.AND P1, PT, R0, R108, PT ;  /* 0x0000006c0000720c */ /* 0x000fe20003f24070 */
[----:B------:R-:W-:Y:S01]  /*1cc0*/  IMAD.HI.U32 R9, R4, R105, RZ ;  /* 0x0000006904097227 */ /* 0x000fe200078e00ff */
[----:B------:R-:W-:-:S02]  /*1cd0*/  ISETP.GT.U32.AND P5, PT, R0, R117, PT ;  /* 0x000000750000720c */ /* 0x000fc40003fa4070 */
[C---:B------:R-:W-:Y:S01]  /*1ce0*/  ISETP.GT.U32.AND P0, PT, R0.reuse, R113, PT ;  /* 0x000000710000720c */ /* 0x040fe20003f04070 */
[----:B------:R-:W-:Y:S01]  /*1cf0*/  IMAD R106, R0, R8, R13 ;  /* 0x00000008006a7224 */ /* 0x000fe200078e020d */
[----:B------:R-:W-:Y:S01]  /*1d00*/  IABS R13, R231 ;  /* 0x000000e7000d7213 */ /* 0x000fe20000000000 */
[----:B------:R-:W-:Y:S01]  /*1d10*/  IMAD.HI.U32 R8, R4, R101, RZ ;  /* 0x0000006504087227 */ /* 0x000fe200078e00ff */
[----:B------:R-:W-:-:S03]  /*1d20*/  @!P3 IADD3 R114, PT, PT, R114, -R0, RZ ;  /* 0x800000007272b210 */ /* 0x000fc60007ffe0ff */
[----:B------:R-:W-:Y:S01]  /*1d30*/  @!P2 IMAD.IADD R112, R112, 0x1, -R0 ;  /* 0x000000017070a824 */ /* 0x000fe200078e0a00 */
[C---:B------:R-:W-:Y:S01]  /*1d40*/  ISETP.GT.U32.AND P2, PT, R0.reuse, R118, PT ;  /* 0x000000760000720c */ /* 0x040fe20003f44070 */
[C---:B------:R-:W-:Y:S02]  /*1d50*/  VIADD R235, R133.reuse, 0x1e ;  /* 0x0000001e85eb7836 */ /* 0x040fe40000000000 */
[----:B------:R-:W-:Y:S02]  /*1d60*/  IMAD.MOV R9, RZ, RZ, -R9 ;  /* 0x000000ffff097224 */ /* 0x000fe400078e0a09 */
[----:B------:R-:W-:Y:S01]  /*1d70*/  IMAD R107, R0, R7, R107 ;  /* 0x00000007006b7224 */ /* 0x000fe200078e026b */
[----:B------:R-:W-:Y:S01]  /*1d80*/  IABS R15, R235 ;  /* 0x000000eb000f7213 */ /* 0x000fe20000000000 */
[----:B------:R-:W-:Y:S01]  /*1d90*/  IMAD.MOV R8, RZ, RZ, -R8 ;  /* 0x000000ffff087224 */ /* 0x000fe200078e0a08 */
[----:B------:R-:W-:Y:S01]  /*1da0*/  STL [R1+0xae8], R235 ;  /* 0x000ae8eb01007387 */ /* 0x000fe20000100800 */
[----:B------:R-:W-:Y:S01]  /*1db0*/  @!P4 IMAD.IADD R110, R110, 0x1, -R0 ;  /* 0x000000016e6ec824 */ /* 0x000fe200078e0a00 */
[C---:B------:R-:W-:Y:S01]  /*1dc0*/  ISETP.GT.U32.AND P4, PT, R0.reuse, R116, PT ;  /* 0x000000740000720c */ /* 0x040fe20003f84070 */
[----:B------:R-:W-:Y:S01]  /*1dd0*/  VIADD R233, R133, 0x20 ;  /* 0x0000002085e97836 */ /* 0x000fe20000000000 */
[C---:B------:R-:W-:Y:S01]  /*1de0*/  ISETP.GT.U32.AND P3, PT, R0.reuse, R107, PT ;  /* 0x0000006b0000720c */ /* 0x040fe20003f64070 */
[----:B------:R-:W-:-:S02]  /*1df0*/  IMAD R105, R0, R9, R105 ;  /* 0x0000000900697224 */ /* 0x000fc400078e0269 */
[----:B------:R-:W-:Y:S01]  /*1e00*/  IMAD.HI.U32 R9, R4, R13, RZ ;  /* 0x0000000d04097227 */ /* 0x000fe200078e00ff */
[----:B------:R-:W-:-:S03]  /*1e10*/  IABS R11, R233 ;  /* 0x000000e9000b7213 */ /* 0x000fc60000000000 */
[----:B------:R-:W-:Y:S01]  /*1e20*/  IMAD R101, R0, R8, R101 ;  /* 0x0000000800657224 */ /* 0x000fe200078e0265 */
[----:B------:R-:W-:Y:S01]  /*1e30*/  IADD3 R9, PT, PT, -R9, RZ, RZ ;  /* 0x000000ff09097210 */ /* 0x000fe20007ffe1ff */
[C---:B------:R-:W-:Y:S02]  /*1e40*/  VIADD R234, R133.reuse, 0x1f ;  /* 0x0000001f85ea7836 */ /* 0x040fe40000000000 */
[----:B------:R-:W-:Y:S02]  /*1e50*/  VIADD R230, R133, 0x23 ;  /* 0x0000002385e67836 */ /* 0x000fe40000000000 */
[----:B------:R-:W-:Y:S01]  /*1e60*/  IMAD.HI.U32 R10, R4, R15, RZ ;  /* 0x0000000f040a7227 */ /* 0x000fe200078e00ff */
[----:B------:R-:W-:Y:S01]  /*1e70*/  IABS R103, R234 ;  /* 0x000000ea00677213 */ /* 0x000fe20000000000 */
[----:B------:R-:W-:Y:S01]  /*1e80*/  STL [R1+0xae4], R234 ;  /* 0x000ae4ea01007387 */ /* 0x000fe20000100800 */
[----:B------:R-:W-:Y:S01]  /*1e90*/  IABS R99, R230 ;  /* 0x000000e600637213 */ /* 0x000fe20000000000 */
[--C-:B------:R-:W-:Y:S01]  /*1ea0*/  @!P1 IMAD.IADD R108, R108, 0x1, -R0.reuse ;  /* 0x000000016c6c9824 */ /* 0x100fe200078e0a00 */
[----:B------:R-:W-:Y:S01]  /*1eb0*/  ISETP.GT.U32.AND P1, PT, R0, R101, PT ;  /* 0x000000650000720c */ /* 0x000fe20003f24070 */
[----:B------:R-:W-:Y:S01]  /*1ec0*/  @!P2 IMAD.IADD R118, R118, 0x1, -R0 ;  /* 0x000000017676a824 */ /* 0x000fe200078e0a00 */
[----:B------:R-:W-:Y:S01]  /*1ed0*/  ISETP.GT.U32.AND P2, PT, R0, R112, PT ;  /* 0x000000700000720c */ /* 0x000fe20003f44070 */
[----:B------:R-:W-:Y:S01]  /*1ee0*/  IMAD.MOV R10, RZ, RZ, -R10 ;  /* 0x000000ffff0a7224 */ /* 0x000fe200078e0a0a */
[----:B------:R-:W-:Y:S01]  /*1ef0*/  STL [R1+0xae0], R233 ;  /* 0x000ae0e901007387 */ /* 0x000fe20000100800 */
[----:B------:R-:W-:-:S03]  /*1f00*/  IMAD.HI.U32 R7, R4, R11, RZ ;  /* 0x0000000b04077227 */ /* 0x000fc600078e00ff */
[----:B------:R-:W-:Y:S01]  /*1f10*/  STL [R1+0xadc], R232 ;  /* 0x000adce801007387 */ /* 0x000fe20000100800 */
[C---:B------:R-:W-:Y:S02]  /*1f20*/  IMAD R100, R0.reuse, R9, R13 ;  /* 0x0000000900647224 */ /* 0x040fe400078e020d */
[--C-:B------:R-:W-:Y:S01]  /*1f30*/  @!P5 IMAD.IADD R117, R117, 0x1, -R0.reuse ;  /* 0x000000017575d824 */ /* 0x100fe200078e0a00 */
[----:B------:R-:W-:Y:S01]  /*1f40*/  ISETP.GT.U32.AND P5, PT, R0, R111, PT ;  /* 0x0000006f0000720c */ /* 0x000fe20003fa4070 */
[--C-:B------:R-:W-:Y:S01]  /*1f50*/  @!P4 IMAD.IADD R116, R116, 0x1, -R0.reuse ;  /* 0x000000017474c824 */ /* 0x100fe200078e0a00 */
[C---:B------:R-:W-:Y:S01]  /*1f60*/  ISETP.GT.U32.AND P4, PT, R0.reuse, R110, PT ;  /* 0x0000006e0000720c */ /* 0x040fe20003f84070 */
[----:B------:R-:W-:Y:S01]  /*1f70*/  @!P0 IMAD.IADD R113, R113, 0x1, -R0 ;  /* 0x0000000171718824 */ /* 0x000fe200078e0a00 */
[C---:B------:R-:W-:Y:S01]  /*1f80*/  ISETP.GT.U32.AND P0, PT, R0.reuse, R106, PT ;  /* 0x0000006a0000720c */ /* 0x040fe20003f04070 */
[----:B------:R-:W-:Y:S01]  /*1f90*/  IMAD R104, R0, R10, R15 ;  /* 0x0000000a00687224 */ /* 0x000fe200078e020f */
[----:B------:R-:W-:Y:S01]  /*1fa0*/  IABS R15, R225 ;  /* 0x000000e1000f7213 */ /* 0x000fe20000000000 */
[C---:B------:R-:W-:Y:S01]  /*1fb0*/  IMAD.HI.U32 R2, R4.reuse, R103, RZ ;  /* 0x0000006704027227 */ /* 0x040fe200078e00ff */
[----:B------:R-:W-:Y:S03]  /*1fc0*/  STL [R1+0xad8], R231 ;  /* 0x000ad8e701007387 */ /* 0x000fe60000100800 */
[----:B------:R-:W-:Y:S01]  /*1fd0*/  IMAD.HI.U32 R10, R4, R99, RZ ;  /* 0x00000063040a7227 */ /* 0x000fe200078e00ff */
[----:B------:R-:W-:Y:S03]  /*1fe0*/  STL [R1+0xb34], R230 ;  /* 0x000b34e601007387 */ /* 0x000fe60000100800 */
[----:B------:R-:W-:-:S02]  /*1ff0*/  IMAD.MOV R7, RZ, RZ, -R7 ;  /* 0x000000ffff077224 */ /* 0x000fc400078e0a07 */
[----:B------:R-:W-:Y:S02]  /*2000*/  VIADD R229, R133, 0x24 ;  /* 0x0000002485e57836 */ /* 0x000fe40000000000 */
[----:B------:R-:W-:Y:S01]  /*2010*/  @!P3 IMAD.IADD R107, R107, 0x1, -R0 ;  /* 0x000000016b6bb824 */ /* 0x000fe200078e0a00 */
[C---:B------:R-:W-:Y:S01]  /*2020*/  ISETP.GT.U32.AND P3, PT, R0.reuse, R100, PT ;  /* 0x000000640000720c */ /* 0x040fe20003f64070 */
[----:B------:R-:W-:Y:S01]  /*2030*/  IMAD.MOV R2, RZ, RZ, -R2 ;  /* 0x000000ffff027224 */ /* 0x000fe200078e0a02 */
[----:B------:R-:W-:Y:S01]  /*2040*/  STL [R1+0xb38], R229 ;  /* 0x000b38e501007387 */ /* 0x000fe20000100800 */
[----:B------:R-:W-:Y:S02]  /*2050*/  IMAD.MOV R10, RZ, RZ, -R10 ;  /* 0x000000ffff0a7224 */ /* 0x000fe400078e0a0a */
[----:B------:R-:W-:Y:S01]  /*2060*/  IMAD R102, R0, R7, R11 ;  /* 0x0000000700667224 */ /* 0x000fe200078e020b */
[----:B------:R-:W-:Y:S01]  /*2070*/  IABS R11, R229 ;  /* 0x000000e5000b7213 */ /* 0x000fe20000000000 */
[----:B------:R-:W-:-:S02]  /*2080*/  VIADD R228, R133, 0x25 ;  /* 0x0000002585e47836 */ /* 0x000fc40000000000 */
[----:B------:R-:W-:Y:S02]  /*2090*/  VIADD R227, R133, 0x26 ;  /* 0x0000002685e37836 */ /* 0x000fe40000000000 */
[--C-:B------:R-:W-:Y:S01]  /*20a0*/  @!P1 IMAD.IADD R101, R101, 0x1, -R0.reuse ;  /* 0x0000000165659824 */ /* 0x100fe200078e0a00 */
[C---:B------:R-:W-:Y:S01]  /*20b0*/  ISETP.GT.U32.AND P1, PT, R0.reuse, R107, PT ;  /* 0x0000006b0000720c */ /* 0x040fe20003f24070 */
[C---:B------:R-:W-:Y:S01]  /*20c0*/  IMAD R103, R0.reuse, R2, R103 ;  /* 0x0000000200677224 */ /* 0x040fe200078e0267 */
[----:B------:R-:W-:Y:S01]  /*20d0*/  IABS R97, R228 ;  /* 0x000000e400617213 */ /* 0x000fe20000000000 */
[C---:B------:R-:W-:Y:S01]  /*20e0*/  IMAD R99, R0.reuse, R10, R99 ;  /* 0x0000000a00637224 */ /* 0x040fe200078e0263 */
[----:B------:R-:W-:Y:S01]  /*20f0*/  IABS R13, R227 ;  /* 0x000000e3000d7213 */ /* 0x000fe20000000000 */
[--C-:B------:R-:W-:Y:S01]  /*2100*/  @!P6 IMAD.IADD R121, R121, 0x1, -R0.reuse ;  /* 0x000000017979e824 */ /* 0x100fe200078e0a00 */
[----:B------:R-:W-:Y:S01]  /*2110*/  ISETP.GT.U32.AND P6, PT, R0, R109, PT ;  /* 0x0000006d0000720c */ /* 0x000fe20003fc4070 */
[--C-:B------:R-:W-:Y:S01]  /*2120*/  @!P2 IMAD.IADD R112, R112, 0x1, -R0.reuse ;  /* 0x000000017070a824 */ /* 0x100fe200078e0a00 */
[----:B------:R-:W-:Y:S01]  /*2130*/  ISETP.GT.U32.AND P2, PT, R0, R105, PT ;  /* 0x000000690000720c */ /* 0x000fe20003f44070 */
[----:B------:R-:W-:Y:S01]  /*2140*/  IMAD.HI.U32 R2, R4, R11, RZ ;  /* 0x0000000b04027227 */ /* 0x000fe200078e00ff */
[----:B------:R-:W-:Y:S03]  /*2150*/  STL [R1+0xb40], R228 ;  /* 0x000b40e401007387 */ /* 0x000fe60000100800 */
[--C-:B------:R-:W-:Y:S01]  /*2160*/  @!P5 IMAD.IADD R111, R111, 0x1, -R0.reuse ;  /* 0x000000016f6fd824 */ /* 0x100fe200078e0a00 */
[----:B------:R-:W-:Y:S01]  /*2170*/  ISETP.GT.U32.AND P5, PT, R0, R104, PT ;  /* 0x000000680000720c */ /* 0x000fe20003fa4070 */
[--C-:B------:R-:W-:Y:S01]  /*2180*/  @!P4 IMAD.IADD R110, R110, 0x1, -R0.reuse ;  /* 0x000000016e6ec824 */ /* 0x100fe200078e0a00 */
[----:B------:R-:W-:Y:S01]  /*2190*/  ISETP.GT.U32.AND P4, PT, R0, R103, PT ;  /* 0x000000670000720c */ /* 0x000fe20003f84070 */
[----:B------:R-:W-:Y:S01]  /*21a0*/  @!P0 IMAD.IADD R106, R106, 0x1, -R0 ;  /* 0x000000016a6a8824 */ /* 0x000fe200078e0a00 */
[----:B------:R-:W-:Y:S01]  /*21b0*/  ISETP.GT.U32.AND P0, PT, R0, R99, PT ;  /* 0x000000630000720c */ /* 0x000fe20003f04070 */
[----:B------:R-:W-:Y:S01]  /*21c0*/  VIADD R226, R133, 0x27 ;  /* 0x0000002785e27836 */ /* 0x000fe20000000000 */
[----:B------:R-:W-:Y:S01]  /*21d0*/  @!P6 IADD3 R109, PT, PT, R109, -R0, RZ ;  /* 0x800000006d6de210 */ /* 0x000fe20007ffe0ff */
[----:B------:R-:W-:Y:S01]  /*21e0*/  IMAD.HI.U32 R7, R4, R97, RZ ;  /* 0x0000006104077227 */ /* 0x000fe200078e00ff */
[----:B------:R-:W-:Y:S01]  /*21f0*/  ISETP.GT.U32.AND P6, PT, R0, R102, PT ;  /* 0x000000660000720c */ /* 0x000fe20003fc4070 */
[----:B------:R-:W-:Y:S01]  /*2200*/  STL [R1+0xb44], R227 ;  /* 0x000b44e301007387 */ /* 0x000fe20000100800 */
[----:B------:R-:W-:Y:S01]  /*2210*/  IABS R95, R226 ;  /* 0x000000e2005f7213 */ /* 0x000fe20000000000 */
[----:B------:R-:W-:-:S02]  /*2220*/  IMAD.HI.U32 R8, R4, R13, RZ ;  /* 0x0000000d04087227 */ /* 0x000fc400078e00ff */
[-C--:B------:R-:W-:Y:S01]  /*2230*/  @!P5 IADD3 R104, PT, PT, R104, -R0.reuse, RZ ;  /* 0x800000006868d210 */ /* 0x080fe20007ffe0ff */
[----:B------:R-:W-:Y:S01]  /*2240*/  STL [R1+0xb4c], R226 ;  /* 0x000b4ce201007387 */ /* 0x000fe20000100800 */
[----:B------:R-:W-:Y:S02]  /*2250*/  IMAD.MOV R2, RZ, RZ, -R2 ;  /* 0x000000ffff027224 */ /* 0x000fe400078e0a02 */
[----:B------:R-:W-:Y:S01]  /*2260*/  VIADD R223, R133, 0x2a ;  /* 0x0000002a85df7836 */ /* 0x000fe20000000000 */
[----:B------:R-:W-:Y:S01]  /*2270*/  @!P0 IADD3 R99, PT, PT, R99, -R0, RZ ;  /* 0x8000000063638210 */ /* 0x000fe20007ffe0ff */
[----:B------:R-:W-:Y:S01]  /*2280*/  @!P3 IMAD.IADD R100, R100, 0x1, -R0 ;  /* 0x000000016464b824 */ /* 0x000fe200078e0a00 */
[----:B------:R-:W-:Y:S01]  /*2290*/  ISETP.GT.U32.AND P3, PT, R0, R106, PT ;  /* 0x0000006a0000720c */ /* 0x000fe20003f64070 */
[----:B------:R-:W-:Y:S01]  /*22a0*/  IMAD.MOV R7, RZ, RZ, -R7 ;  /* 0x000000ffff077224 */ /* 0x000fe200078e0a07 */
[----:B------:R-:W-:Y:S01]  /*22b0*/  STL [R1+0xb50], R225 ;  /* 0x000b50e101007387 */ /* 0x000fe20000100800 */
[----:B------:R-:W-:-:S02]  /*22c0*/  IMAD.MOV R8, RZ, RZ, -R8 ;  /* 0x000000ffff087224 */ /* 0x000fc400078e0a08 */
[C---:B------:R-:W-:Y:S01]  /*22d0*/  IMAD R98, R0.reuse, R2, R11 ;  /* 0x0000000200627224 */ /* 0x040fe200078e020b */
[----:B------:R-:W-:Y:S01]  /*22e0*/  IABS R11, R223 ;  /* 0x000000df000b7213 */ /* 0x000fe20000000000 */
[----:B------:R-:W-:Y:S01]  /*22f0*/  @!P1 IMAD.IADD R107, R107, 0x1, -R0 ;  /* 0x000000016b6b9824 */ /* 0x000fe200078e0a00 */
[----:B------:R-:W-:Y:S01]  /*2300*/  ISETP.GT.U32.AND P1, PT, R0, R101, PT ;  /* 0x000000650000720c */ /* 0x000fe20003f24070 */
[----:B------:R-:W-:Y:S01]  /*2310*/  IMAD.HI.U32 R10, R4, R15, RZ ;  /* 0x0000000f040a7227 */ /* 0x000fe200078e00ff */
[----:B------:R-:W-:Y:S03]  /*2320*/  STL [R1+0xb58], R224 ;  /* 0x000b58e001007387 */ /* 0x000fe60000100800 */
[C---:B------:R-:W-:Y:S01]  /*2330*/  IMAD R97, R0.reuse, R7, R97 ;  /* 0x0000000700617224 */ /* 0x040fe200078e0261 */
[----:B------:R-:W-:Y:S01]  /*2340*/  STL [R1+0xb5c], R223 ;  /* 0x000b5cdf01007387 */ /* 0x000fe20000100800 */
[----:B------:R-:W-:-:S02]  /*2350*/  IMAD R96, R0, R8, R13 ;  /* 0x0000000800607224 */ /* 0x000fc400078e020d */
[----:B------:R-:W-:Y:S01]  /*2360*/  VIADD R221, R133, 0x2c ;  /* 0x0000002c85dd7836 */ /* 0x000fe20000000000 */
[C---:B------:R-:W-:Y:S01]  /*2370*/  ISETP.GT.U32.AND P5, PT, R0.reuse, R97, PT ;  /* 0x000000610000720c */ /* 0x040fe20003fa4070 */
[----:B------:R-:W-:Y:S01]  /*2380*/  @!P2 IMAD.IADD R105, R105, 0x1, -R0 ;  /* 0x000000016969a824 */ /* 0x000fe200078e0a00 */
[----:B------:R-:W-:Y:S01]  /*2390*/  ISETP.GT.U32.AND P2, PT, R0, R98, PT ;  /* 0x000000620000720c */ /* 0x000fe20003f44070 */
[----:B------:R-:W-:Y:S01]  /*23a0*/  IMAD.HI.U32 R9, R4, R95, RZ ;  /* 0x0000005f04097227 */ /* 0x000fe200078e00ff */
[----:B------:R-:W-:Y:S02]  /*23b0*/  IABS R13, R221 ;  /* 0x000000dd000d7213 */ /* 0x000fe40000000000 */
[----:B------:R-:W-:Y:S01]  /*23c0*/  ISETP.GT.U32.AND P0, PT, R0, R105, PT ;  /* 0x000000690000720c */ /* 0x000fe20003f04070 */
[----:B------:R-:W-:-:S04]  /*23d0*/  IMAD.HI.U32 R7, R4, R11, RZ ;  /* 0x0000000b04077227 */ /* 0x000fc800078e00ff */
[----:B------:R-:W-:Y:S01]  /*23e0*/  IMAD.MOV R10, RZ, RZ, -R10 ;  /* 0x000000ffff0a7224 */ /* 0x000fe200078e0a0a */
[----:B------:R-:W-:Y:S01]  /*23f0*/  IADD3 R7, PT, PT, -R7, RZ, RZ ;  /* 0x000000ff07077210 */ /* 0x000fe20007ffe1ff */
[----:B------:R-:W-:Y:S02]  /*2400*/  VIADD R218, R133, 0x2f ;  /* 0x0000002f85da7836 */ /* 0x000fe40000000000 */
[----:B------:R-:W-:Y:S01]  /*2410*/  @!P4 IMAD.IADD R103, R103, 0x1, -R0 ;  /* 0x000000016767c824 */ /* 0x000fe200078e0a00 */
[C---:B------:R-:W-:Y:S01]  /*2420*/  ISETP.GT.U32.AND P4, PT, R0.reuse, R96, PT ;  /* 0x000000600000720c */ /* 0x040fe20003f84070 */
[----:B------:R-:W-:Y:S01]  /*2430*/  IMAD.MOV R9, RZ, RZ, -R9 ;  /* 0x000000ffff097224 */ /* 0x000fe200078e0a09 */
[----:B------:R-:W-:Y:S01]  /*2440*/  IABS R87, R218 ;  /* 0x000000da00577213 */ /* 0x000fe20000000000 */
[----:B------:R-:W-:Y:S02]  /*2450*/  VIADD R222, R133, 0x2b ;  /* 0x0000002b85de7836 */ /* 0x000fe40000000000 */
[----:B------:R-:W-:-:S02]  /*2460*/  IMAD R94, R0, R10, R15 ;  /* 0x0000000a005e7224 */ /* 0x000fc400078e020f */
[--C-:B------:R-:W-:Y:S01]  /*2470*/  @!P3 IMAD.IADD R106, R106, 0x1, -R0.reuse ;  /* 0x000000016a6ab824 */ /* 0x100fe200078e0a00 */
[C---:B------:R-:W-:Y:S01]  /*2480*/  ISETP.GT.U32.AND P3, PT, R0.reuse, R100, PT ;  /* 0x000000640000720c */ /* 0x040fe20003f64070 */
[----:B------:R-:W-:Y:S01]  /*2490*/  IMAD R95, R0, R9, R95 ;  /* 0x00000009005f7224 */ /* 0x000fe200078e025f */
[----:B------:R-:W-:Y:S01]  /*24a0*/  IABS R91, R222 ;  /* 0x000000de005b7213 */ /* 0x000fe20000000000 */
[C---:B------:R-:W-:Y:S01]  /*24b0*/  IMAD.HI.U32 R2, R4.reuse, R93, RZ ;  /* 0x0000005d04027227 */ /* 0x040fe200078e00ff */
[----:B------:R-:W-:Y:S03]  /*24c0*/  STL [R1+0xb64], R222 ;  /* 0x000b64de01007387 */ /* 0x000fe60000100800 */
[----:B------:R-:W-:Y:S01]  /*24d0*/  IMAD.HI.U32 R9, R4, R13, RZ ;  /* 0x0000000d04097227 */ /* 0x000fe200078e00ff */
[----:B------:R-:W-:Y:S03]  /*24e0*/  STL [R1+0xb68], R221 ;  /* 0x000b68dd01007387 */ /* 0x000fe60000100800 */
[----:B------:R-:W-:Y:S01]  /*24f0*/  @!P1 IMAD.IADD R101, R101, 0x1, -R0 ;  /* 0x0000000165659824 */ /* 0x000fe200078e0a00 */
[C---:B------:R-:W-:Y:S01]  /*2500*/  ISETP.GT.U32.AND P1, PT, R0.reuse, R94, PT ;  /* 0x0000005e0000720c */ /* 0x040fe20003f24070 */
[----:B------:R-:W-:-:S02]  /*2510*/  IMAD R92, R0, R7, R11 ;  /* 0x00000007005c7224 */ /* 0x000fc400078e020b */
[----:B------:R-:W-:Y:S02]  /*2520*/  IMAD.MOV R2, RZ, RZ, -R2 ;  /* 0x000000ffff027224 */ /* 0x000fe400078e0a02 */
[----:B------:R-:W-:Y:S02]  /*2530*/  IMAD.MOV R9, RZ, RZ, -R9 ;  /* 0x000000ffff097224 */ /* 0x000fe400078e0a09 */
[----:B------:R-:W-:-:S04]  /*2540*/  IMAD.HI.U32 R7, R4, R87, RZ ;  /* 0x0000005704077227 */ /* 0x000fc800078e00ff */
[--C-:B------:R-:W-:Y:S01]  /*2550*/  @!P6 IMAD.IADD R102, R102, 0x1, -R0.reuse ;  /* 0x000000016666e824 */ /* 0x100fe200078e0a00 */
[----:B------:R-:W-:Y:S01]  /*2560*/  ISETP.GT.U32.AND P6, PT, R0, R108, PT ;  /* 0x0000006c0000720c */ /* 0x000fe20003fc4070 */
[----:B------:R-:W-:Y:S01]  /*2570*/  @!P2 IMAD.IADD R98, R98, 0x1, -R0 ;  /* 0x000000016262a824 */ /* 0x000fe200078e0a00 */
[----:B------:R-:W-:Y:S01]  /*2580*/  ISETP.GT.U32.AND P2, PT, R0, R104, PT ;  /* 0x000000680000720c */ /* 0x000fe20003f44070 */
[----:B------:R-:W-:-:S04]  /*2590*/  IMAD.HI.U32 R8, R4, R91, RZ ;  /* 0x0000005b04087227 */ /* 0x000fc800078e00ff */
[C---:B------:R-:W-:Y:S02]  /*25a0*/  IMAD R93, R0.reuse, R2, R93 ;  /* 0x00000002005d7224 */ /* 0x040fe400078e025d */
[C---:B------:R-:W-:Y:S01]  /*25b0*/  IMAD R90, R0.reuse, R9, R13 ;  /* 0x00000009005a7224 */ /* 0x040fe200078e020d */
[----:B------:R-:W-:Y:S01]  /*25c0*/  IABS R13, R217 ;  /* 0x000000d9000d7213 */ /* 0x000fe20000000000 */
[----:B------:R-:W-:Y:S02]  /*25d0*/  IMAD.MOV R7, RZ, RZ, -R7 ;  /* 0x000000ffff077224 */ /* 0x000fe400078e0a07 */
[--C-:B------:R-:W-:Y:S01]  /*25e0*/  @!P5 IMAD.IADD R97, R97, 0x1, -R0.reuse ;  /* 0x000000016161d824 */ /* 0x100fe200078e0a00 */
[----:B------:R-:W-:Y:S01]  /*25f0*/  ISETP.GT.U32.AND P5, PT, R0, R103, PT ;  /* 0x000000670000720c */ /* 0x000fe20003fa4070 */
[--C-:B------:R-:W-:Y:S01]  /*2600*/  @!P4 IMAD.IADD R96, R96, 0x1, -R0.reuse ;  /* 0x000000016060c824 */ /* 0x100fe200078e0a00 */
[C---:B------:R-:W-:Y:S01]  /*2610*/  ISETP.GT.U32.AND P4, PT, R0.reuse, R102, PT ;  /* 0x000000660000720c */ /* 0x040fe20003f84070 */
[----:B------:R-:W-:Y:S01]  /*2620*/  @!P0 IMAD.IADD R105, R105, 0x1, -R0 ;  /* 0x0000000169698824 */ /* 0x000fe200078e0a00 */
[----:B------:R-:W-:Y:S01]  /*2630*/  ISETP.GT.U32.AND P0, PT, R0, R99, PT ;  /* 0x000000630000720c */ /* 0x000fe20003f04070 */
[----:B------:R-:W-:Y:S01]  /*2640*/  IMAD.MOV R8, RZ, RZ, -R8 ;  /* 0x000000ffff087224 */ /* 0x000fe200078e0a08 */
[----:B------:R-:W-:Y:S01]  /*2650*/  @!P6 IADD3 R108, PT, PT, R108, -R0, RZ ;  /* 0x800000006c6ce210 */ /* 0x000fe20007ffe0ff */
[----:B------:R-:W-:Y:S01]  /*2660*/  VIADD R216, R133, 0x31 ;  /* 0x0000003185d87836 */ /* 0x000fe20000000000 */
[C---:B------:R-:W-:Y:S01]  /*2670*/  ISETP.GT.U32.AND P6, PT, R0.reuse, R96, PT ;  /* 0x000000600000720c */ /* 0x040fe20003fc4070 */
[----:B------:R-:W-:-:S02]  /*2680*/  IMAD R87, R0, R7, R87 ;  /* 0x0000000700577224 */ /* 0x000fc400078e0257 */
[----:B------:R-:W-:Y:S01]  /*2690*/  @!P3 IMAD.IADD R100, R100, 0x1, -R0 ;  /* 0x000000016464b824 */ /* 0x000fe200078e0a00 */
[C---:B------:R-:W-:Y:S01]  /*26a0*/  ISETP.GT.U32.AND P3, PT, R0.reuse, R93, PT ;  /* 0x0000005d0000720c */ /* 0x040fe20003f64070 */
[----:B------:R-:W-:Y:S01]  /*26b0*/  IMAD R91, R0, R8, R91 ;  /* 0x00000008005b7224 */ /* 0x000fe200078e025b */
[----:B------:R-:W-:Y:S01]  /*26c0*/  IABS R85, R216 ;  /* 0x000000d800557213 */ /* 0x000fe20000000000 */
[----:B------:R-:W-:Y:S01]  /*26d0*/  VIADD R219, R133, 0x2e ;  /* 0x0000002e85db7836 */ /* 0x000fe20000000000 */
[----:B------:R-:W-:Y:S01]  /*26e0*/  @!P5 IADD3 R103, PT, PT, R103, -R0, RZ ;  /* 0x800000006767d210 */ /* 0x000fe20007ffe0ff */
[----:B------:R-:W-:Y:S01]  /*26f0*/  IMAD.HI.U32 R8, R4, R13, RZ ;  /* 0x0000000d04087227 */ /* 0x000fe200078e00ff */
[----:B------:R-:W-:Y:S02]  /*2700*/  ISETP.GT.U32.AND P5, PT, R0, R97, PT ;  /* 0x000000610000720c */ /* 0x000fe40003fa4070 */
[----:B------:R-:W-:Y:S01]  /*2710*/  IABS R11, R219 ;  /* 0x000000db000b7213 */ /* 0x000fe20000000000 */
[----:B------:R-:W-:-:S02]  /*2720*/  VIADD R220, R133, 0x2d ;  /* 0x0000002d85dc7836 */ /* 0x000fc40000000000 */
[----:B------:R-:W-:Y:S01]  /*2730*/  @!P1 IMAD.IADD R94, R94, 0x1, -R0 ;  /* 0x000000015e5e9824 */ /* 0x000fe200078e0a00 */
[----:B------:R-:W-:Y:S01]  /*2740*/  ISETP.GT.U32.AND P1, PT, R0, R87, PT ;  /* 0x000000570000720c */ /* 0x000fe20003f24070 */
[----:B------:R-:W-:Y:S01]  /*2750*/  IMAD.MOV R8, RZ, RZ, -R8 ;  /* 0x000000ffff087224 */ /* 0x000fe200078e0a08 */
[----:B------:R-:W-:Y:S01]  /*2760*/  IABS R89, R220 ;  /* 0x000000dc00597213 */ /* 0x000fe20000000000 */
[--C-:B------:R-:W-:Y:S01]  /*2770*/  @!P2 IMAD.IADD R104, R104, 0x1, -R0.reuse ;  /* 0x000000016868a824 */ /* 0x100fe200078e0a00 */
[----:B------:R-:W-:Y:S01]  /*2780*/  ISETP.GT.U32.AND P2, PT, R0, R98, PT ;  /* 0x000000620000720c */ /* 0x000fe20003f44070 */
[----:B------:R-:W-:Y:S01]  /*2790*/  IMAD.HI.U32 R9, R4, R85, RZ ;  /* 0x0000005504097227 */ /* 0x000fe200078e00ff */
[----:B------:R-:W-:Y:S01]  /*27a0*/  @!P3 IADD3 R93, PT, PT, R93, -R0, RZ ;  /* 0x800000005d5db210 */ /* 0x000fe20007ffe0ff */
[----:B------:R-:W-:Y:S02]  /*27b0*/  STL [R1+0xb70], R220 ;  /* 0x000b70dc01007387 */ /* 0x000fe40000100800 */
[----:B------:R-:W-:Y:S01]  /*27c0*/  IMAD R86, R0, R8, R13 ;  /* 0x0000000800567224 */ /* 0x000fe200078e020d */
[----:B------:R-:W-:Y:S01]  /*27d0*/  IADD3 R9, PT, PT, -R9, RZ, RZ ;  /* 0x000000ff09097210 */ /* 0x000fe20007ffe1ff */
[--C-:B------:R-:W-:Y:S01]  /*27e0*/  @!P4 IMAD.IADD R102, R102, 0x1, -R0.reuse ;  /* 0x000000016666c824 */ /* 0x100fe200078e0a00 */
[C---:B------:R-:W-:Y:S01]  /*27f0*/  ISETP.GT.U32.AND P4, PT, R0.reuse, R95, PT ;  /* 0x0000005f0000720c */ /* 0x040fe20003f84070 */
[----:B------:R-:W-:Y:S01]  /*2800*/  @!P0 IMAD.IADD R99, R99, 0x1, -R0 ;  /* 0x0000000163638824 */ /* 0x000fe200078e0a00 */
[----:B------:R-:W-:Y:S01]  /*2810*/  ISETP.GT.U32.AND P0, PT, R0, R92, PT ;  /* 0x0000005c0000720c */ /* 0x000fe20003f04070 */
[----:B------:R-:W-:Y:S01]  /*2820*/  IMAD.HI.U32 R2, R4, R11, RZ ;  /* 0x0000000b04027227 */ /* 0x000fe200078e00ff */
[----:B------:R-:W-:Y:S01]  /*2830*/  ISETP.GT.U32.AND P3, PT, R0, R86, PT ;  /* 0x000000560000720c */ /* 0x000fe20003f64070 */
[----:B------:R-:W-:Y:S01]  /*2840*/  STL [R1+0xb74], R219 ;  /* 0x000b74db01007387 */ /* 0x000fe20000100800 */
[----:B------:R-:W-:Y:S01]  /*2850*/  @!P2 IADD3 R98, PT, PT, R98, -R0, RZ ;  /* 0x800000006262a210 */ /* 0x000fe20007ffe0ff */
[C---:B------:R-:W-:Y:S01]  /*2860*/  VIADD R215, R133.reuse, 0x32 ;  /* 0x0000003285d77836 */ /* 0x040fe20000000000 */
[----:B------:R-:W-:Y:S01]  /*2870*/  ISETP.GT.U32.AND P2, PT, R0, R91, PT ;  /* 0x0000005b0000720c */ /* 0x000fe20003f44070 */
[----:B------:R-:W-:Y:S01]  /*2880*/  IMAD.HI.U32 R10, R4, R89, RZ ;  /* 0x00000059040a7227 */ /* 0x000fe200078e00ff */
[----:B------:R-:W-:Y:S02]  /*2890*/  STL [R1+0xb7c], R218 ;  /* 0x000b7cda01007387 */ /* 0x000fe40000100800 */
[----:B------:R-:W-:Y:S01]  /*28a0*/  IABS R15, R215 ;  /* 0x000000d7000f7213 */ /* 0x000fe20000000000 */
[----:B------:R-:W-:Y:S01]  /*28b0*/  IMAD.MOV R2, RZ, RZ, -R2 ;  /* 0x000000ffff027224 */ /* 0x000fe200078e0a02 */
[----:B------:R-:W-:Y:S01]  /*28c0*/  STL [R1+0xb78], R217 ;  /* 0x000b78d901007387 */ /* 0x000fe20000100800 */
[----:B------:R-:W-:-:S02]  /*28d0*/  VIADD R213, R133, 0x34 ;  /* 0x0000003485d57836 */ /* 0x000fc40000000000 */
[----:B------:R-:W-:Y:S01]  /*28e0*/  VIADD R214, R133, 0x33 ;  /* 0x0000003385d67836 */ /* 0x000fe20000000000 */
[----:B------:R-:W-:Y:S01]  /*28f0*/  STL [R1+0xb6c], R216 ;  /* 0x000b6cd801007387 */ /* 0x000fe20000100800 */
[----:B------:R-:W-:Y:S02]  /*2900*/  IMAD.MOV R10, RZ, RZ, -R10 ;  /* 0x000000ffff0a7224 */ /* 0x000fe400078e0a0a */
[----:B------:R-:W-:Y:S01]  /*2910*/  @!P1 IMAD.IADD R87, R87, 0x1, -R0 ;  /* 0x0000000157579824 */ /* 0x000fe200078e0a00 */
[C---:B------:R-:W-:Y:S01]  /*2920*/  ISETP.GT.U32.AND P1, PT, R0.reuse, R93, PT ;  /* 0x0000005d0000720c */ /* 0x040fe20003f24070 */
[C---:B------:R-:W-:Y:S01]  /*2930*/  IMAD R88, R0.reuse, R2, R11 ;  /* 0x0000000200587224 */ /* 0x040fe200078e020b */
[----:B------:R-:W-:Y:S01]  /*2940*/  IABS R11, R213 ;  /* 0x000000d5000b7213 */ /* 0x000fe20000000000 */
[C---:B------:R-:W-:Y:S01]  /*2950*/  IMAD R85, R0.reuse, R9, R85 ;  /* 0x0000000900557224 */ /* 0x040fe200078e0255 */
[----:B------:R-:W-:Y:S01]  /*2960*/  IABS R83, R214 ;  /* 0x000000d600537213 */ /* 0x000fe20000000000 */
[----:B------:R-:W-:Y:S01]  /*2970*/  IMAD R89, R0, R10, R89 ;  /* 0x0000000a00597224 */ /* 0x000fe200078e0259 */
[----:B------:R-:W-:Y:S01]  /*2980*/  STL [R1+0xb60], R215 ;  /* 0x000b60d701007387 */ /* 0x000fe20000100800 */
[----:B------:R-:W-:-:S03]  /*2990*/  IMAD.HI.U32 R10, R4, R15, RZ ;  /* 0x0000000f040a7227 */ /* 0x000fc600078e00ff */
[----:B------:R-:W-:Y:S01]  /*29a0*/  STL [R1+0xb54], R214 ;  /* 0x000b54d601007387 */ /* 0x000fe20000100800 */
[----:B------:R-:W-:Y:S02]  /*29b0*/  VIADD R211, R133, 0x36 ;  /* 0x0000003685d37836 */ /* 0x000fe40000000000 */
[--C-:B------:R-:W-:Y:S01]  /*29c0*/  @!P5 IMAD.IADD R97, R97, 0x1, -R0.reuse ;  /* 0x000000016161d824 */ /* 0x100fe200078e0a00 */
[C---:B------:R-:W-:Y:S01]  /*29d0*/  ISETP.GT.U32.AND P5, PT, R0.reuse, R90, PT ;  /* 0x0000005a0000720c */ /* 0x040fe20003fa4070 */
[--C-:B------:R-:W-:Y:S01]  /*29e0*/  @!P4 IMAD.IADD R95, R95, 0x1, -R0.reuse ;  /* 0x000000015f5fc824 */ /* 0x100fe200078e0a00 */
[----:B------:R-:W-:Y:S01]  /*29f0*/  ISETP.GT.U32.AND P4, PT, R0, R88, PT ;  /* 0x000000580000720c */ /* 0x000fe20003f84070 */
[----:B------:R-:W-:Y:S01]  /*2a00*/  @!P0 IMAD.IADD R92, R92, 0x1, -R0 ;  /* 0x000000015c5c8824 */ /* 0x000fe200078e0a00 */
[----:B------:R-:W-:Y:S01]  /*2a10*/  ISETP.GT.U32.AND P0, PT, R0, R85, PT ;  /* 0x000000550000720c */ /* 0x000fe20003f04070 */
[----:B------:R-:W-:Y:S01]  /*2a20*/  IMAD.HI.U32 R7, R4, R11, RZ ;  /* 0x0000000b04077227 */ /* 0x000fe200078e00ff */
[----:B------:R-:W-:Y:S01]  /*2a30*/  IABS R13, R211 ;  /* 0x000000d3000d7213 */ /* 0x000fe20000000000 */
[----:B------:R-:W-:Y:S02]  /*2a40*/  STL [R1+0xb48], R213 ;  /* 0x000b48d501007387 */ /* 0x000fe40000100800 */
[----:B------:R-:W-:-:S02]  /*2a50*/  IMAD.MOV R10, RZ, RZ, -R10 ;  /* 0x000000ffff0a7224 */ /* 0x000fc400078e0a0a */
[----:B------:R-:W-:-:S04]  /*2a60*/  IMAD.HI.U32 R2, R4, R83, RZ ;  /* 0x0000005304027227 */ /* 0x000fc800078e00ff */
[--C-:B------:R-:W-:Y:S01]  /*2a70*/  @!P6 IMAD.IADD R96, R96, 0x1, -R0.reuse ;  /* 0x000000016060e824 */ /* 0x100fe200078e0a00 */
[----:B------:R-:W-:Y:S01]  /*2a80*/  ISETP.GT.U32.AND P6, PT, R0, R89, PT ;  /* 0x000000590000720c */ /* 0x000fe20003fc4070 */
[----:B------:R-:W-:Y:S01]  /*2a90*/  @!P3 IMAD.IADD R86, R86, 0x1, -R0 ;  /* 0x000000015656b824 */ /* 0x000fe200078e0a00 */
[----:B------:R-:W-:Y:S01]  /*2aa0*/  ISETP.GT.U32.AND P3, PT, R0, R92, PT ;  /* 0x0000005c0000720c */ /* 0x000fe20003f64070 */
[----:B------:R-:W-:Y:S01]  /*2ab0*/  IMAD.MOV R7, RZ, RZ, -R7 ;  /* 0x000000ffff077224 */ /* 0x000fe200078e0a07 */
[----:B------:R-:W-:Y:S01]  /*2ac0*/  @!P4 IADD3 R88, PT, PT, R88, -R0, RZ ;  /* 0x800000005858c210 */ /* 0x000fe20007ffe0ff */
[C---:B------:R-:W-:Y:S01]  /*2ad0*/  IMAD R84, R0.reuse, R10, R15 ;  /* 0x0000000a00547224 */ /* 0x040fe200078e020f */
[C---:B------:R-:W-:Y:S01]  /*2ae0*/  ISETP.GT.U32.AND P4, PT, R0.reuse, R94, PT ;  /* 0x0000005e0000720c */ /* 0x040fe20003f84070 */
[----:B------:R-:W-:Y:S02]  /*2af0*/  IMAD.MOV R2, RZ, RZ, -R2 ;  /* 0x000000ffff027224 */ /* 0x000fe400078e0a02 */
[----:B------:R-:W-:Y:S01]  /*2b00*/  @!P1 IMAD.IADD R93, R93, 0x1, -R0 ;  /* 0x000000015d5d9824 */ /* 0x000fe200078e0a00 */
[C---:B------:R-:W-:Y:S01]  /*2b10*/  ISETP.GT.U32.AND P1, PT, R0.reuse, R87, PT ;  /* 0x000000570000720c */ /* 0x040fe20003f24070 */
[----:B------:R-:W-:Y:S01]  /*2b20*/  IMAD R82, R0, R7, R11 ;  /* 0x0000000700527224 */ /* 0x000fe200078e020b */
[----:B------:R-:W-:Y:S01]  /*2b30*/  IABS R11, R209 ;  /* 0x000000d1000b7213 */ /* 0x000fe20000000000 */
[----:B------:R-:W-:-:S02]  /*2b40*/  IMAD.HI.U32 R9, R4, R13, RZ ;  /* 0x0000000d04097227 */ /* 0x000fc400078e00ff */
[----:B------:R-:W-:Y:S02]  /*2b50*/  @!P3 IADD3 R92, PT, PT, R92, -R0, RZ ;  /* 0x800000005c5cb210 */ /* 0x000fe40007ffe0ff */
[C---:B------:R-:W-:Y:S01]  /*2b60*/  IMAD R83, R0.reuse, R2, R83 ;  /* 0x0000000200537224 */ /* 0x040fe200078e0253 */
[C---:B------:R-:W-:Y:S01]  /*2b70*/  ISETP.GT.U32.AND P3, PT, R0.reuse, R86, PT ;  /* 0x000000560000720c */ /* 0x040fe20003f64070 */
[--C-:B------:R-:W-:Y:S01]  /*2b80*/  @!P2 IMAD.IADD R91, R91, 0x1, -R0.reuse ;  /* 0x000000015b5ba824 */ /* 0x100fe200078e0a00 */
[----:B------:R-:W-:Y:S01]  /*2b90*/  ISETP.GT.U32.AND P2, PT, R0, R84, PT ;  /* 0x000000540000720c */ /* 0x000fe20003f44070 */
[----:B------:R-:W-:Y:S02]  /*2ba0*/  VIADD R208, R133, 0x39 ;  /* 0x0000003985d07836 */ /* 0x000fe40000000000 */
[----:B------:R-:W-:Y:S01]  /*2bb0*/  IMAD.MOV R9, RZ, RZ, -R9 ;  /* 0x000000ffff097224 */ /* 0x000fe200078e0a09 */
[----:B------:R-:W-:Y:S01]  /*2bc0*/  @!P1 IADD3 R87, PT, PT, R87, -R0, RZ ;  /* 0x8000000057579210 */ /* 0x000fe20007ffe0ff */
[----:B------:R-:W-:Y:S01]  /*2bd0*/  VIADD R204, R133, 0x3d ;  /* 0x0000003d85cc7836 */ /* 0x000fe20000000000 */
[----:B------:R-:W-:Y:S01]  /*2be0*/  IABS R77, R208 ;  /* 0x000000d0004d7213 */ /* 0x000fe20000000000 */
[--C-:B------:R-:W-:Y:S01]  /*2bf0*/  @!P5 IMAD.IADD R90, R90, 0x1, -R0.reuse ;  /* 0x000000015a5ad824 */ /* 0x100fe200078e0a00 */
[C---:B------:R-:W-:Y:S01]  /*2c00*/  ISETP.GT.U32.AND P5, PT, R0.reuse, R83, PT ;  /* 0x000000530000720c */ /* 0x040fe20003fa4070 */
[----:B------:R-:W-:Y:S01]  /*2c10*/  @!P0 IMAD.IADD R85, R85, 0x1, -R0 ;  /* 0x0000000155558824 */ /* 0x000fe200078e0a00 */
[----:B------:R-:W-:Y:S01]  /*2c20*/  ISETP.GT.U32.AND P0, PT, R0, R91, PT ;  /* 0x0000005b0000720c */ /* 0x000fe20003f04070 */
[----:B------:R-:W-:Y:S01]  /*2c30*/  VIADD R212, R133, 0x35 ;  /* 0x0000003585d47836 */ /* 0x000fe20000000000 */
[----:B------:R-:W-:Y:S01]  /*2c40*/  IABS R73, R204 ;  /* 0x000000cc00497213 */ /* 0x000fe20000000000 */
[----:B------:R-:W-:-:S03]  /*2c50*/  IMAD.HI.U32 R2, R4, R11, RZ ;  /* 0x0000000b04027227 */ /* 0x000fc600078e00ff */
[----:B------:R-:W-:Y:S01]  /*2c60*/  IABS R81, R212 ;  /* 0x000000d400517213 */ /* 0x000fe20000000000 */
[C---:B------:R-:W-:Y:S01]  /*2c70*/  IMAD R80, R0.reuse, R9, R13 ;  /* 0x0000000900507224 */ /* 0x040fe200078e020d */
[----:B------:R-:W-:Y:S01]  /*2c80*/  STL [R1+0xb3c], R212 ;  /* 0x000b3cd401007387 */ /* 0x000fe20000100800 */
[----:B------:R-:W-:Y:S01]  /*2c90*/  @!P6 IMAD.IADD R89, R89, 0x1, -R0 ;  /* 0x000000015959e824 */ /* 0x000fe200078e0a00 */
[C---:B------:R-:W-:Y:S01]  /*2ca0*/  ISETP.GT.U32.AND P6, PT, R0.reuse, R95, PT ;  /* 0x0000005f0000720c */ /* 0x040fe20003fc4070 */
[----:B------:R-:W-:Y:S01]  /*2cb0*/  IMAD.MOV R2, RZ, RZ, -R2 ;  /* 0x000000ffff027224 */ /* 0x000fe200078e0a02 */
[----:B------:R-:W-:Y:S01]  /*2cc0*/  ISETP.GT.U32.AND P1, PT, R0, R80, PT ;  /* 0x000000500000720c */ /* 0x000fe20003f24070 */
[C---:B------:R-:W-:Y:S01]  /*2cd0*/  IMAD.HI.U32 R10, R4.reuse, R79, RZ ;  /* 0x0000004f040a7227 */ /* 0x040fe200078e00ff */
[----:B------:R-:W-:Y:S03]  /*2ce0*/  STL [R1+0xb30], R211 ;  /* 0x000b30d301007387 */ /* 0x000fe60000100800 */
[----:B------:R-:W-:Y:S01]  /*2cf0*/  IMAD.HI.U32 R7, R4, R77, RZ ;  /* 0x0000004d04077227 */ /* 0x000fe200078e00ff */
[----:B------:R-:W-:Y:S03]  /*2d00*/  STL [R1+0xad4], R210 ;  /* 0x000ad4d201007387 */ /* 0x000fe60000100800 */
[----:B------:R-:W-:Y:S01]  /*2d10*/  IMAD R78, R0, R2, R11 ;  /* 0x00000002004e7224 */ /* 0x000fe200078e020b */
[----:B------:R-:W-:Y:S01]  /*2d20*/  IADD3 R7, PT, PT, -R7, RZ, RZ ;  /* 0x000000ff07077210 */ /* 0x000fe20007ffe1ff */
[----:B------:R-:W-:Y:S01]  /*2d30*/  IMAD.MOV R10, RZ, RZ, -R10 ;  /* 0x000000ffff0a7224 */ /* 0x000fe200078e0a0a */
[----:B------:R-:W-:Y:S01]  /*2d40*/  STL [R1+0xad0], R209 ;  /* 0x000ad0d101007387 */ /* 0x000fe20000100800 */
[----:B------:R-:W-:-:S02]  /*2d50*/  VIADD R207, R133, 0x3a ;  /* 0x0000003a85cf7836 */ /* 0x000fc40000000000 */
[----:B------:R-:W-:Y:S01]  /*2d60*/  VIADD R203, R133, 0x3e ;  /* 0x0000003e85cb7836 */ /* 0x000fe20000000000 */
[----:B------:R-:W-:Y:S01]  /*2d70*/  STL [R1+0xacc], R208 ;  /* 0x000accd001007387 */ /* 0x000fe20000100800 */
[----:B------:R-:W-:Y:S01]  /*2d80*/  IMAD.HI.U32 R2, R4, R73, RZ ;  /* 0x0000004904027227 */ /* 0x000fe200078e00ff */
[----:B------:R-:W-:Y:S02]  /*2d90*/  IABS R13, R207 ;  /* 0x000000cf000d7213 */ /* 0x000fe40000000000 */
[----:B------:R-:W-:Y:S01]  /*2da0*/  IABS R11, R203 ;  /* 0x000000cb000b7213 */ /* 0x000fe20000000000 */
[----:B------:R-:W-:Y:S01]  /*2db0*/  @!P2 IMAD.IADD R84, R84, 0x1, -R0 ;  /* 0x000000015454a824 */ /* 0x000fe200078e0a00 */
[----:B------:R-:W-:Y:S01]  /*2dc0*/  ISETP.GT.U32.AND P2, PT, R0, R90, PT ;  /* 0x0000005a0000720c */ /* 0x000fe20003f44070 */
[----:B------:R-:W-:Y:S01]  /*2dd0*/  IMAD.HI.U32 R8, R4, R81, RZ ;  /* 0x0000005104087227 */ /* 0x000fe200078e00ff */
[----:B------:R-:W-:Y:S03]  /*2de0*/  STL [R1+0xac8], R207 ;  /* 0x000ac8cf01007387 */ /* 0x000fe60000100800 */
[----:B------:R-:W-:-:S02]  /*2df0*/  IMAD R79, R0, R10, R79 ;  /* 0x0000000a004f7224 */ /* 0x000fc400078e024f */
[----:B------:R-:W-:Y:S02]  /*2e00*/  IMAD.MOV R2, RZ, RZ, -R2 ;  /* 0x000000ffff027224 */ /* 0x000fe400078e0a02 */
[--C-:B------:R-:W-:Y:S01]  /*2e10*/  @!P5 IMAD.IADD R83, R83, 0x1, -R0.reuse ;  /* 0x000000015353d824 */ /* 0x100fe200078e0a00 */
[----:B------:R-:W-:Y:S01]  /*2e20*/  ISETP.GT.U32.AND P5, PT, R0, R89, PT ;  /* 0x000000590000720c */ /* 0x000fe20003fa4070 */
[--C-:B------:R-:W-:Y:S01]  /*2e30*/  @!P4 IMAD.IADD R94, R94, 0x1, -R0.reuse ;  /* 0x000000015e5ec824 */ /* 0x100fe200078e0a00 */
[C---:B------:R-:W-:Y:S01]  /*2e40*/  ISETP.GT.U32.AND P4, PT, R0.reuse, R88, PT ;  /* 0x000000580000720c */ /* 0x040fe20003f84070 */
[----:B------:R-:W-:Y:S01]  /*2e50*/  @!P0 IMAD.IADD R91, R91, 0x1, -R0 ;  /* 0x000000015b5b8824 */ /* 0x000fe200078e0a00 */
[----:B------:R-:W-:Y:S01]  /*2e60*/  ISETP.GT.U32.AND P0, PT, R0, R85, PT ;  /* 0x000000550000720c */ /* 0x000fe20003f04070 */
[----:B------:R-:W-:Y:S02]  /*2e70*/  IMAD.MOV R8, RZ, RZ, -R8 ;  /* 0x000000ffff087224 */ /* 0x000fe400078e0a08 */
[----:B------:R-:W-:-:S02]  /*2e80*/  VIADD R206, R133, 0x3b ;  /* 0x0000003b85ce7836 */ /* 0x000fc40000000000 */
[C---:B------:R-:W-:Y:S02]  /*2e90*/  IMAD R73, R0.reuse, R2, R73 ;  /* 0x0000000200497224 */ /* 0x040fe400078e0249 */
[--C-:B------:R-:W-:Y:S01]  /*2ea0*/  @!P6 IMAD.IADD R95, R95, 0x1, -R0.reuse ;  /* 0x000000015f5fe824 */ /* 0x100fe200078e0a00 */
[----:B------:R-:W-:Y:S01]  /*2eb0*/  ISETP.GT.U32.AND P6, PT, R0, R83, PT ;  /* 0x000000530000720c */ /* 0x000fe20003fc4070 */
[----:B------:R-:W-:Y:S01]  /*2ec0*/  @!P3 IMAD.IADD R86, R86, 0x1, -R0 ;  /* 0x000000015656b824 */ /* 0x000fe200078e0a00 */
[C---:B------:R-:W-:Y:S01]  /*2ed0*/  ISETP.GT.U32.AND P3, PT, R0.reuse, R79, PT ;  /* 0x0000004f0000720c */ /* 0x040fe20003f64070 */
[C---:B------:R-:W-:Y:S01]  /*2ee0*/  IMAD R81, R0.reuse, R8, R81 ;  /* 0x0000000800517224 */ /* 0x040fe200078e0251 */
[----:B------:R-:W-:Y:S01]  /*2ef0*/  IABS R75, R206 ;  /* 0x000000ce004b7213 */ /* 0x000fe20000000000 */
[----:B------:R-:W-:Y:S01]  /*2f00*/  IMAD R77, R0, R7, R77 ;  /* 0x00000007004d7224 */ /* 0x000fe200078e024d */
[----:B------:R-:W-:Y:S01]  /*2f10*/  STL [R1+0xac4], R206 ;  /* 0x000ac4ce01007387 */ /* 0x000fe20000100800 */
[----:B------:R-:W-:-:S02]  /*2f20*/  VIADD R205, R133, 0x3c ;  /* 0x0000003c85cd7836 */ /* 0x000fc40000000000 */
[----:B------:R-:W-:-:S03]  /*2f30*/  IMAD.HI.U32 R8, R4, R13, RZ ;  /* 0x0000000d04087227 */ /* 0x000fc600078e00ff */
[----:B------:R-:W-:Y:S01]  /*2f40*/  IABS R15, R205 ;  /* 0x000000cd000f7213 */ /* 0x000fe20000000000 */
[----:B------:R-:W-:Y:S01]  /*2f50*/  IMAD.HI.U32 R7, R4, R11, RZ ;  /* 0x0000000b04077227 */ /* 0x000fe200078e00ff */
[----:B------:R-:W-:Y:S03]  /*2f60*/  STL [R1+0xac0], R205 ;  /* 0x000ac0cd01007387 */ /* 0x000fe60000100800 */
[----:B------:R-:W-:Y:S01]  /*2f70*/  @!P1 IMAD.IADD R80, R80, 0x1, -R0 ;  /* 0x0000000150509824 */ /* 0x000fe200078e0a00 */
[----:B------:R-:W-:Y:S01]  /*2f80*/  ISETP.GT.U32.AND P1, PT, R0, R73, PT ;  /* 0x000000490000720c */ /* 0x000fe20003f24070 */
[----:B------:R-:W-:Y:S01]  /*2f90*/  IMAD.MOV R8, RZ, RZ, -R8 ;  /* 0x000000ffff087224 */ /* 0x000fe200078e0a08 */
[----:B------:R-:W-:Y:S01]  /*2fa0*/  STL [R1+0xabc], R204 ;  /* 0x000abccc01007387 */ /* 0x000fe20000100800 */
[----:B------:R-:W-:Y:S02]  /*2fb0*/  IMAD.MOV R7, RZ, RZ, -R7 ;  /* 0x000000ffff077224 */ /* 0x000fe400078e0a07 */
[----:B------:R-:W-:Y:S01]  /*2fc0*/  @!P2 IMAD.IADD R90, R90, 0x1, -R0 ;  /* 0x000000015a5aa824 */ /* 0x000fe200078e0a00 */
[----:B------:R-:W-:Y:S01]  /*2fd0*/  ISETP.GT.U32.AND P2, PT, R0, R84, PT ;  /* 0x000000540000720c */ /* 0x000fe20003f44070 */
[----:B------:R-:W-:Y:S01]  /*2fe0*/  VIADD R201, R133, 0x40 ;  /* 0x0000004085c97836 */ /* 0x000fe20000000000 */
[----:B------:R-:W-:Y:S01]  /*2ff0*/  STL [R1+0xab8], R203 ;  /* 0x000ab8cb01007387 */ /* 0x000fe20000100800 */
[----:B------:R-:W-:-:S03]  /*3000*/  IMAD.HI.U32 R9, R4, R75, RZ ;  /* 0x0000004b04097227 */ /* 0x000fc600078e00ff */
[----:B------:R-:W-:Y:S01]  /*3010*/  STL [R1+0xab4], R202 ;  /* 0x000ab4ca01007387 */ /* 0x000fe20000100800 */
[C---:B------:R-:W-:Y:S01]  /*3020*/  IMAD R76, R0.reuse, R8, R13 ;  /* 0x00000008004c7224 */ /* 0x040fe200078e020d */
[----:B------:R-:W-:Y:S01]  /*3030*/  IABS R13, R201 ;  /* 0x000000c9000d7213 */ /* 0x000fe20000000000 */
[C---:B------:R-:W-:Y:S01]  /*3040*/  IMAD R72, R0.reuse, R7, R11 ;  /* 0x0000000700487224 */ /* 0x040fe200078e020b */
[----:B------:R-:W-:Y:S01]  /*3050*/  STL [R1+0xab0], R201 ;  /* 0x000ab0c901007387 */ /* 0x000fe20000100800 */
[--C-:B------:R-:W-:Y:S01]  /*3060*/  @!P5 IMAD.IADD R89, R89, 0x1, -R0.reuse ;  /* 0x000000015959d824 */ /* 0x100fe200078e0a00 */
[----:B------:R-:W-:Y:S01]  /*3070*/  ISETP.GT.U32.AND P5, PT, R0, R82, PT ;  /* 0x000000520000720c */ /* 0x000fe20003fa4070 */
[--C-:B------:R-:W-:Y:S01]  /*3080*/  @!P4 IMAD.IADD R88, R88, 0x1, -R0.reuse ;  /* 0x000000015858c824 */ /* 0x100fe200078e0a00 */
[C---:B------:R-:W-:Y:S01]  /*3090*/  ISETP.GT.U32.AND P4, PT, R0.reuse, R81, PT ;  /* 0x000000510000720c */ /* 0x040fe20003f84070 */
[----:B------:R-:W-:Y:S01]  /*30a0*/  @!P0 IMAD.IADD R85, R85, 0x1, -R0 ;  /* 0x0000000155558824 */ /* 0x000fe200078e0a00 */
[----:B------:R-:W-:Y:S01]  /*30b0*/  ISETP.GT.U32.AND P0, PT, R0, R78, PT ;  /* 0x0000004e0000720c */ /* 0x000fe20003f04070 */
[----:B------:R-:W-:-:S04]  /*30c0*/  IMAD.HI.U32 R10, R4, R15, RZ ;  /* 0x0000000f040a7227 */ /* 0x000fc800078e00ff */
[----:B------:R-:W-:-:S04]  /*30d0*/  IMAD.HI.U32 R8, R4, R71, RZ ;  /* 0x0000004704087227 */ /* 0x000fc800078e00ff */
[----:B------:R-:W-:Y:S01]  /*30e0*/  IMAD.MOV R9, RZ, RZ, -R9 ;  /* 0x000000ffff097224 */ /* 0x000fe200078e0a09 */
[----:B------:R-:W-:Y:S01]  /*30f0*/  @!P5 IADD3 R82, PT, PT, R82, -R0, RZ ;  /* 0x800000005252d210 */ /* 0x000fe20007ffe0ff */
[--C-:B------:R-:W-:Y:S01]  /*3100*/  @!P6 IMAD.IADD R83, R83, 0x1, -R0.reuse ;  /* 0x000000015353e824 */ /* 0x100fe200078e0a00 */
[C---:B------:R-:W-:Y:S01]  /*3110*/  ISETP.GT.U32.AND P6, PT, R0.reuse, R76, PT ;  /* 0x0000004c0000720c */ /* 0x040fe20003fc4070 */
[----:B------:R-:W-:Y:S01]  /*3120*/  @!P3 IMAD.IADD R79, R79, 0x1, -R0 ;  /* 0x000000014f4fb824 */ /* 0x000fe200078e0a00 */
[C---:B------:R-:W-:Y:S01]  /*3130*/  ISETP.GT.U32.AND P3, PT, R0.reuse, R72, PT ;  /* 0x000000480000720c */ /* 0x040fe20003f64070 */
[----:B------:R-:W-:Y:S02]  /*3140*/  IMAD.MOV R10, RZ, RZ, -R10 ;  /* 0x000000ffff0a7224 */ /* 0x000fe400078e0a0a */
[----:B------:R-:W-:Y:S02]  /*3150*/  IMAD.MOV R8, RZ, RZ, -R8 ;  /* 0x000000ffff087224 */ /* 0x000fe400078e0a08 */
[----:B------:R-:W-:-:S02]  /*3160*/  IMAD R75, R0, R9, R75 ;  /* 0x00000009004b7224 */ /* 0x000fc400078e024b */
[----:B------:R-:W-:-:S03]  /*3170*/  IMAD.HI.U32 R9, R4, R13, RZ ;  /* 0x0000000d04097227 */ /* 0x000fc600078e00ff */
[C---:B------:R-:W-:Y:S01]  /*3180*/  ISETP.GT.U32.AND P5, PT, R0.reuse, R75, PT ;  /* 0x0000004b0000720c */ /* 0x040fe20003fa4070 */
[----:B------:R-:W-:Y:S01]  /*3190*/  VIADD R199, R133, 0x42 ;  /* 0x0000004285c77836 */ /* 0x000fe20000000000 */
[----:B------:R-:W-:Y:S01]  /*31a0*/  IADD3 R9, PT, PT, -R9, RZ, RZ ;  /* 0x000000ff09097210 */ /* 0x000fe20007ffe1ff */
[--C-:B------:R-:W-:Y:S01]  /*31b0*/  @!P1 IMAD.IADD R73, R73, 0x1, -R0.reuse ;  /* 0x0000000149499824 */ /* 0x100fe200078e0a00 */
[C---:B------:R-:W-:Y:S01]  /*31c0*/  ISETP.GT.U32.AND P1, PT, R0.reuse, R79, PT ;  /* 0x0000004f0000720c */ /* 0x040fe20003f24070 */
[----:B------:R-:W-:Y:S01]  /*31d0*/  IMAD R74, R0, R10, R15 ;  /* 0x0000000a004a7224 */ /* 0x000fe200078e020f */
[----:B------:R-:W-:Y:S01]  /*31e0*/  IABS R11, R199 ;  /* 0x000000c7000b7213 */ /* 0x000fe20000000000 */
[C---:B------:R-:W-:Y:S01]  /*31f0*/  VIADD R200, R133.reuse, 0x41 ;  /* 0x0000004185c87836 */ /* 0x040fe20000000000 */
[----:B------:R-:W-:Y:S01]  /*3200*/  @!P3 IADD3 R72, PT, PT, R72, -R0, RZ ;  /* 0x800000004848b210 */ /* 0x000fe20007ffe0ff */
[----:B------:R-:W-:Y:S01]  /*3210*/  IMAD R71, R0, R8, R71 ;  /* 0x0000000800477224 */ /* 0x000fe200078e0247 */
[----:B------:R-:W-:Y:S01]  /*3220*/  IABS R15, R195 ;  /* 0x000000c3000f7213 */ /* 0x000fe20000000000 */
[--C-:B------:R-:W-:Y:S01]  /*3230*/  @!P2 IMAD.IADD R84, R84, 0x1, -R0.reuse ;  /* 0x000000015454a824 */ /* 0x100fe200078e0a00 */
[C---:B------:R-:W-:Y:S01]  /*3240*/  ISETP.GT.U32.AND P2, PT, R0.reuse, R77, PT ;  /* 0x0000004d0000720c */ /* 0x040fe20003f44070 */
[C---:B------:R-:W-:Y:S01]  /*3250*/  VIADD R198, R133.reuse, 0x43 ;  /* 0x0000004385c67836 */ /* 0x040fe20000000000 */
[----:B------:R-:W-:Y:S01]  /*3260*/  IABS R69, R200 ;  /* 0x000000c800457213 */ /* 0x000fe20000000000 */
[----:B------:R-:W-:Y:S01]  /*3270*/  VIADD R197, R133, 0x44 ;  /* 0x0000004485c57836 */ /* 0x000fe20000000000 */
[----:B------:R-:W-:Y:S01]  /*3280*/  STL [R1+0xaac], R200 ;  /* 0x000aacc801007387 */ /* 0x000fe20000100800 */
[--C-:B------:R-:W-:Y:S01]  /*3290*/  @!P4 IMAD.IADD R81, R81, 0x1, -R0.reuse ;  /* 0x000000015151c824 */ /* 0x100fe200078e0a00 */
[----:B------:R-:W-:Y:S01]  /*32a0*/  ISETP.GT.U32.AND P4, PT, R0, R74, PT ;  /* 0x0000004a0000720c */ /* 0x000fe20003f84070 */
[--C-:B------:R-:W-:Y:S01]  /*32b0*/  @!P0 IMAD.IADD R78, R78, 0x1, -R0.reuse ;  /* 0x000000014e4e8824 */ /* 0x100fe200078e0a00 */
[C---:B------:R-:W-:Y:S01]  /*32c0*/  ISETP.GT.U32.AND P0, PT, R0.reuse, R71, PT ;  /* 0x000000470000720c */ /* 0x040fe20003f04070 */
[----:B------:R-:W-:Y:S01]  /*32d0*/  IMAD R70, R0, R9, R13 ;  /* 0x0000000900467224 */ /* 0x000fe200078e020d */
[----:B------:R-:W-:Y:S01]  /*32e0*/  IABS R67, R198 ;  /* 0x000000c600437213 */ /* 0x000fe20000000000 */
[----:B------:R-:W-:Y:S01]  /*32f0*/  IMAD.HI.U32 R2, R4, R11, RZ ;  /* 0x0000000b04027227 */ /* 0x000fe200078e00ff */
[----:B------:R-:W-:Y:S01]  /*3300*/  IABS R13, R197 ;  /* 0x000000c5000d7213 */ /* 0x000fe20000000000 */
[----:B------:R-:W-:Y:S01]  /*3310*/  STL [R1+0xaa8], R199 ;  /* 0x000aa8c701007387 */ /* 0x000fe20000100800 */
[----:B------:R-:W-:Y:S01]  /*3320*/  ISETP.GT.U32.AND P3, PT, R0, R78, PT ;  /* 0x0000004e0000720c */ /* 0x000fe20003f64070 */
[----:B------:R-:W-:Y:S01]  /*3330*/  @!P6 IMAD.IADD R76, R76, 0x1, -R0 ;  /* 0x000000014c4ce824 */ /* 0x000fe200078e0a00 */
[----:B------:R-:W-:Y:S01]  /*3340*/  ISETP.GT.U32.AND P6, PT, R0, R82, PT ;  /* 0x000000520000720c */ /* 0x000fe20003fc4070 */
[----:B------:R-:W-:Y:S01]  /*3350*/  IMAD.HI.U32 R10, R4, R69, RZ ;  /* 0x00000045040a7227 */ /* 0x000fe200078e00ff */
[----:B------:R-:W-:Y:S01]  /*3360*/  @!P2 IADD3 R77, PT, PT, R77, -R0, RZ ;  /* 0x800000004d4da210 */ /* 0x000fe20007ffe0ff */
[----:B------:R-:W-:Y:S01]  /*3370*/  STL [R1+0xaa4], R198 ;  /* 0x000aa4c601007387 */ /* 0x000fe20000100800 */
[----:B------:R-:W-:Y:S01]  /*3380*/  ISETP.GT.U32.AND P2, PT, R0, R70, PT ;  /* 0x000000460000720c */ /* 0x000fe20003f44070 */
[----:B------:R-:W-:-:S02]  /*3390*/  IMAD.MOV R2, RZ, RZ, -R2 ;  /* 0x000000ffff027224 */ /* 0x000fc400078e0a02 */
[----:B------:R-:W-:Y:S01]  /*33a0*/  VIADD R193, R133, 0x48 ;  /* 0x0000004885c17836 */ /* 0x000fe20000000000 */
[----:B------:R-:W-:Y:S01]  /*33b0*/  STL [R1+0xaa0], R197 ;  /* 0x000aa0c501007387 */ /* 0x000fe20000100800 */
[----:B------:R-:W-:Y:S01]  /*33c0*/  @!P1 IMAD.IADD R79, R79, 0x1, -R0 ;  /* 0x000000014f4f9824 */ /* 0x000fe200078e0a00 */
[----:B------:R-:W-:Y:S01]  /*33d0*/  ISETP.GT.U32.AND P1, PT, R0, R73, PT ;  /* 0x000000490000720c */ /* 0x000fe20003f24070 */
[----:B------:R-:W-:-:S04]  /*33e0*/  IMAD.HI.U32 R7, R4, R67, RZ ;  /* 0x0000004304077227 */ /* 0x000fc800078e00ff */
[----:B------:R-:W-:Y:S02]  /*33f0*/  IMAD.MOV R10, RZ, RZ, -R10 ;  /* 0x000000ffff0a7224 */ /* 0x000fe400078e0a0a */
[----:B------:R-:W-:Y:S02]  /*3400*/  VIADD R196, R133, 0x45 ;  /* 0x0000004585c47836 */ /* 0x000fe40000000000 */
[----:B------:R-:W-:-:S03]  /*3410*/  IMAD.HI.U32 R8, R4, R13, RZ ;  /* 0x0000000d04087227 */ /* 0x000fc600078e00ff */
[----:B------:R-:W-:Y:S01]  /*3420*/  IABS R65, R196 ;  /* 0x000000c400417213 */ /* 0x000fe20000000000 */
[C---:B------:R-:W-:Y:S01]  /*3430*/  IMAD R68, R0.reuse, R2, R11 ;  /* 0x0000000200447224 */ /* 0x040fe200078e020b */
[----:B------:R-:W-:Y:S01]  /*3440*/  IABS R11, R193 ;  /* 0x000000c1000b7213 */ /* 0x000fe20000000000 */
[----:B------:R-:W-:Y:S01]  /*3450*/  IMAD.MOV R7, RZ, RZ, -R7 ;  /* 0x000000ffff077224 */ /* 0x000fe200078e0a07 */
[----:B------:R-:W-:Y:S01]  /*3460*/  STL [R1+0xa9c], R196 ;  /* 0x000a9cc401007387 */ /* 0x000fe20000100800 */
[C---:B------:R-:W-:Y:S02]  /*3470*/  IMAD R69, R0.reuse, R10, R69 ;  /* 0x0000000a00457224 */ /* 0x040fe400078e0245 */
[----:B------:R-:W-:Y:S01]  /*3480*/  IMAD.MOV R8, RZ, RZ, -R8 ;  /* 0x000000ffff087224 */ /* 0x000fe200078e0a08 */
[----:B------:R-:W-:Y:S01]  /*3490*/  STL [R1+0xa98], R195 ;  /* 0x000a98c301007387 */ /* 0x000fe20000100800 */
[----:B------:R-:W-:Y:S02]  /*34a0*/  VIADD R190, R133, 0x4b ;  /* 0x0000004b85be7836 */ /* 0x000fe40000000000 */
[--C-:B------:R-:W-:Y:S01]  /*34b0*/  @!P5 IMAD.IADD R75, R75, 0x1, -R0.reuse ;  /* 0x000000014b4bd824 */ /* 0x100fe200078e0a00 */
[----:B------:R-:W-:Y:S01]  /*34c0*/  ISETP.GT.U32.AND P5, PT, R0, R81, PT ;  /* 0x000000510000720c */ /* 0x000fe20003fa4070 */
[--C-:B------:R-:W-:Y:S01]  /*34d0*/  @!P4 IMAD.IADD R74, R74, 0x1, -R0.reuse ;  /* 0x000000014a4ac824 */ /* 0x100fe200078e0a00 */
[C---:B------:R-:W-:Y:S01]  /*34e0*/  ISETP.GT.U32.AND P4, PT, R0.reuse, R80, PT ;  /* 0x000000500000720c */ /* 0x040fe20003f84070 */
[----:B------:R-:W-:Y:S01]  /*34f0*/  @!P0 IMAD.IADD R71, R71, 0x1, -R0 ;  /* 0x0000000147478824 */ /* 0x000fe200078e0a00 */
[----:B------:R-:W-:Y:S01]  /*3500*/  ISETP.GT.U32.AND P0, PT, R0, R77, PT ;  /* 0x0000004d0000720c */ /* 0x000fe20003f04070 */
[----:B------:R-:W-:Y:S01]  /*3510*/  IMAD.HI.U32 R10, R4, R15, RZ ;  /* 0x0000000f040a7227 */ /* 0x000fe200078e00ff */
[----:B------:R-:W-:Y:S01]  /*3520*/  IABS R59, R190 ;  /* 0x000000be003b7213 */ /* 0x000fe20000000000 */
[----:B------:R-:W-:Y:S02]  /*3530*/  STL [R1+0xa94], R194 ;  /* 0x000a94c201007387 */ /* 0x000fe40000100800 */
[----:B------:R-:W-:-:S02]  /*3540*/  IMAD R67, R0, R7, R67 ;  /* 0x0000000700437224 */ /* 0x000fc400078e0243 */
[----:B------:R-:W-:Y:S01]  /*3550*/  IMAD R66, R0, R8, R13 ;  /* 0x0000000800427224 */ /* 0x000fe200078e020d */
[----:B------:R-:W-:Y:S01]  /*3560*/  STL [R1+0xa90], R193 ;  /* 0x000a90c101007387 */ /* 0x000fe20000100800 */
[----:B------:R-:W-:Y:S02]  /*3570*/  IMAD.HI.U32 R7, R4, R11, RZ ;  /* 0x0000000b04077227 */ /* 0x000fe400078e00ff */
[----:B------:R-:W-:Y:S02]  /*3580*/  @!P4 IADD3 R80, PT, PT, R80, -R0, RZ ;  /* 0x800000005050c210 */ /* 0x000fe40007ffe0ff */
[--C-:B------:R-:W-:Y:S01]  /*3590*/  @!P6 IMAD.IADD R82, R82, 0x1, -R0.reuse ;  /* 0x000000015252e824 */ /* 0x100fe200078e0a00 */
[----:B------:R-:W-:Y:S01]  /*35a0*/  ISETP.GT.U32.AND P6, PT, R0, R75, PT ;  /* 0x0000004b0000720c */ /* 0x000fe20003fc4070 */
[----:B------:R-:W-:Y:S01]  /*35b0*/  @!P3 IMAD.IADD R78, R78, 0x1, -R0 ;  /* 0x000000014e4eb824 */ /* 0x000fe200078e0a00 */
[C---:B------:R-:W-:Y:S01]  /*35c0*/  ISETP.GT.U32.AND P3, PT, R0.reuse, R72, PT ;  /* 0x000000480000720c */ /* 0x040fe20003f64070 */
[----:B------:R-:W-:Y:S01]  /*35d0*/  IMAD.MOV R10, RZ, RZ, -R10 ;  /* 0x000000ffff0a7224 */ /* 0x000fe200078e0a0a */
[----:B------:R-:W-:Y:S01]  /*35e0*/  IADD3 R7, PT, PT, -R7, RZ, RZ ;  /* 0x000000ff07077210 */ /* 0x000fe20007ffe1ff */
[----:B------:R-:W-:Y:S01]  /*35f0*/  VIADD R191, R133, 0x4a ;  /* 0x0000004a85bf7836 */ /* 0x000fe20000000000 */
[----:B------:R-:W-:Y:S01]  /*3600*/  ISETP.GT.U32.AND P4, PT, R0, R71, PT ;  /* 0x000000470000720c */ /* 0x000fe20003f84070 */
[----:B------:R-:W-:-:S03]  /*3610*/  IMAD.HI.U32 R9, R4, R65, RZ ;  /* 0x0000004104097227 */ /* 0x000fc600078e00ff */
[----:B------:R-:W-:Y:S01]  /*3620*/  IABS R13, R191 ;  /* 0x000000bf000d7213 */ /* 0x000fe20000000000 */
[----:B------:R-:W-:Y:S01]  /*3630*/  @!P1 IMAD.IADD R73, R73, 0x1, -R0 ;  /* 0x0000000149499824 */ /* 0x000fe200078e0a00 */
[C---:B------:R-:W-:Y:S01]  /*3640*/  ISETP.GT.U32.AND P1, PT, R0.reuse, R66, PT ;  /* 0x000000420000720c */ /* 0x040fe20003f24070 */
[C---:B------:R-:W-:Y:S01]  /*3650*/  IMAD R64, R0.reuse, R10, R15 ;  /* 0x0000000a00407224 */ /* 0x040fe200078e020f */
[----:B------:R-:W-:Y:S01]  /*3660*/  @!P6 IADD3 R75, PT, PT, R75, -R0, RZ ;  /* 0x800000004b4be210 */ /* 0x000fe20007ffe0ff */
[----:B------:R-:W-:Y:S01]  /*3670*/  IMAD.MOV R9, RZ, RZ, -R9 ;  /* 0x000000ffff097224 */ /* 0x000fe200078e0a09 */
[----:B------:R-:W-:Y:S01]  /*3680*/  ISETP.GT.U32.AND P6, PT, R0, R68, PT ;  /* 0x000000440000720c */ /* 0x000fe20003fc4070 */
[----:B------:R-:W-:Y:S02]  /*3690*/  VIADD R192, R133, 0x49 ;  /* 0x0000004985c07836 */ /* 0x000fe40000000000 */
[----:B------:R-:W-:-:S03]  /*36a0*/  IMAD.HI.U32 R10, R4, R59, RZ ;  /* 0x0000003b040a7227 */ /* 0x000fc600078e00ff */
[----:B------:R-:W-:Y:S01]  /*36b0*/  IABS R61, R192 ;  /* 0x000000c0003d7213 */ /* 0x000fe20000000000 */
[----:B------:R-:W-:Y:S01]  /*36c0*/  VIADD R189, R133, 0x4c ;  /* 0x0000004c85bd7836 */ /* 0x000fe20000000000 */
[----:B------:R-:W-:Y:S01]  /*36d0*/  STL [R1+0xa8c], R192 ;  /* 0x000a8cc001007387 */ /* 0x000fe20000100800 */
[----:B------:R-:W-:Y:S01]  /*36e0*/  @!P2 IMAD.IADD R70, R70, 0x1, -R0 ;  /* 0x000000014646a824 */ /* 0x000fe200078e0a00 */
[----:B------:R-:W-:Y:S01]  /*36f0*/  ISETP.GT.U32.AND P2, PT, R0, R76, PT ;  /* 0x0000004c0000720c */ /* 0x000fe20003f44070 */
[----:B------:R-:W-:Y:S01]  /*3700*/  IMAD.HI.U32 R2, R4, R63, RZ ;  /* 0x0000003f04027227 */ /* 0x000fe200078e00ff */
[----:B------:R-:W-:Y:S03]  /*3710*/  STL [R1+0xa88], R191 ;  /* 0x000a88bf01007387 */ /* 0x000fe60000100800 */
[----:B------:R-:W-:Y:S01]  /*3720*/  IMAD R65, R0, R9, R65 ;  /* 0x0000000900417224 */ /* 0x000fe200078e0241 */
[----:B------:R-:W-:Y:S01]  /*3730*/  STL [R1+0xa84], R190 ;  /* 0x000a84be01007387 */ /* 0x000fe20000100800 */
[----:B------:R-:W-:-:S02]  /*3740*/  IMAD.MOV R10, RZ, RZ, -R10 ;  /* 0x000000ffff0a7224 */ /* 0x000fc400078e0a0a */
[C---:B------:R-:W-:Y:S01]  /*3750*/  IMAD R62, R0.reuse, R7, R11 ;  /* 0x00000007003e7224 */ /* 0x040fe200078e020b */
[----:B------:R-:W-:Y:S01]  /*3760*/  IABS R11, R189 ;  /* 0x000000bd000b7213 */ /* 0x000fe20000000000 */
[--C-:B------:R-:W-:Y:S01]  /*3770*/  @!P5 IMAD.IADD R81, R81, 0x1, -R0.reuse ;  /* 0x000000015151d824 */ /* 0x100fe200078e0a00 */
[C---:B------:R-:W-:Y:S01]  /*3780*/  ISETP.GT.U32.AND P5, PT, R0.reuse, R74, PT ;  /* 0x0000004a0000720c */ /* 0x040fe20003fa4070 */
[----:B------:R-:W-:Y:S01]  /*3790*/  @!P0 IMAD.IADD R77, R77, 0x1, -R0 ;  /* 0x000000014d4d8824 */ /* 0x000fe200078e0a00 */
[----:B------:R-:W-:Y:S01]  /*37a0*/  ISETP.GT.U32.AND P0, PT, R0, R70, PT ;  /* 0x000000460000720c */ /* 0x000fe20003f04070 */
[----:B------:R-:W-:Y:S01]  /*37b0*/  IMAD.HI.U32 R9, R4, R13, RZ ;  /* 0x0000000d04097227 */ /* 0x000fe200078e00ff */
[----:B------:R-:W-:Y:S03]  /*37c0*/  STL [R1+0xa80], R189 ;  /* 0x000a80bd01007387 */ /* 0x000fe60000100800 */
[----:B------:R-:W-:-:S02]  /*37d0*/  IMAD.MOV R2, RZ, RZ, -R2 ;  /* 0x000000ffff027224 */ /* 0x000fc400078e0a02 */
[----:B------:R-:W-:Y:S02]  /*37e0*/  IMAD R59, R0, R10, R59 ;  /* 0x0000000a003b7224 */ /* 0x000fe400078e023b */
[----:B------:R-:W-:Y:S01]  /*37f0*/  @!P3 IMAD.IADD R72, R72, 0x1, -R0 ;  /* 0x000000014848b824 */ /* 0x000fe200078e0a00 */
[C---:B------:R-:W-:Y:S01]  /*3800*/  ISETP.GT.U32.AND P3, PT, R0.reuse, R65, PT ;  /* 0x000000410000720c */ /* 0x040fe20003f64070 */
[----:B------:R-:W-:Y:S02]  /*3810*/  IMAD.MOV R9, RZ, RZ, -R9 ;  /* 0x000000ffff097224 */ /* 0x000fe400078e0a09 */
[----:B------:R-:W-:Y:S01]  /*3820*/  IMAD R63, R0, R2, R63 ;  /* 0x00000002003f7224 */ /* 0x000fe200078e023f */
[----:B------:R-:W-:Y:S01]  /*3830*/  @!P0 IADD3 R70, PT, PT, R70, -R0, RZ ;  /* 0x8000000046468210 */ /* 0x000fe20007ffe0ff */
[----:B------:R-:W-:-:S03]  /*3840*/  IMAD.HI.U32 R8, R4, R61, RZ ;  /* 0x0000003d04087227 */ /* 0x000fc600078e00ff */
[----:B------:R-:W-:Y:S01]  /*3850*/  ISETP.GT.U32.AND P0, PT, R0, R63, PT ;  /* 0x0000003f0000720c */ /* 0x000fe20003f04070 */
[----:B------:R-:W-:Y:S02]  /*3860*/  VIADD R188, R133, 0x4d ;  /* 0x0000004d85bc7836 */ /* 0x000fe40000000000 */
[----:B------:R-:W-:Y:S02]  /*3870*/  IMAD.HI.U32 R2, R4, R11, RZ ;  /* 0x0000000b04027227 */ /* 0x000fe400078e00ff */
[----:B------:R-:W-:Y:S01]  /*3880*/  @!P3 IADD3 R65, PT, PT, R65, -R0, RZ ;  /* 0x800000004141b210 */ /* 0x000fe20007ffe0ff */
[----:B------:R-:W-:Y:S01]  /*3890*/  STL [R1+0xa7c], R188 ;  /* 0x000a7cbc01007387 */ /* 0x000fe20000100800 */
[----:B------:R-:W-:Y:S01]  /*38a0*/  VIADD R186, R133, 0x4f ;  /* 0x0000004f85ba7836 */ /* 0x000fe20000000000 */
[----:B------:R-:W-:Y:S01]  /*38b0*/  IABS R57, R188 ;  /* 0x000000bc00397213 */ /* 0x000fe20000000000 */
[----:B------:R-:W-:Y:S01]  /*38c0*/  @!P1 IMAD.IADD R66, R66, 0x1, -R0 ;  /* 0x0000000142429824 */ /* 0x000fe200078e0a00 */
[C---:B------:R-:W-:Y:S01]  /*38d0*/  ISETP.GT.U32.AND P1, PT, R0.reuse, R59, PT ;  /* 0x0000003b0000720c */ /* 0x040fe20003f24070 */
[----:B------:R-:W-:Y:S01]  /*38e0*/  IMAD R60, R0, R9, R13 ;  /* 0x00000009003c7224 */ /* 0x000fe200078e020d */
[----:B------:R-:W-:Y:S01]  /*38f0*/  IABS R13, R187 ;  /* 0x000000bb000d7213 */ /* 0x000fe20000000000 */
[----:B------:R-:W-:Y:S01]  /*3900*/  IMAD.MOV R8, RZ, RZ, -R8 ;  /* 0x000000ffff087224 */ /* 0x000fe200078e0a08 */
[----:B------:R-:W-:Y:S01]  /*3910*/  IABS R55, R186 ;  /* 0x000000ba00377213 */ /* 0x000fe20000000000 */
[----:B------:R-:W-:Y:S01]  /*3920*/  IMAD.MOV R2, RZ, RZ, -R2 ;  /* 0x000000ffff027224 */ /* 0x000fe200078e0a02 */
[----:B------:R-:W-:Y:S01]  /*3930*/  STL [R1+0xa78], R187 ;  /* 0x000a78bb01007387 */ /* 0x000fe20000100800 */
[----:B------:R-:W-:Y:S01]  /*3940*/  @!P2 IMAD.IADD R76, R76, 0x1, -R0 ;  /* 0x000000014c4ca824 */ /* 0x000fe200078e0a00 */
[C---:B------:R-:W-:Y:S01]  /*3950*/  ISETP.GT.U32.AND P2, PT, R0.reuse, R69, PT ;  /* 0x000000450000720c */ /* 0x040fe20003f44070 */
[C---:B------:R-:W-:Y:S01]  /*3960*/  IMAD R61, R0.reuse, R8, R61 ;  /* 0x00000008003d7224 */ /* 0x040fe200078e023d */
[----:B------:R-:W-:Y:S01]  /*3970*/  STL [R1+0xa74], R186 ;  /* 0x000a74ba01007387 */ /* 0x000fe20000100800 */
[----:B------:R-:W-:-:S02]  /*3980*/  IMAD R58, R0, R2, R11 ;  /* 0x00000002003a7224 */ /* 0x000fc400078e020b */
[--C-:B------:R-:W-:Y:S01]  /*3990*/  @!P5 IMAD.IADD R74, R74, 0x1, -R0.reuse ;  /* 0x000000014a4ad824 */ /* 0x100fe200078e0a00 */
[C---:B------:R-:W-:Y:S01]  /*39a0*/  ISETP.GT.U32.AND P5, PT, R0.reuse, R67, PT ;  /* 0x000000430000720c */ /* 0x040fe20003fa4070 */
[----:B------:R-:W-:Y:S01]  /*39b0*/  @!P4 IMAD.IADD R71, R71, 0x1, -R0 ;  /* 0x000000014747c824 */ /* 0x000fe200078e0a00 */
[----:B------:R-:W-:Y:S01]  /*39c0*/  ISETP.GT.U32.AND P4, PT, R0, R64, PT ;  /* 0x000000400000720c */ /* 0x000fe20003f84070 */
[----:B------:R-:W-:Y:S01]  /*39d0*/  IMAD.HI.U32 R8, R4, R13, RZ ;  /* 0x0000000d04087227 */ /* 0x000fe200078e00ff */
[----:B------:R-:W-:-:S03]  /*39e0*/  ISETP.GT.U32.AND P3, PT, R0, R58, PT ;  /* 0x0000003a0000720c */ /* 0x000fc60003f64070 */
[----:B------:R-:W-:-:S04]  /*39f0*/  IMAD.HI.U32 R7, R4, R57, RZ ;  /* 0x0000003904077227 */ /* 0x000fc800078e00ff */
[----:B------:R-:W-:-:S04]  /*3a00*/  IMAD.HI.U32 R9, R4, R55, RZ ;  /* 0x0000003704097227 */ /* 0x000fc800078e00ff */
[----:B------:R-:W-:Y:S01]  /*3a10*/  VIADD R183, R133, 0x52 ;  /* 0x0000005285b77836 */ /* 0x000fe20000000000 */
[----:B------:R-:W-:Y:S01]  /*3a20*/  IADD3 R9, PT, PT, -R9, RZ, RZ ;  /* 0x000000ff09097210 */ /* 0x000fe20007ffe1ff */
[----:B------:R-:W-:Y:S01]  /*3a30*/  @!P6 IMAD.IADD R68, R68, 0x1, -R0 ;  /* 0x000000014444e824 */ /* 0x000fe200078e0a00 */
[C---:B------:R-:W-:Y:S01]  /*3a40*/  ISETP.GT.U32.AND P6, PT, R0.reuse, R61, PT ;  /* 0x0000003d0000720c */ /* 0x040fe20003fc4070 */
[----:B------:R-:W-:Y:S01]  /*3a50*/  IMAD.MOV R8, RZ, RZ, -R8 ;  /* 0x000000ffff087224 */ /* 0x000fe200078e0a08 */
[----:B------:R-:W-:Y:S01]  /*3a60*/  IABS R11, R183 ;  /* 0x000000b7000b7213 */ /* 0x000fe20000000000 */
[----:B------:R-:W-:Y:S02]  /*3a70*/  VIADD R181, R133, 0x54 ;  /* 0x0000005485b57836 */ /* 0x000fe40000000000 */
[----:B------:R-:W-:Y:S02]  /*3a80*/  IMAD.MOV R7, RZ, RZ, -R7 ;  /* 0x000000ffff077224 */ /* 0x000fe400078e0a07 */
[----:B------:R-:W-:Y:S01]  /*3a90*/  @!P1 IMAD.IADD R59, R59, 0x1, -R0 ;  /* 0x000000013b3b9824 */ /* 0x000fe200078e0a00 */
[C---:B------:R-:W-:Y:S01]  /*3aa0*/  ISETP.GT.U32.AND P1, PT, R0.reuse, R65, PT ;  /* 0x000000410000720c */ /* 0x040fe20003f24070 */
[----:B------:R-:W-:Y:S01]  /*3ab0*/  IMAD R56, R0, R8, R13 ;  /* 0x0000000800387224 */ /* 0x000fe200078e020d */
[----:B------:R-:W-:Y:S01]  /*3ac0*/  IABS R13, R181 ;  /* 0x000000b5000d7213 */ /* 0x000fe20000000000 */
[----:B------:R-:W-:-:S02]  /*3ad0*/  VIADD R184, R133, 0x51 ;  /* 0x0000005185b87836 */ /* 0x000fc40000000000 */
[C---:B------:R-:W-:Y:S02]  /*3ae0*/  IMAD R57, R0.reuse, R7, R57 ;  /* 0x0000000700397224 */ /* 0x040fe400078e0239 */
[----:B------:R-:W-:Y:S01]  /*3af0*/  VIADD R182, R133, 0x53 ;  /* 0x0000005385b67836 */ /* 0x000fe20000000000 */
[----:B------:R-:W-:Y:S01]  /*3b00*/  IABS R53, R184 ;  /* 0x000000b800357213 */ /* 0x000fe20000000000 */
[----:B------:R-:W-:Y:S01]  /*3b10*/  @!P2 IMAD.IADD R69, R69, 0x1, -R0 ;  /* 0x000000014545a824 */ /* 0x000fe200078e0a00 */
[C---:B------:R-:W-:Y:S01]  /*3b20*/  ISETP.GT.U32.AND P2, PT, R0.reuse, R62, PT ;  /* 0x0000003e0000720c */ /* 0x040fe20003f44070 */
[----:B------:R-:W-:Y:S01]  /*3b30*/  IMAD R55, R0, R9, R55 ;  /* 0x0000000900377224 */ /* 0x000fe200078e0237 */
[----:B------:R-:W-:Y:S01]  /*3b40*/  IABS R51, R182 ;  /* 0x000000b600337213 */ /* 0x000fe20000000000 */
[----:B------:R-:W-:-:S04]  /*3b50*/  IMAD.HI.U32 R7, R4, R11, RZ ;  /* 0x0000000b04077227 */ /* 0x000fc800078e00ff */
[--C-:B------:R-:W-:Y:S01]  /*3b60*/  @!P5 IMAD.IADD R67, R67, 0x1, -R0.reuse ;  /* 0x000000014343d824 */ /* 0x100fe200078e0a00 */
[----:B------:R-:W-:Y:S01]  /*3b70*/  R2UR UR8, R138 ;  /* 0x000000008a0872ca */ /* 0x000fe200000e0000 */
[--C-:B------:R-:W-:Y:S01]  /*3b80*/  @!P4 IMAD.IADD R64, R64, 0x1, -R0.reuse ;  /* 0x000000014040c824 */ /* 0x100fe200078e0a00 */
[C---:B------:R-:W-:Y:S01]  /*3b90*/  ISETP.GT.U32.AND P4, PT, R0.reuse, R57, PT ;  /* 0x000000390000720c */ /* 0x040fe20003f84070 */
[----:B------:R-:W-:Y:S01]  /*3ba0*/  @!P0 IMAD.IADD R63, R63, 0x1, -R0 ;  /* 0x000000013f3f8824 */ /* 0x000fe200078e0a00 */
[----:B------:R-:W-:Y:S01]  /*3bb0*/  ISETP.GT.U32.AND P0, PT, R0, R69, PT ;  /* 0x000000450000720c */ /* 0x000fe20003f04070 */
[----:B------:R-:W-:Y:S01]  /*3bc0*/  IMAD.HI.U32 R9, R4, R13, RZ ;  /* 0x0000000d04097227 */ /* 0x000fe200078e00ff */
[----:B------:R-:W-:-:S03]  /*3bd0*/  ISETP.GT.U32.AND P5, PT, R0, R60, PT ;  /* 0x0000003c0000720c */ /* 0x000fc60003fa4070 */
[----:B------:R-:W-:Y:S02]  /*3be0*/  IMAD.MOV R7, RZ, RZ, -R7 ;  /* 0x000000ffff077224 */ /* 0x000fe400078e0a07 */
[--C-:B------:R-:W-:Y:S01]  /*3bf0*/  @!P6 IMAD.IADD R61, R61, 0x1, -R0.reuse ;  /* 0x000000013d3de824 */ /* 0x100fe200078e0a00 */
[----:B------:R-:W-:Y:S01]  /*3c00*/  ISETP.GT.U32.AND P6, PT, R0, R67, PT ;  /* 0x000000430000720c */ /* 0x000fe20003fc4070 */
[----:B------:R-:W-:Y:S01]  /*3c10*/  @!P3 IMAD.IADD R58, R58, 0x1, -R0 ;  /* 0x000000013a3ab824 */ /* 0x000fe200078e0a00 */
[----:B------:R-:W-:Y:S01]  /*3c20*/  ISETP.GT.U32.AND P3, PT, R0, R64, PT ;  /* 0x000000400000720c */ /* 0x000fe20003f64070 */
[----:B------:R-:W-:Y:S02]  /*3c30*/  IMAD.HI.U32 R2, R4, R53, RZ ;  /* 0x0000003504027227 */ /* 0x000fe400078e00ff */
[-C--:B------:R-:W-:Y:S02]  /*3c40*/  @!P0 IADD3 R69, PT, PT, R69, -R0.reuse, RZ ;  /* 0x8000000045458210 */ /* 0x080fe40007ffe0ff */
[----:B------:R-:W-:Y:S01]  /*3c50*/  IMAD.MOV R9, RZ, RZ, -R9 ;  /* 0x000000ffff097224 */ /* 0x000fe200078e0a09 */
[----:B------:R-:W-:Y:S01]  /*3c60*/  ISETP.GT.U32.AND P0, PT, R0, R63, PT ;  /* 0x0000003f0000720c */ /* 0x000fe20003f04070 */
[----:B------:R-:W-:Y:S01]  /*3c70*/  VIADD R177, R133, 0x58 ;  /* 0x0000005885b17836 */ /* 0x000fe20000000000 */
[----:B------:R-:W-:Y:S01]  /*3c80*/  @!P5 IADD3 R60, PT, PT, R60, -R0, RZ ;  /* 0x800000003c3cd210 */ /* 0x000fe20007ffe0ff */
[----:B------:R-:W-:Y:S01]  /*3c90*/  IMAD.HI.U32 R8, R4, R51, RZ ;  /* 0x0000003304087227 */ /* 0x000fe200078e00ff */
[----:B------:R-:W-:-:S03]  /*3ca0*/  ISETP.GT.U32.AND P5, PT, R0, R66, PT ;  /* 0x000000420000720c */ /* 0x000fc60003fa4070 */
[C---:B------:R-:W-:Y:S01]  /*3cb0*/  VIADD R185, R133.reuse, 0x50 ;  /* 0x0000005085b97836 */ /* 0x040fe20000000000 */
[----:B------:R-:W-:Y:S01]  /*3cc0*/  @!P3 IADD3 R64, PT, PT, R64, -R0, RZ ;  /* 0x800000004040b210 */ /* 0x000fe20007ffe0ff */
[----:B------:R-:W-:Y:S02]  /*3cd0*/  VIADD R178, R133, 0x57 ;  /* 0x0000005785b27836 */ /* 0x000fe40000000000 */
[C---:B------:R-:W-:Y:S01]  /*3ce0*/  IMAD R52, R0.reuse, R7, R11 ;  /* 0x0000000700347224 */ /* 0x040fe200078e020b */
[----:B------:R-:W-:Y:S01]  /*3cf0*/  IABS R11, R179 ;  /* 0x000000b3000b7213 */ /* 0x000fe20000000000 */
[----:B------:R-:W-:Y:S01]  /*3d00*/  @!P1 IMAD.IADD R65, R65, 0x1, -R0 ;  /* 0x0000000141419824 */ /* 0x000fe200078e0a00 */
[C---:B------:R-:W-:Y:S01]  /*3d10*/  ISETP.GT.U32.AND P1, PT, R0.reuse, R59, PT ;  /* 0x0000003b0000720c */ /* 0x040fe20003f24070 */
[----:B------:R-:W-:Y:S01]  /*3d20*/  IMAD.MOV R2, RZ, RZ, -R2 ;  /* 0x000000ffff027224 */ /* 0x000fe200078e0a02 */
[----:B------:R-:W-:Y:S01]  /*3d30*/  IABS R15, R185 ;  /* 0x000000b9000f7213 */ /* 0x000fe20000000000 */
[----:B------:R-:W-:Y:S01]  /*3d40*/  IMAD R50, R0, R9, R13 ;  /* 0x0000000900327224 */ /* 0x000fe200078e020d */
[----:B------:R-:W-:Y:S01]  /*3d50*/  IABS R13, R177 ;  /* 0x000000b1000d7213 */ /* 0x000fe20000000000 */
[----:B------:R-:W-:Y:S01]  /*3d60*/  IMAD.MOV R8, RZ, RZ, -R8 ;  /* 0x000000ffff087224 */ /* 0x000fe200078e0a08 */
[----:B------:R-:W-:Y:S01]  /*3d70*/  IABS R47, R178 ;  /* 0x000000b2002f7213 */ /* 0x000fe20000000000 */
[----:B------:R-:W-:Y:S01]  /*3d80*/  VIADD R176, R133, 0x59 ;  /* 0x0000005985b07836 */ /* 0x000fe20000000000 */
[----:B------:R-:W-:Y:S01]  /*3d90*/  STL [R1+0xa70], R185 ;  /* 0x000a70b901007387 */ /* 0x000fe20000100800 */
[--C-:B------:R-:W-:Y:S01]  /*3da0*/  @!P2 IMAD.IADD R62, R62, 0x1, -R0.reuse ;  /* 0x000000013e3ea824 */ /* 0x100fe200078e0a00 */
[C---:B------:R-:W-:Y:S01]  /*3db0*/  ISETP.GT.U32.AND P2, PT, R0.reuse, R68, PT ;  /* 0x000000440000720c */ /* 0x040fe20003f44070 */
[C---:B------:R-:W-:Y:S01]  /*3dc0*/  IMAD R53, R0.reuse, R2, R53 ;  /* 0x0000000200357224 */ /* 0x040fe200078e0235 */
[----:B------:R-:W-:Y:S01]  /*3dd0*/  IABS R45, R176 ;  /* 0x000000b0002d7213 */ /* 0x000fe20000000000 */
[----:B------:R-:W-:Y:S01]  /*3de0*/  IMAD R51, R0, R8, R51 ;  /* 0x0000000800337224 */ /* 0x000fe200078e0233 */
[----:B------:R-:W-:Y:S01]  /*3df0*/  @!P1 IADD3 R59, PT, PT, R59, -R0, RZ ;  /* 0x800000003b3b9210 */ /* 0x000fe20007ffe0ff */
[----:B------:R-:W-:Y:S01]  /*3e00*/  IMAD.HI.U32 R2, R4, R11, RZ ;  /* 0x0000000b04027227 */ /* 0x000fe200078e00ff */
[C---:B------:R-:W-:Y:S01]  /*3e10*/  ISETP.GT.U32.AND P1, PT, R0.reuse, R52, PT ;  /* 0x000000340000720c */ /* 0x040fe20003f24070 */
[----:B------:R-:W-:Y:S02]  /*3e20*/  STL [R1+0xa6c], R184 ;  /* 0x000a6cb801007387 */ /* 0x000fe40000100800 */
[----:B------:R-:W-:Y:S01]  /*3e30*/  @!P4 IMAD.IADD R57, R57, 0x1, -R0 ;  /* 0x000000013939c824 */ /* 0x000fe200078e0a00 */
[----:B------:R-:W-:Y:S01]  /*3e40*/  ISETP.GT.U32.AND P4, PT, R0, R61, PT ;  /* 0x0000003d0000720c */ /* 0x000fe20003f84070 */
[----:B------:R-:W-:Y:S01]  /*3e50*/  IMAD.HI.U32 R8, R4, R13, RZ ;  /* 0x0000000d04087227 */ /* 0x000fe200078e00ff */
[----:B------:R-:W-:Y:S02]  /*3e60*/  STL [R1+0xa68], R183 ;  /* 0x000a68b701007387 */ /* 0x000fe40000100800 */
[----:B------:R-:W-:Y:S01]  /*3e70*/  ISETP.GT.U32.AND P3, PT, R0, R57, PT ;  /* 0x000000390000720c */ /* 0x000fe20003f64070 */
[C---:B------:R-:W-:Y:S01]  /*3e80*/  IMAD.HI.U32 R10, R4.reuse, R15, RZ ;  /* 0x0000000f040a7227 */ /* 0x040fe200078e00ff */
[----:B------:R-:W-:Y:S03]  /*3e90*/  STL [R1+0xa64], R182 ;  /* 0x000a64b601007387 */ /* 0x000fe60000100800 */
[----:B------:R-:W-:Y:S01]  /*3ea0*/  IMAD.HI.U32 R7, R4, R47, RZ ;  /* 0x0000002f04077227 */ /* 0x000fe200078e00ff */
[----:B------:R-:W-:Y:S03]  /*3eb0*/  STL [R1+0xa60], R181 ;  /* 0x000a60b501007387 */ /* 0x000fe60000100800 */
[----:B------:R-:W-:Y:S01]  /*3ec0*/  IMAD.MOV R2, RZ, RZ, -R2 ;  /* 0x000000ffff027224 */ /* 0x000fe200078e0a02 */
[----:B------:R-:W-:Y:S01]  /*3ed0*/  IADD3 R7, PT, PT, -R7, RZ, RZ ;  /* 0x000000ff07077210 */ /* 0x000fe20007ffe1ff */
[----:B------:R-:W-:Y:S01]  /*3ee0*/  VIADD R173, R133, 0x5c ;  /* 0x0000005c85ad7836 */ /* 0x000fe20000000000 */
[----:B------:R-:W-:Y:S01]  /*3ef0*/  STL [R1+0xa5c], R180 ;  /* 0x000a5cb401007387 */ /* 0x000fe20000100800 */
[----:B------:R-:W-:Y:S01]  /*3f00*/  @!P6 IMAD.IADD R67, R67, 0x1, -R0 ;  /* 0x000000014343e824 */ /* 0x000fe200078e0a00 */
[----:B------:R-:W-:Y:S01]  /*3f10*/  ISETP.GT.U32.AND P6, PT, R0, R58, PT ;  /* 0x0000003a0000720c */ /* 0x000fe20003fc4070 */
[----:B------:R-:W-:Y:S01]  /*3f20*/  IMAD.MOV R8, RZ, RZ, -R8 ;  /* 0x000000ffff087224 */ /* 0x000fe200078e0a08 */
[----:B------:R-:W-:Y:S01]  /*3f30*/  STL [R1+0xa58], R179 ;  /* 0x000a58b301007387 */ /* 0x000fe20000100800 */
[----:B------:R-:W-:-:S02]  /*3f40*/  VIADD R171, R133, 0x5e ;  /* 0x0000005e85ab7836 */ /* 0x000fc40000000000 */
[----:B------:R-:W-:Y:S01]  /*3f50*/  IMAD.HI.U32 R9, R4, R45, RZ ;  /* 0x0000002d04097227 */ /* 0x000fe200078e00ff */
[----:B------:R-:W-:Y:S03]  /*3f60*/  STL [R1+0xa54], R178 ;  /* 0x000a54b201007387 */ /* 0x000fe60000100800 */
[----:B------:R-:W-:Y:S01]  /*3f70*/  IMAD.MOV R10, RZ, RZ, -R10 ;  /* 0x000000ffff0a7224 */ /* 0x000fe200078e0a0a */
[----:B------:R-:W-:Y:S01]  /*3f80*/  STL [R1+0xa50], R177 ;  /* 0x000a50b101007387 */ /* 0x000fe20000100800 */
[C---:B------:R-:W-:Y:S01]  /*3f90*/  IMAD R48, R0.reuse, R2, R11 ;  /* 0x0000000200307224 */ /* 0x040fe200078e020b */
[----:B------:R-:W-:Y:S01]  /*3fa0*/  IABS R11, R173 ;  /* 0x000000ad000b7213 */ /* 0x000fe20000000000 */
[----:B------:R-:W-:Y:S01]  /*3fb0*/  IMAD R46, R0, R8, R13 ;  /* 0x00000008002e7224 */ /* 0x000fe200078e020d */
[----:B------:R-:W-:Y:S01]  /*3fc0*/  IABS R13, R171 ;  /* 0x000000ab000d7213 */ /* 0x000fe20000000000 */
[----:B------:R-:W-:Y:S01]  /*3fd0*/  VIADD R174, R133, 0x5b ;  /* 0x0000005b85ae7836 */ /* 0x000fe20000000000 */
[----:B------:R-:W-:Y:S01]  /*3fe0*/  STL [R1+0xa30], R176 ;  /* 0x000a30b001007387 */ /* 0x000fe20000100800 */
[----:B------:R-:W-:-:S02]  /*3ff0*/  IMAD.MOV R9, RZ, RZ, -R9 ;  /* 0x000000ffff097224 */ /* 0x000fc400078e0a09 */
[----:B------:R-:W-:Y:S01]  /*4000*/  IMAD R54, R0, R10, R15 ;  /* 0x0000000a00367224 */ /* 0x000fe200078e020f */
[----:B------:R-:W-:Y:S01]  /*4010*/  IABS R43, R174 ;  /* 0x000000ae002b7213 */ /* 0x000fe20000000000 */
[----:B------:R-:W-:Y:S02]  /*4020*/  VIADD R175, R133, 0x5a ;  /* 0x0000005a85af7836 */ /* 0x000fe40000000000 */
        /* <DEDUP_REMOVED lines=8> */
[----:B------:R-:W-:-:S03]  /*40b0*/  IMAD.HI.U32 R7, R4, R11, RZ ;  /* 0x0000000b04077227 */ /* 0x000fc600078e00ff */
[----:B------:R-:W-:Y:S01]  /*40c0*/  STL [R1+0xa24], R173 ;  /* 0x000a24ad01007387 */ /* 0x000fe20000100800 */
[----:B------:R-:W-:Y:S01]  /*40d0*/  @!P0 IMAD.IADD R63, R63, 0x1, -R0 ;  /* 0x000000013f3f8824 */ /* 0x000fe200078e0a00 */
[----:B------:R-:W-:Y:S01]  /*40e0*/  ISETP.GT.U32.AND P0, PT, R0, R56, PT ;  /* 0x000000380000720c */ /* 0x000fe20003f04070 */
[----:B------:R-:W-:Y:S01]  /*40f0*/  IMAD.HI.U32 R9, R4, R13, RZ ;  /* 0x0000000d04097227 */ /* 0x000fe200078e00ff */
[----:B------:R-:W-:Y:S03]  /*4100*/  STL [R1+0xa20], R172 ;  /* 0x000a20ac01007387 */ /* 0x000fe60000100800 */
[----:B------:R-:W-:Y:S01]  /*4110*/  IMAD.MOV R10, RZ, RZ, -R10 ;  /* 0x000000ffff0a7224 */ /* 0x000fe200078e0a0a */
[----:B------:R-:W-:Y:S01]  /*4120*/  IADD3 R9, PT, PT, -R9, RZ, RZ ;  /* 0x000000ff09097210 */ /* 0x000fe20007ffe1ff */
[----:B------:R-:W-:Y:S01]  /*4130*/  IMAD.MOV R7, RZ, RZ, -R7 ;  /* 0x000000ffff077224 */ /* 0x000fe200078e0a07 */
[----:B------:R-:W-:Y:S01]  /*4140*/  STL [R1+0xa1c], R171 ;  /* 0x000a1cab01007387 */ /* 0x000fe20000100800 */
[----:B------:R-:W-:-:S02]  /*4150*/  VIADD R169, R133, 0x60 ;  /* 0x0000006085a97836 */ /* 0x000fc40000000000 */
[--C-:B------:R-:W-:Y:S01]  /*4160*/  @!P6 IMAD.IADD R58, R58, 0x1, -R0.reuse ;  /* 0x000000013a3ae824 */ /* 0x100fe200078e0a00 */
[C---:B------:R-:W-:Y:S01]  /*4170*/  ISETP.GT.U32.AND P6, PT, R0.reuse, R51, PT ;  /* 0x000000330000720c */ /* 0x040fe20003fc4070 */
[----:B------:R-:W-:Y:S01]  /*4180*/  @!P3 IMAD.IADD R57, R57, 0x1, -R0 ;  /* 0x000000013939b824 */ /* 0x000fe200078e0a00 */
[----:B------:R-:W-:Y:S01]  /*4190*/  ISETP.GT.U32.AND P3, PT, R0, R50, PT ;  /* 0x000000320000720c */ /* 0x000fe20003f64070 */
[----:B------:R-:W-:-:S04]  /*41a0*/  IMAD.HI.U32 R2, R4, R43, RZ ;  /* 0x0000002b04027227 */ /* 0x000fc800078e00ff */
[----:B------:R-:W-:Y:S02]  /*41b0*/  IMAD R49, R0, R10, R49 ;  /* 0x0000000a00317224 */ /* 0x000fe400078e0231 */
[----:B------:R-:W-:Y:S02]  /*41c0*/  VIADD R170, R133, 0x5f ;  /* 0x0000005f85aa7836 */ /* 0x000fe40000000000 */
[----:B------:R-:W-:-:S03]  /*41d0*/  IMAD.HI.U32 R10, R4, R15, RZ ;  /* 0x0000000f040a7227 */ /* 0x000fc600078e00ff */
[----:B------:R-:W-:Y:S01]  /*41e0*/  IABS R39, R170 ;  /* 0x000000aa00277213 */ /* 0x000fe20000000000 */
[----:B------:R-:W-:Y:S01]  /*41f0*/  VIADD R167, R133, 0x62 ;  /* 0x0000006285a77836 */ /* 0x000fe20000000000 */
[----:B------:R-:W-:Y:S01]  /*4200*/  STL [R1+0xa18], R170 ;  /* 0x000a18aa01007387 */ /* 0x000fe20000100800 */
[----:B------:R-:W-:-:S03]  /*4210*/  IMAD.HI.U32 R8, R4, R41, RZ ;  /* 0x0000002904087227 */ /* 0x000fc600078e00ff */
[----:B------:R-:W-:Y:S01]  /*4220*/  STL [R1+0xa14], R169 ;  /* 0x000a14a901007387 */ /* 0x000fe20000100800 */
[----:B------:R-:W-:Y:S01]  /*4230*/  IMAD R42, R0, R7, R11 ;  /* 0x00000007002a7224 */ /* 0x000fe200078e020b */
[----:B------:R-:W-:Y:S01]  /*4240*/  IABS R11, R169 ;  /* 0x000000a9000b7213 */ /* 0x000fe20000000000 */
[----:B------:R-:W-:Y:S01]  /*4250*/  @!P1 IMAD.IADD R52, R52, 0x1, -R0 ;  /* 0x0000000134349824 */ /* 0x000fe200078e0a00 */
[C---:B------:R-:W-:Y:S01]  /*4260*/  ISETP.GT.U32.AND P1, PT, R0.reuse, R45, PT ;  /* 0x0000002d0000720c */ /* 0x040fe20003f24070 */
[----:B------:R-:W-:Y:S02]  /*4270*/  IMAD.MOV R2, RZ, RZ, -R2 ;  /* 0x000000ffff027224 */ /* 0x000fe400078e0a02 */
[C---:B------:R-:W-:Y:S02]  /*4280*/  VIADD R166, R133.reuse, 0x63 ;  /* 0x0000006385a67836 */ /* 0x040fe40000000000 */
[----:B------:R-:W-:Y:S02]  /*4290*/  IMAD.MOV R10, RZ, RZ, -R10 ;  /* 0x000000ffff0a7224 */ /* 0x000fe400078e0a0a */
[----:B------:R-:W-:Y:S01]  /*42a0*/  IMAD R40, R0, R9, R13 ;  /* 0x0000000900287224 */ /* 0x000fe200078e020d */
[----:B------:R-:W-:Y:S01]  /*42b0*/  IABS R13, R167 ;  /* 0x000000a7000d7213 */ /* 0x000fe20000000000 */
[----:B------:R-:W-:Y:S01]  /*42c0*/  @!P2 IMAD.IADD R62, R62, 0x1, -R0 ;  /* 0x000000013e3ea824 */ /* 0x000fe200078e0a00 */
[----:B------:R-:W-:Y:S01]  /*42d0*/  ISETP.GT.U32.AND P2, PT, R0, R55, PT ;  /* 0x000000370000720c */ /* 0x000fe20003f44070 */
[----:B------:R-:W-:Y:S01]  /*42e0*/  IMAD.MOV R8, RZ, RZ, -R8 ;  /* 0x000000ffff087224 */ /* 0x000fe200078e0a08 */
[----:B------:R-:W-:Y:S01]  /*42f0*/  IABS R35, R166 ;  /* 0x000000a600237213 */ /* 0x000fe20000000000 */
[----:B------:R-:W-:-:S02]  /*4300*/  VIADD R168, R133, 0x61 ;  /* 0x0000006185a87836 */ /* 0x000fc40000000000 */
[----:B------:R-:W-:Y:S02]  /*4310*/  IMAD R43, R0, R2, R43 ;  /* 0x00000002002b7224 */ /* 0x000fe400078e022b */
[----:B------:R-:W-:Y:S01]  /*4320*/  IMAD.HI.U32 R2, R4, R11, RZ ;  /* 0x0000000b04027227 */ /* 0x000fe200078e00ff */
[----:B------:R-:W-:Y:S01]  /*4330*/  IABS R37, R168 ;  /* 0x000000a800257213 */ /* 0x000fe20000000000 */
[----:B------:R-:W-:Y:S02]  /*4340*/  STL [R1+0xa10], R168 ;  /* 0x000a10a801007387 */ /* 0x000fe40000100800 */
[----:B------:R-:W-:Y:S01]  /*4350*/  @!P0 IMAD.IADD R56, R56, 0x1, -R0 ;  /* 0x0000000138388824 */ /* 0x000fe200078e0a00 */
[C---:B------:R-:W-:Y:S01]  /*4360*/  ISETP.GT.U32.AND P0, PT, R0.reuse, R49, PT ;  /* 0x000000310000720c */ /* 0x040fe20003f04070 */
[----:B------:R-:W-:Y:S01]  /*4370*/  IMAD R44, R0, R10, R15 ;  /* 0x0000000a002c7224 */ /* 0x000fe200078e020f */
[----:B------:R-:W-:Y:S01]  /*4380*/  IABS R15, R165 ;  /* 0x000000a5000f7213 */ /* 0x000fe20000000000 */
[----:B------:R-:W-:Y:S01]  /*4390*/  IMAD.HI.U32 R10, R4, R39, RZ ;  /* 0x00000027040a7227 */ /* 0x000fe200078e00ff */
[----:B------:R-:W-:Y:S03]  /*43a0*/  STL [R1+0xa0c], R167 ;  /* 0x000a0ca701007387 */ /* 0x000fe60000100800 */
[----:B------:R-:W-:Y:S01]  /*43b0*/  IMAD R41, R0, R8, R41 ;  /* 0x0000000800297224 */ /* 0x000fe200078e0229 */
[----:B------:R-:W-:Y:S01]  /*43c0*/  STL [R1+0xa08], R166 ;  /* 0x000a08a601007387 */ /* 0x000fe20000100800 */
[----:B------:R-:W-:-:S03]  /*43d0*/  IMAD.HI.U32 R8, R4, R13, RZ ;  /* 0x0000000d04087227 */ /* 0x000fc600078e00ff */
[----:B------:R-:W-:Y:S01]  /*43e0*/  STL [R1+0xa04], R165 ;  /* 0x000a04a501007387 */ /* 0x000fe20000100800 */
[----:B------:R-:W-:Y:S01]  /*43f0*/  IMAD.MOV R2, RZ, RZ, -R2 ;  /* 0x000000ffff027224 */ /* 0x000fe200078e0a02 */
[----:B------:R-:W-:Y:S01]  /*4400*/  @!P0 IADD3 R49, PT, PT, R49, -R0, RZ ;  /* 0x8000000031318210 */ /* 0x000fe20007ffe0ff */
[----:B------:R-:W-:Y:S01]  /*4410*/  VIADD R160, R133, 0x69 ;  /* 0x0000006985a07836 */ /* 0x000fe20000000000 */
[----:B------:R-:W-:Y:S01]  /*4420*/  STL [R1+0xa00], R164 ;  /* 0x000a00a401007387 */ /* 0x000fe20000100800 */
[--C-:B------:R-:W-:Y:S01]  /*4430*/  @!P6 IMAD.IADD R51, R51, 0x1, -R0.reuse ;  /* 0x000000013333e824 */ /* 0x100fe200078e0a00 */
[----:B------:R-:W-:Y:S01]  /*4440*/  ISETP.GT.U32.AND P6, PT, R0, R44, PT ;  /* 0x0000002c0000720c */ /* 0x000fe20003fc4070 */
[----:B------:R-:W-:Y:S01]  /*4450*/  @!P3 IMAD.IADD R50, R50, 0x1, -R0 ;  /* 0x000000013232b824 */ /* 0x000fe200078e0a00 */
[----:B------:R-:W-:Y:S01]  /*4460*/  ISETP.GT.U32.AND P3, PT, R0, R56, PT ;  /* 0x000000380000720c */ /* 0x000fe20003f64070 */
[----:B------:R-:W-:Y:S01]  /*4470*/  IMAD.HI.U32 R9, R4, R35, RZ ;  /* 0x0000002304097227 */ /* 0x000fe200078e00ff */
[----:B------:R-:W-:-:S03]  /*4480*/  IABS R19, R160 ;  /* 0x000000a000137213 */ /* 0x000fc60000000000 */
[----:B------:R-:W-:Y:S02]  /*4490*/  IMAD.MOV R10, RZ, RZ, -R10 ;  /* 0x000000ffff0a7224 */ /* 0x000fe400078e0a0a */
[----:B------:R-:W-:Y:S02]  /*44a0*/  IMAD.MOV R8, RZ, RZ, -R8 ;  /* 0x000000ffff087224 */ /* 0x000fe400078e0a08 */
[----:B------:R-:W-:Y:S02]  /*44b0*/  VIADD R163, R133, 0x66 ;  /* 0x0000006685a37836 */ /* 0x000fe40000000000 */
[----:B------:R-:W-:Y:S01]  /*44c0*/  IMAD.HI.U32 R7, R4, R37, RZ ;  /* 0x0000002504077227 */ /* 0x000fe200078e00ff */
[----:B------:R-:W-:Y:S02]  /*44d0*/  @!P6 IADD3 R44, PT, PT, R44, -R0, RZ ;  /* 0x800000002c2ce210 */ /* 0x000fe40007ffe0ff */
[----:B------:R-:W-:Y:S01]  /*44e0*/  STL [R1+0x9fc], R163 ;  /* 0x0009fca301007387 */ /* 0x000fe20000100800 */
[C---:B------:R-:W-:Y:S01]  /*44f0*/  IMAD R38, R0.reuse, R2, R11 ;  /* 0x0000000200267224 */ /* 0x040fe200078e020b */
[----:B------:R-:W-:Y:S01]  /*4500*/  IABS R11, R164 ;  /* 0x000000a4000b7213 */ /* 0x000fe20000000000 */
[----:B------:R-:W-:Y:S01]  /*4510*/  @!P1 IMAD.IADD R45, R45, 0x1, -R0 ;  /* 0x000000012d2d9824 */ /* 0x000fe200078e0a00 */
[----:B------:R-:W-:Y:S01]  /*4520*/  ISETP.GT.U32.AND P1, PT, R0, R51, PT ;  /* 0x000000330000720c */ /* 0x000fe20003f24070 */
[----:B------:R-:W-:-:S02]  /*4530*/  IMAD.MOV R9, RZ, RZ, -R9 ;  /* 0x000000ffff097224 */ /* 0x000fc400078e0a09 */
[----:B------:R-:W-:Y:S01]  /*4540*/  VIADD R161, R133, 0x68 ;  /* 0x0000006885a17836 */ /* 0x000fe20000000000 */
[C---:B------:R-:W-:Y:S01]  /*4550*/  ISETP.GT.U32.AND P6, PT, R0.reuse, R45, PT ;  /* 0x0000002d0000720c */ /* 0x040fe20003fc4070 */
[----:B------:R-:W-:Y:S02]  /*4560*/  IMAD R39, R0, R10, R39 ;  /* 0x0000000a00277224 */ /* 0x000fe400078e0227 */
[----:B------:R-:W-:Y:S01]  /*4570*/  IMAD.HI.U32 R10, R4, R15, RZ ;  /* 0x0000000f040a7227 */ /* 0x000fe200078e00ff */
[----:B------:R-:W-:-:S03]  /*4580*/  IABS R17, R161 ;  /* 0x000000a100117213 */ /* 0x000fc60000000000 */
[C---:B------:R-:W-:Y:S01]  /*4590*/  IMAD R36, R0.reuse, R8, R13 ;  /* 0x0000000800247224 */ /* 0x040fe200078e020d */
[----:B------:R-:W-:Y:S01]  /*45a0*/  IABS R13, R163 ;  /* 0x000000a3000d7213 */ /* 0x000fe20000000000 */
[----:B------:R-:W-:Y:S01]  /*45b0*/  @!P2 IMAD.IADD R55, R55, 0x1, -R0 ;  /* 0x000000013737a824 */ /* 0x000fe200078e0a00 */
[C---:B------:R-:W-:Y:S01]  /*45c0*/  ISETP.GT.U32.AND P2, PT, R0.reuse, R48, PT ;  /* 0x000000300000720c */ /* 0x040fe20003f44070 */
[----:B------:R-:W-:Y:S02]  /*45d0*/  IMAD.MOV R7, RZ, RZ, -R7 ;  /* 0x000000ffff077224 */ /* 0x000fe400078e0a07 */
[C---:B------:R-:W-:Y:S01]  /*45e0*/  IMAD R35, R0.reuse, R9, R35 ;  /* 0x0000000900237224 */ /* 0x040fe200078e0223 */
[----:B------:R-:W-:Y:S01]  /*45f0*/  ISETP.GT.U32.AND P0, PT, R0, R55, PT ;  /* 0x000000370000720c */ /* 0x000fe20003f04070 */
[----:B------:R-:W-:-:S04]  /*4600*/  IMAD.HI.U32 R2, R4, R11, RZ ;  /* 0x0000000b04027227 */ /* 0x000fc800078e00ff */
[----:B------:R-:W-:-:S04]  /*4610*/  IMAD.HI.U32 R9, R4, R19, RZ ;  /* 0x0000001304097227 */ /* 0x000fc800078e00ff */
[----:B------:R-:W-:Y:S02]  /*4620*/  IMAD.MOV R10, RZ, RZ, -R10 ;  /* 0x000000ffff0a7224 */ /* 0x000fe400078e0a0a */
[----:B------:R-:W-:Y:S02]  /*4630*/  VIADD R162, R133, 0x67 ;  /* 0x0000006785a27836 */ /* 0x000fe40000000000 */
[----:B------:R-:W-:Y:S02]  /*4640*/  IMAD R37, R0, R7, R37 ;  /* 0x0000000700257224 */ /* 0x000fe400078e0225 */
        /* <DEDUP_REMOVED lines=9> */
[----:B------:R-:W-:Y:S01]  /*46e0*/  IMAD R34, R0, R10, R15 ;  /* 0x0000000a00227224 */ /* 0x000fe200078e020f */
[----:B------:R-:W-:Y:S01]  /*46f0*/  IABS R15, R162 ;  /* 0x000000a2000f7213 */ /* 0x000fe20000000000 */
[----:B------:R-:W-:Y:S01]  /*4700*/  IMAD.HI.U32 R2, R4, R17, RZ ;  /* 0x0000001104027227 */ /* 0x000fe200078e00ff */
[----:B------:R-:W-:Y:S03]  /*4710*/  STL [R1+0x9f0], R160 ;  /* 0x0009f0a001007387 */ /* 0x000fe60000100800 */
[----:B------:R-:W-:Y:S01]  /*4720*/  VIADD R158, R133, 0x6b ;  /* 0x0000006b859e7836 */ /* 0x000fe20000000000 */
[----:B------:R-:W-:Y:S01]  /*4730*/  STL [R1+0x9ec], R159 ;  /* 0x0009ec9f01007387 */ /* 0x000fe20000100800 */
[C---:B------:R-:W-:Y:S01]  /*4740*/  IMAD R24, R0.reuse, R9, R19 ;  /* 0x0000000900187224 */ /* 0x040fe200078e0213 */
[----:B------:R-:W-:Y:S01]  /*4750*/  IABS R9, R159 ;  /* 0x0000009f00097213 */ /* 0x000fe20000000000 */
[----:B------:R-:W-:Y:S01]  /*4760*/  @!P1 IMAD.IADD R51, R51, 0x1, -R0 ;  /* 0x0000000133339824 */ /* 0x000fe200078e0a00 */
[C---:B------:R-:W-:Y:S01]  /*4770*/  ISETP.GT.U32.AND P1, PT, R0.reuse, R44, PT ;  /* 0x0000002c0000720c */ /* 0x040fe20003f24070 */
[----:B------:R-:W-:Y:S01]  /*4780*/  IMAD.MOV R2, RZ, RZ, -R2 ;  /* 0x000000ffff027224 */ /* 0x000fe200078e0a02 */
[----:B------:R-:W-:Y:S01]  /*4790*/  STL [R1+0x9e8], R158 ;  /* 0x0009e89e01007387 */ /* 0x000fe20000100800 */
[----:B------:R-:W-:Y:S01]  /*47a0*/  IMAD R32, R0, R32, R11 ;  /* 0x0000002000207224 */ /* 0x000fe200078e020b */
[----:B------:R-:W-:Y:S01]  /*47b0*/  IABS R11, R158 ;  /* 0x0000009e000b7213 */ /* 0x000fe20000000000 */
[----:B------:R-:W-:Y:S01]  /*47c0*/  IMAD.HI.U32 R8, R4, R15, RZ ;  /* 0x0000000f04087227 */ /* 0x000fe200078e00ff */
[----:B------:R-:W-:Y:S03]  /*47d0*/  STL [R1+0x9e4], R157 ;  /* 0x0009e49d01007387 */ /* 0x000fe60000100800 */
[----:B------:R-:W-:-:S02]  /*47e0*/  VIADD R155, R133, 0x6e ;  /* 0x0000006e859b7836 */ /* 0x000fc40000000000 */
[C---:B------:R-:W-:Y:S01]  /*47f0*/  IMAD R30, R0.reuse, R7, R13 ;  /* 0x00000007001e7224 */ /* 0x040fe200078e020d */
[----:B------:R-:W-:Y:S01]  /*4800*/  IABS R13, R157 ;  /* 0x0000009d000d7213 */ /* 0x000fe20000000000 */
[----:B------:R-:W-:Y:S01]  /*4810*/  IMAD R26, R0, R2, R17 ;  /* 0x00000002001a7224 */ /* 0x000fe200078e0211 */
[----:B------:R-:W-:Y:S01]  /*4820*/  IABS R17, R155 ;  /* 0x0000009b00117213 */ /* 0x000fe20000000000 */
[----:B------:R-:W-:-:S04]  /*4830*/  IMAD.HI.U32 R2, R4, R9, RZ ;  /* 0x0000000904027227 */ /* 0x000fc800078e00ff */
[----:B------:R-:W-:Y:S02]  /*4840*/  IMAD.MOV R8, RZ, RZ, -R8 ;  /* 0x000000ffff087224 */ /* 0x000fe400078e0a08 */
[----:B------:R-:W-:Y:S02]  /*4850*/  VIADD R156, R133, 0x6d ;  /* 0x0000006d859c7836 */ /* 0x000fe40000000000 */
[----:B------:R-:W-:Y:S01]  /*4860*/  @!P0 IMAD.IADD R55, R55, 0x1, -R0 ;  /* 0x0000000137378824 */ /* 0x000fe200078e0a00 */
[----:B------:R-:W-:Y:S01]  /*4870*/  ISETP.GT.U32.AND P0, PT, R0, R49, PT ;  /* 0x000000310000720c */ /* 0x000fe20003f04070 */
[----:B------:R-:W-:Y:S01]  /*4880*/  IMAD.HI.U32 R7, R4, R11, RZ ;  /* 0x0000000b04077227 */ /* 0x000fe200078e00ff */
[----:B------:R-:W-:Y:S03]  /*4890*/  STL [R1+0x9e0], R156 ;  /* 0x0009e09c01007387 */ /* 0x000fe60000100800 */
[----:B------:R-:W-:Y:S01]  /*48a0*/  IMAD.MOV R22, RZ, RZ, -R2 ;  /* 0x000000ffff167224 */ /* 0x000fe200078e0a02 */
[----:B------:R-:W-:Y:S01]  /*48b0*/  STL [R1+0x9dc], R155 ;  /* 0x0009dc9b01007387 */ /* 0x000fe20000100800 */
[----:B------:R-:W-:Y:S01]  /*48c0*/  @!P3 IMAD.IADD R50, R50, 0x1, -R0 ;  /* 0x000000013232b824 */ /* 0x000fe200078e0a00 */
[C---:B------:R-:W-:Y:S01]  /*48d0*/  ISETP.GT.U32.AND P3, PT, R0.reuse, R43, PT ;  /* 0x0000002b0000720c */ /* 0x040fe20003f64070 */
[----:B------:R-:W-:Y:S01]  /*48e0*/  IMAD R28, R0, R8, R15 ;  /* 0x00000008001c7224 */ /* 0x000fe200078e020f */
[----:B------:R-:W-:Y:S01]  /*48f0*/  IABS R15, R156 ;  /* 0x0000009c000f7213 */ /* 0x000fe20000000000 */
[----:B------:R-:W-:-:S04]  /*4900*/  IMAD.HI.U32 R2, R4, R13, RZ ;  /* 0x0000000d04027227 */ /* 0x000fc800078e00ff */
[----:B------:R-:W-:Y:S02]  /*4910*/  IMAD.MOV R10, RZ, RZ, -R7 ;  /* 0x000000ffff0a7224 */ /* 0x000fe400078e0a07 */
[----:B------:R-:W-:-:S04]  /*4920*/  IMAD.HI.U32 R7, R4, R17, RZ ;  /* 0x0000001104077227 */ /* 0x000fc800078e00ff */
[----:B------:R-:W-:Y:S01]  /*4930*/  @!P1 IMAD.IADD R44, R44, 0x1, -R0 ;  /* 0x000000012c2c9824 */ /* 0x000fe200078e0a00 */
[C---:B------:R-:W-:Y:S01]  /*4940*/  ISETP.GT.U32.AND P1, PT, R0.reuse, R37, PT ;  /* 0x000000250000720c */ /* 0x040fe20003f24070 */
[----:B------:R-:W-:Y:S02]  /*4950*/  IMAD.MOV R18, RZ, RZ, -R2 ;  /* 0x000000ffff127224 */ /* 0x000fe400078e0a02 */
[----:B------:R-:W-:Y:S01]  /*4960*/  IMAD R2, R0, R10, R11 ;  /* 0x0000000a00027224 */ /* 0x000fe200078e020b */
[----:B------:R-:W-:Y:S01]  /*4970*/  IABS R11, R150 ;  /* 0x00000096000b7213 */ /* 0x000fe20000000000 */
[----:B------:R-:W-:-:S04]  /*4980*/  IMAD.HI.U32 R8, R4, R15, RZ ;  /* 0x0000000f04087227 */ /* 0x000fc800078e00ff */
[----:B------:R-:W-:Y:S01]  /*4990*/  IMAD.MOV R7, RZ, RZ, -R7 ;  /* 0x000000ffff077224 */ /* 0x000fe200078e0a07 */
[----:B------:R-:W-:Y:S01]  /*49a0*/  IADD3 R8, PT, PT, -R8, RZ, RZ ;  /* 0x000000ff08087210 */ /* 0x000fe20007ffe1ff */
[----:B------:R-:W-:Y:S01]  /*49b0*/  @!P0 IMAD.IADD R49, R49, 0x1, -R0 ;  /* 0x0000000131318824 */ /* 0x000fe200078e0a00 */
[C---:B------:R-:W-:Y:S01]  /*49c0*/  ISETP.GT.U32.AND P0, PT, R0.reuse, R42, PT ;  /* 0x0000002a0000720c */ /* 0x040fe20003f04070 */
[----:B------:R-:W-:Y:S01]  /*49d0*/  IMAD R14, R0, R7, R17 ;  /* 0x00000007000e7224 */ /* 0x000fe200078e0211 */
[----:B------:R-:W-:Y:S01]  /*49e0*/  @!P1 IADD3 R37, PT, PT, R37, -R0, RZ ;  /* 0x8000000025259210 */ /* 0x000fe20007ffe0ff */
[----:B------:R-:W-:-:S04]  /*49f0*/  IMAD.HI.U32 R17, R4, R11, RZ ;  /* 0x0000000b04117227 */ /* 0x000fc800078e00ff */
[----:B------:R-:W-:Y:S01]  /*4a00*/  VIADD R154, R133, 0x6f ;  /* 0x0000006f859a7836 */ /* 0x000fe20000000000 */
[----:B------:R-:W-:Y:S01]  /*4a10*/  IADD3 R17, PT, PT, -R17, RZ, RZ ;  /* 0x000000ff11117210 */ /* 0x000fe20007ffe1ff */
[----:B------:R-:W-:Y:S02]  /*4a20*/  VIADD R153, R133, 0x70 ;  /* 0x0000007085997836 */ /* 0x000fe40000000000 */
[----:B------:R-:W-:Y:S01]  /*4a30*/  @!P3 IMAD.IADD R43, R43, 0x1, -R0 ;  /* 0x000000012b2bb824 */ /* 0x000fe200078e0a00 */
[C---:B------:R-:W-:Y:S01]  /*4a40*/  ISETP.GT.U32.AND P3, PT, R0.reuse, R36, PT ;  /* 0x000000240000720c */ /* 0x040fe20003f64070 */
[C---:B------:R-:W-:Y:S01]  /*4a50*/  IMAD R18, R0.reuse, R18, R13 ;  /* 0x0000001200127224 */ /* 0x040fe200078e020d */
[----:B------:R-:W-:Y:S01]  /*4a60*/  IABS R13, R153 ;  /* 0x00000099000d7213 */ /* 0x000fe20000000000 */
[C---:B------:R-:W-:Y:S01]  /*4a70*/  IMAD R16, R0.reuse, R8, R15 ;  /* 0x0000000800107224 */ /* 0x040fe200078e020f */
[----:B------:R-:W-:Y:S01]  /*4a80*/  IABS R15, R154 ;  /* 0x0000009a000f7213 */ /* 0x000fe20000000000 */
[C---:B------:R-:W-:Y:S01]  /*4a90*/  VIADD R152, R133.reuse, 0x71 ;  /* 0x0000007185987836 */ /* 0x040fe20000000000 */
[----:B------:R-:W-:Y:S01]  /*4aa0*/  ISETP.GT.U32.AND P1, PT, R0, R43, PT ;  /* 0x0000002b0000720c */ /* 0x000fe20003f24070 */
[----:B------:R-:W-:Y:S01]  /*4ab0*/  VIADD R147, R133, 0x76 ;  /* 0x0000007685937836 */ /* 0x000fe20000000000 */
[----:B------:R-:W-:Y:S01]  /*4ac0*/  @!P0 IADD3 R42, PT, PT, R42, -R0, RZ ;  /* 0x800000002a2a8210 */ /* 0x000fe20007ffe0ff */
[----:B------:R-:W-:Y:S01]  /*4ad0*/  IMAD R11, R0, R17, R11 ;  /* 0x00000011000b7224 */ /* 0x000fe200078e020b */
[----:B------:R-:W-:Y:S01]  /*4ae0*/  IABS R7, R152 ;  /* 0x0000009800077213 */ /* 0x000fe20000000000 */
[----:B------:R-:W-:Y:S01]  /*4af0*/  IMAD.HI.U32 R8, R4, R15, RZ ;  /* 0x0000000f04087227 */ /* 0x000fe200078e00ff */
[----:B------:R-:W-:Y:S01]  /*4b00*/  IABS R17, R147 ;  /* 0x0000009300117213 */ /* 0x000fe20000000000 */
[----:B------:R-:W-:Y:S01]  /*4b10*/  STL [R1+0x9d8], R154 ;  /* 0x0009d89a01007387 */ /* 0x000fe20000100800 */
[----:B------:R-:W-:Y:S01]  /*4b20*/  ISETP.GT.U32.AND P0, PT, R0, R35, PT ;  /* 0x000000230000720c */ /* 0x000fe20003f04070 */
[----:B------:R-:W-:-:S02]  /*4b30*/  IMAD.HI.U32 R10, R4, R13, RZ ;  /* 0x0000000d040a7227 */ /* 0x000fc400078e00ff */
[----:B------:R-:W-:Y:S02]  /*4b40*/  STL [R1+0x9d4], R153 ;  /* 0x0009d49901007387 */ /* 0x000fe40000100800 */
[C---:B------:R-:W-:Y:S02]  /*4b50*/  VIADD R151, R133.reuse, 0x72 ;  /* 0x0000007285977836 */ /* 0x040fe40000000000 */
[----:B------:R-:W-:Y:S01]  /*4b60*/  IMAD.MOV R12, RZ, RZ, -R8 ;  /* 0x000000ffff0c7224 */ /* 0x000fe200078e0a08 */
[----:B------:R-:W-:Y:S01]  /*4b70*/  STL [R1+0x9d0], R152 ;  /* 0x0009d09801007387 */ /* 0x000fe20000100800 */
[----:B------:R-:W-:Y:S02]  /*4b80*/  IMAD.MOV R10, RZ, RZ, -R10 ;  /* 0x000000ffff0a7224 */ /* 0x000fe400078e0a0a */
[C---:B------:R-:W-:Y:S01]  /*4b90*/  VIADD R149, R133.reuse, 0x74 ;  /* 0x0000007485957836 */ /* 0x040fe20000000000 */
[----:B------:R-:W-:Y:S01]  /*4ba0*/  STL [R1+0x9cc], R151 ;  /* 0x0009cc9701007387 */ /* 0x000fe20000100800 */
[----:B------:R-:W-:-:S02]  /*4bb0*/  VIADD R143, R133, 0x7a ;  /* 0x0000007a858f7836 */ /* 0x000fc40000000000 */
[----:B------:R-:W-:Y:S01]  /*4bc0*/  IMAD R22, R0, R22, R9 ;  /* 0x0000001600167224 */ /* 0x000fe200078e0209 */
[----:B------:R-:W-:Y:S01]  /*4bd0*/  IABS R9, R151 ;  /* 0x0000009700097213 */ /* 0x000fe20000000000 */
[C---:B------:R-:W-:Y:S01]  /*4be0*/  IMAD.HI.U32 R8, R4.reuse, R7, RZ ;  /* 0x0000000704087227 */ /* 0x040fe200078e00ff */
[----:B------:R-:W-:Y:S01]  /*4bf0*/  IABS R29, R143 ;  /* 0x0000008f001d7213 */ /* 0x000fe20000000000 */
[----:B------:R-:W-:Y:S02]  /*4c00*/  STL [R1+0x9c8], R150 ;  /* 0x0009c89601007387 */ /* 0x000fe40000100800 */
[----:B------:R-:W-:Y:S02]  /*4c10*/  IMAD.HI.U32 R23, R4, R17, RZ ;  /* 0x0000001104177227 */ /* 0x000fe400078e00ff */
[----:B------:R-:W-:Y:S02]  /*4c20*/  STL [R1+0x9c4], R149 ;  /* 0x0009c49501007387 */ /* 0x000fe40000100800 */
[----:B------:R-:W-:Y:S01]  /*4c30*/  @!P3 IMAD.IADD R36, R36, 0x1, -R0 ;  /* 0x000000012424b824 */ /* 0x000fe200078e0a00 */
[C---:B------:R-:W-:Y:S01]  /*4c40*/  ISETP.GT.U32.AND P3, PT, R0.reuse, R42, PT ;  /* 0x0000002a0000720c */ /* 0x040fe20003f64070 */
[----:B------:R-:W-:Y:S01]  /*4c50*/  IMAD R10, R0, R10, R13 ;  /* 0x0000000a000a7224 */ /* 0x000fe200078e020d */
[----:B------:R-:W-:Y:S01]  /*4c60*/  IABS R13, R149 ;  /* 0x00000095000d7213 */ /* 0x000fe20000000000 */
[----:B------:R-:W-:-:S02]  /*4c70*/  IMAD.MOV R8, RZ, RZ, -R8 ;  /* 0x000000ffff087224 */ /* 0x000fc400078e0a08 */
[----:B------:R-:W-:Y:S02]  /*4c80*/  IMAD.MOV R23, RZ, RZ, -R23 ;  /* 0x000000ffff177224 */ /* 0x000fe400078e0a17 */
[----:B------:R-:W-:Y:S01]  /*4c90*/  @!P1 IMAD.IADD R43, R43, 0x1, -R0 ;  /* 0x000000012b2b9824 */ /* 0x000fe200078e0a00 */
[C---:B------:R-:W-:Y:S01]  /*4ca0*/  ISETP.GT.U32.AND P1, PT, R0.reuse, R37, PT ;  /* 0x000000250000720c */ /* 0x040fe20003f24070 */
[----:B------:R-:W-:Y:S02]  /*4cb0*/  IMAD R12, R0, R12, R15 ;  /* 0x0000000c000c7224 */ /* 0x000fe400078e020f */
[----:B------:R-:W-:-:S04]  /*4cc0*/  IMAD.HI.U32 R15, R4, R9, RZ ;  /* 0x00000009040f7227 */ /* 0x000fc800078e00ff */
[C---:B------:R-:W-:Y:S02]  /*4cd0*/  IMAD R8, R0.reuse, R8, R7 ;  /* 0x0000000800087224 */ /* 0x040fe400078e0207 */
[----:B------:R-:W-:Y:S02]  /*4ce0*/  VIADD R146, R133, 0x77 ;  /* 0x0000007785927836 */ /* 0x000fe40000000000 */
[----:B------:R-:W-:Y:S02]  /*4cf0*/  IMAD R17, R0, R23, R17 ;  /* 0x0000001700117224 */ /* 0x000fe400078e0211 */
[----:B------:R-:W-:Y:S01]  /*4d00*/  IMAD.HI.U32 R7, R4, R13, RZ ;  /* 0x0000000d04077227 */ /* 0x000fe200078e00ff */
[----:B------:R-:W-:-:S03]  /*4d10*/  IABS R19, R146 ;  /* 0x0000009200137213 */ /* 0x000fc60000000000 */
[----:B------:R-:W-:-:S04]  /*4d20*/  IMAD.HI.U32 R23, R4, R29, RZ ;  /* 0x0000001d04177227 */ /* 0x000fc800078e00ff */
[----:B------:R-:W-:Y:S02]  /*4d30*/  IMAD.MOV R15, RZ, RZ, -R15 ;  /* 0x000000ffff0f7224 */ /* 0x000fe400078e0a0f */
[C---:B------:R-:W-:Y:S02]  /*4d40*/  VIADD R148, R133.reuse, 0x75 ;  /* 0x0000007585947836 */ /* 0x040fe40000000000 */
[----:B------:R-:W-:Y:S02]  /*4d50*/  IMAD.MOV R7, RZ, RZ, -R7 ;  /* 0x000000ffff077224 */ /* 0x000fe400078e0a07 */
[----:B------:R-:W-:Y:S01]  /*4d60*/  IMAD.MOV R23, RZ, RZ, -R23 ;  /* 0x000000ffff177224 */ /* 0x000fe200078e0a17 */
[----:B------:R-:W-:Y:S01]  /*4d70*/  STL [R1+0x9c0], R148 ;  /* 0x0009c09401007387 */ /* 0x000fe20000100800 */
[----:B------:R-:W-:Y:S01]  /*4d80*/  IMAD R9, R0, R15, R9 ;  /* 0x0000000f00097224 */ /* 0x000fe200078e0209 */
[----:B------:R-:W-:Y:S01]  /*4d90*/  IABS R15, R148 ;  /* 0x00000094000f7213 */ /* 0x000fe20000000000 */
[----:B------:R-:W-:Y:S01]  /*4da0*/  @!P3 IMAD.IADD R42, R42, 0x1, -R0 ;  /* 0x000000012a2ab824 */ /* 0x000fe200078e0a00 */
[C---:B------:R-:W-:Y:S01]  /*4db0*/  ISETP.GT.U32.AND P3, PT, R0.reuse, R36, PT ;  /* 0x000000240000720c */ /* 0x040fe20003f64070 */
[----:B------:R-:W-:Y:S01]  /*4dc0*/  VIADD R144, R133, 0x79 ;  /* 0x0000007985907836 */ /* 0x000fe20000000000 */
[----:B------:R-:W-:Y:S01]  /*4dd0*/  STL [R1+0x9bc], R147 ;  /* 0x0009bc9301007387 */ /* 0x000fe20000100800 */
[----:B------:R-:W-:-:S02]  /*4de0*/  IMAD R13, R0, R7, R13 ;  /* 0x00000007000d7224 */ /* 0x000fc400078e020d */
[----:B------:R-:W-:Y:S01]  /*4df0*/  VIADD R145, R133, 0x78 ;  /* 0x0000007885917836 */ /* 0x000fe20000000000 */
[----:B------:R-:W-:Y:S01]  /*4e00*/  IABS R31, R144 ;  /* 0x00000090001f7213 */ /* 0x000fe20000000000 */
[----:B------:R-:W-:Y:S01]  /*4e10*/  IMAD R29, R0, R23, R29 ;  /* 0x00000017001d7224 */ /* 0x000fe200078e021d */
[----:B------:R-:W-:Y:S01]  /*4e20*/  IABS R23, R140 ;  /* 0x0000008c00177213 */ /* 0x000fe20000000000 */
[----:B------:R-:W-:Y:S01]  /*4e30*/  IMAD.HI.U32 R7, R4, R19, RZ ;  /* 0x0000001304077227 */ /* 0x000fe200078e00ff */
[----:B------:R-:W-:Y:S01]  /*4e40*/  IABS R33, R145 ;  /* 0x0000009100217213 */ /* 0x000fe20000000000 */
[----:B------:R-:W-:Y:S02]  /*4e50*/  STL [R1+0x9b8], R146 ;  /* 0x0009b89201007387 */ /* 0x000fe40000100800 */
[----:B------:R-:W-:Y:S01]  /*4e60*/  @!P1 IMAD.IADD R37, R37, 0x1, -R0 ;  /* 0x0000000125259824 */ /* 0x000fe200078e0a00 */
[----:B------:R-:W-:Y:S01]  /*4e70*/  ISETP.GT.U32.AND P1, PT, R0, R26, PT ;  /* 0x0000001a0000720c */ /* 0x000fe20003f24070 */
[C---:B------:R-:W-:Y:S01]  /*4e80*/  IMAD.HI.U32 R25, R4.reuse, R15, RZ ;  /* 0x0000000f04197227 */ /* 0x040fe200078e00ff */
[----:B------:R-:W-:Y:S03]  /*4e90*/  STL [R1+0x980], R251 ;  /* 0x000980fb01007387 */ /* 0x000fe60000100800 */
[----:B------:R-:W-:Y:S01]  /*4ea0*/  IMAD.MOV R7, RZ, RZ, -R7 ;  /* 0x000000ffff077224 */ /* 0x000fe200078e0a07 */
[----:B------:R-:W-:Y:S01]  /*4eb0*/  IADD3 R25, PT, PT, -R25, RZ, RZ ;  /* 0x000000ff19197210 */ /* 0x000fe20007ffe1ff */
[C---:B------:R-:W-:Y:S01]  /*4ec0*/  IMAD.HI.U32 R5, R4.reuse, R23, RZ ;  /* 0x0000001704057227 */ /* 0x040fe200078e00ff */
[----:B------:R-:W-:Y:S03]  /*4ed0*/  STL [R1+0x9b4], R145 ;  /* 0x0009b49101007387 */ /* 0x000fe60000100800 */
[----:B------:R-:W-:Y:S01]  /*4ee0*/  IMAD.HI.U32 R6, R4, R31, RZ ;  /* 0x0000001f04067227 */ /* 0x000fe200078e00ff */
[----:B------:R-:W-:Y:S01]  /*4ef0*/  STL [R1+0x9b0], R144 ;  /* 0x0009b09001007387 */ /* 0x000fe20000100800 */
[----:B------:R-:W-:-:S02]  /*4f00*/  @!P1 IADD3 R26, PT, PT, R26, -R0, RZ ;  /* 0x800000001a1a9210 */ /* 0x000fc40007ffe0ff */
[----:B------:R-:W-:Y:S01]  /*4f10*/  IMAD R19, R0, R7, R19 ;  /* 0x0000000700137224 */ /* 0x000fe200078e0213 */
[----:B------:R-:W-:Y:S01]  /*4f20*/  IADD3 R6, PT, PT, -R6, RZ, RZ ;  /* 0x000000ff06067210 */ /* 0x000fe20007ffe1ff */
[C---:B------:R-:W-:Y:S01]  /*4f30*/  VIADD R142, R133.reuse, 0x7b ;  /* 0x0000007b858e7836 */ /* 0x040fe20000000000 */
[----:B------:R-:W-:Y:S01]  /*4f40*/  ISETP.GT.U32.AND P1, PT, R0, R12, PT ;  /* 0x0000000c0000720c */ /* 0x000fe20003f24070 */
[----:B------:R-:W-:Y:S01]  /*4f50*/  VIADD R141, R133, 0x7c ;  /* 0x0000007c858d7836 */ /* 0x000fe20000000000 */
[----:B------:R-:W-:Y:S01]  /*4f60*/  STL [R1+0x9ac], R143 ;  /* 0x0009ac8f01007387 */ /* 0x000fe20000100800 */
[----:B------:R-:W-:Y:S01]  /*4f70*/  IMAD.HI.U32 R7, R4, R33, RZ ;  /* 0x0000002104077227 */ /* 0x000fe200078e00ff */
[----:B------:R-:W-:Y:S02]  /*4f80*/  IABS R27, R142 ;  /* 0x0000008e001b7213 */ /* 0x000fe40000000000 */
[----:B------:R-:W-:Y:S01]  /*4f90*/  STL [R1+0x9a8], R142 ;  /* 0x0009a88e01007387 */ /* 0x000fe20000100800 */
[----:B------:R-:W-:-:S02]  /*4fa0*/  IMAD.MOV R5, RZ, RZ, -R5 ;  /* 0x000000ffff057224 */ /* 0x000fc400078e0a05 */
[----:B------:R-:W-:Y:S01]  /*4fb0*/  @!P3 IMAD.IADD R36, R36, 0x1, -R0 ;  /* 0x000000012424b824 */ /* 0x000fe200078e0a00 */
[C---:B------:R-:W-:Y:S01]  /*4fc0*/  ISETP.GT.U32.AND P3, PT, R0.reuse, R24, PT ;  /* 0x000000180000720c */ /* 0x040fe20003f64070 */
[C---:B------:R-:W-:Y:S01]  /*4fd0*/  IMAD R15, R0.reuse, R25, R15 ;  /* 0x00000019000f7224 */ /* 0x040fe200078e020f */
[----:B------:R-:W-:Y:S01]  /*4fe0*/  IABS R25, R141 ;  /* 0x0000008d00197213 */ /* 0x000fe20000000000 */
[----:B------:R-:W-:Y:S01]  /*4ff0*/  IMAD.MOV R7, RZ, RZ, -R7 ;  /* 0x000000ffff077224 */ /* 0x000fe200078e0a07 */
[----:B------:R-:W-:Y:S01]  /*5000*/  STL [R1+0x9a4], R141 ;  /* 0x0009a48d01007387 */ /* 0x000fe20000100800 */
[C---:B------:R-:W-:Y:S01]  /*5010*/  IMAD R23, R0.reuse, R5, R23 ;  /* 0x0000000500177224 */ /* 0x040fe200078e0217 */
[----:B------:R-:W-:Y:S01]  /*5020*/  IABS R5, R139 ;  /* 0x0000008b00057213 */ /* 0x000fe20000000000 */
[C---:B------:R-:W-:Y:S01]  /*5030*/  IMAD R33, R0.reuse, R7, R33 ;  /* 0x0000000700217224 */ /* 0x040fe200078e0221 */
[----:B------:R-:W-:Y:S01]  /*5040*/  STL [R1+0x9a0], R140 ;  /* 0x0009a08c01007387 */ /* 0x000fe20000100800 */
[----:B------:R-:W-:-:S02]  /*5050*/  IMAD R31, R0, R6, R31 ;  /* 0x00000006001f7224 */ /* 0x000fc400078e021f */
[C---:B------:R-:W-:Y:S01]  /*5060*/  IMAD.HI.U32 R7, R4.reuse, R27, RZ ;  /* 0x0000001b04077227 */ /* 0x040fe200078e00ff */
[----:B------:R-:W-:Y:S03]  /*5070*/  STL [R1+0x99c], R139 ;  /* 0x00099c8b01007387 */ /* 0x000fe60000100800 */
[C---:B------:R-:W-:Y:S01]  /*5080*/  IMAD.HI.U32 R6, R4.reuse, R25, RZ ;  /* 0x0000001904067227 */ /* 0x040fe200078e00ff */
[----:B------:R-:W2:Y:S03]  /*5090*/  LDL R252, [R1+0x998] ;  /* 0x0009980001fc7983 */ /* 0x000ea60000100800 */
[----:B------:R-:W-:Y:S01]  /*50a0*/  IMAD.HI.U32 R4, R4, R5, RZ ;  /* 0x0000000504047227 */ /* 0x000fe200078e00ff */
[----:B------:R-:W3:Y:S01]  /*50b0*/  LDL R138, [R1+0x990] ;  /* 0x00099000018a7983 */ /* 0x000ee20000100800 */
[----:B------:R-:W-:-:S02]  /*50c0*/  IADD3 R6, PT, PT, -R6, RZ, RZ ;  /* 0x000000ff06067210 */ /* 0x000fc40007ffe1ff */
[----:B------:R-:W-:Y:S01]  /*50d0*/  IMAD.MOV R4, RZ, RZ, -R4 ;  /* 0x000000ffff047224 */ /* 0x000fe200078e0a04 */
[----:B-1----:R-:W5:Y:S01]  /*50e0*/  LDL R246, [R1+0x98c] ;  /* 0x00098c0001f67983 */ /* 0x002f620000100800 */
[--C-:B------:R-:W-:Y:S01]  /*50f0*/  @!P3 IMAD.IADD R24, R24, 0x1, -R0.reuse ;  /* 0x000000011818b824 */ /* 0x100fe200078e0a00 */
[C---:B------:R-:W-:Y:S01]  /*5100*/  ISETP.GT.U32.AND P3, PT, R0.reuse, R10, PT ;  /* 0x0000000a0000720c */ /* 0x040fe20003f64070 */
[----:B------:R-:W-:Y:S01]  /*5110*/  IMAD R5, R0, R4, R5 ;  /* 0x0000000400057224 */ /* 0x000fe200078e0205 */
[----:B------:R-:W4:Y:S01]  /*5120*/  LDL R247, [R1+0x988] ;  /* 0x0009880001f77983 */ /* 0x000f220000100800 */
[--C-:B------:R-:W-:Y:S01]  /*5130*/  @!P1 IMAD.IADD R12, R12, 0x1, -R0.reuse ;  /* 0x000000010c0c9824 */ /* 0x100fe200078e0a00 */
[----:B------:R-:W-:Y:S01]  /*5140*/  ISETP.GT.U32.AND P1, PT, R0, R24, PT ;  /* 0x000000180000720c */ /* 0x000fe20003f24070 */
[--C-:B------:R-:W-:Y:S01]  /*5150*/  @!P5 IMAD.IADD R66, R66, 0x1, -R0.reuse ;  /* 0x000000014242d824 */ /* 0x100fe200078e0a00 */
[----:B------:R-:W1:Y:S01]  /*5160*/  LDS R4, [UR9] ;  /* 0x00000009ff047984 */ /* 0x000e620008000800 */
[C---:B------:R-:W-:Y:S01]  /*5170*/  ISETP.GT.U32.AND P5, PT, R0.reuse, R60, PT ;  /* 0x0000003c0000720c */ /* 0x040fe20003fa4070 */
[--C-:B------:R-:W-:Y:S01]  /*5180*/  @!P4 IMAD.IADD R61, R61, 0x1, -R0.reuse ;  /* 0x000000013d3dc824 */ /* 0x100fe200078e0a00 */
[----:B------:R-:W-:Y:S01]  /*5190*/  ISETP.GT.U32.AND P4, PT, R0, R54, PT ;  /* 0x000000360000720c */ /* 0x000fe20003f84070 */
[----:B------:R-:W4:Y:S01]  /*51a0*/  LDL R248, [R1+0x984] ;  /* 0x0009840001f87983 */ /* 0x000f220000100800 */
[----:B------:R-:W-:-:S02]  /*51b0*/  @!P2 IMAD.IADD R48, R48, 0x1, -R0 ;  /* 0x000000013030a824 */ /* 0x000fc400078e0a00 */
[--C-:B------:R-:W-:Y:S01]  /*51c0*/  @!P6 IMAD.IADD R45, R45, 0x1, -R0.reuse ;  /* 0x000000012d2de824 */ /* 0x100fe200078e0a00 */
[----:B------:R-:W4:Y:S01]  /*51d0*/  LDL R249, [R1+0xa40] ;  /* 0x000a400001f97983 */ /* 0x000f220000100800 */
[----:B------:R-:W-:Y:S01]  /*51e0*/  ISETP.GT.U32.AND P6, PT, R0, R38, PT ;  /* 0x000000260000720c */ /* 0x000fe20003fc4070 */
[--C-:B------:R-:W-:Y:S02]  /*51f0*/  @!P0 IMAD.IADD R35, R35, 0x1, -R0.reuse ;  /* 0x0000000123238824 */ /* 0x100fe400078e0a00 */
[--C-:B------:R-:W-:Y:S01]  /*5200*/  @!P1 IMAD.IADD R24, R24, 0x1, -R0.reuse ;  /* 0x0000000118189824 */ /* 0x100fe200078e0a00 */
[----:B------:R-:W-:Y:S01]  /*5210*/  ISETP.GT.U32.AND P1, PT, R0, R12, PT ;  /* 0x0000000c0000720c */ /* 0x000fe20003f24070 */
[----:B------:R-:W4:Y:S01]  /*5220*/  LDL R250, [R1+0xa44] ;  /* 0x000a440001fa7983 */ /* 0x000f220000100800 */
[--C-:B------:R-:W-:Y:S01]  /*5230*/  @!P5 IMAD.IADD R60, R60, 0x1, -R0.reuse ;  /* 0x000000013c3cd824 */ /* 0x100fe200078e0a00 */
[----:B------:R-:W-:Y:S01]  /*5240*/  ISETP.GT.U32.AND P5, PT, R0, R53, PT ;  /* 0x000000350000720c */ /* 0x000fe20003fa4070 */
[--C-:B------:R-:W-:Y:S01]  /*5250*/  @!P3 IMAD.IADD R10, R10, 0x1, -R0.reuse ;  /* 0x000000010a0ab824 */ /* 0x100fe200078e0a00 */
[----:B------:R-:W-:Y:S01]  /*5260*/  @!P4 IADD3 R54, PT, PT, R54, -R0, RZ ;  /* 0x800000003636c210 */ /* 0x000fe20007ffe0ff */
[----:B------:R-:W-:Y:S01]  /*5270*/  IMAD.MOV R7, RZ, RZ, -R7 ;  /* 0x000000ffff077224 */ /* 0x000fe200078e0a07 */
[C---:B------:R-:W-:Y:S01]  /*5280*/  ISETP.GT.U32.AND P4, PT, R0.reuse, R47, PT ;  /* 0x0000002f0000720c */ /* 0x040fe20003f84070 */
[C---:B------:R-:W-:Y:S01]  /*5290*/  IMAD R25, R0.reuse, R6, R25 ;  /* 0x0000000600197224 */ /* 0x040fe200078e0219 */
[----:B------:R-:W-:Y:S01]  /*52a0*/  BAR.SYNC.DEFER_BLOCKING 0x0 ;  /* 0x0000000000007b1d */ /* 0x000fe20000010000 */
[----:B------:R-:W-:Y:S01]  /*52b0*/  ISETP.GT.U32.AND P2, PT, R0, R54, PT ;  /* 0x000000360000720c */ /* 0x000fe20003f44070 */
[----:B------:R-:W-:Y:S01]  /*52c0*/  @!P6 IMAD.IADD R38, R38, 0x1, -R0 ;  /* 0x000000012626e824 */ /* 0x000fe200078e0a00 */
[C---:B------:R-:W-:Y:S01]  /*52d0*/  ISETP.GT.U32.AND P6, PT, R0.reuse, R28, PT ;  /* 0x0000001c0000720c */ /* 0x040fe20003fc4070 */
[----:B------:R-:W-:Y:S01]  /*52e0*/  IMAD R27, R0, R7, R27 ;  /* 0x00000007001b7224 */ /* 0x000fe200078e021b */
[----:B------:R-:W-:-:S03]  /*52f0*/  @!P1 IADD3 R12, PT, PT, R12, -R0, RZ ;  /* 0x800000000c0c9210 */ /* 0x000fc60007ffe0ff */
[----:B------:R-:W1:Y:S01]  /*5300*/  LDC.64 R6, c[0x0][0x3a8] ;  /* 0x0000ea00ff067b82 */ /* 0x000e620000000a00 */
[C---:B------:R-:W-:Y:S01]  /*5310*/  ISETP.GT.U32.AND P1, PT, R0.reuse, R17, PT ;  /* 0x000000110000720c */ /* 0x040fe20003f24070 */
[--C-:B------:R-:W-:Y:S01]  /*5320*/  @!P5 IMAD.IADD R53, R53, 0x1, -R0.reuse ;  /* 0x000000013535d824 */ /* 0x100fe200078e0a00 */
[----:B------:R-:W-:Y:S01]  /*5330*/  ISETP.GT.U32.AND P5, PT, R0, R46, PT ;  /* 0x0000002e0000720c */ /* 0x000fe20003fa4070 */
[----:B------:R-:W-:-:S03]  /*5340*/  @!P4 IMAD.IADD R47, R47, 0x1, -R0 ;  /* 0x000000012f2fc824 */ /* 0x000fc600078e0a00 */
[----:B------:R-:W-:Y:S01]  /*5350*/  ISETP.GT.U32.AND P4, PT, R0, R53, PT ;  /* 0x000000350000720c */ /* 0x000fe20003f84070 */
[--C-:B------:R-:W-:Y:S01]  /*5360*/  @!P2 IMAD.IADD R54, R54, 0x1, -R0.reuse ;  /* 0x000000013636a824 */ /* 0x100fe200078e0a00 */
[----:B------:R-:W-:Y:S01]  /*5370*/  ISETP.GT.U32.AND P2, PT, R0, R48, PT ;  /* 0x000000300000720c */ /* 0x000fe20003f44070 */
[----:B------:R-:W-:Y:S01]  /*5380*/  @!P6 IMAD.IADD R28, R28, 0x1, -R0 ;  /* 0x000000011c1ce824 */ /* 0x000fe200078e0a00 */
[----:B-1----:R-:W-:-:S03]  /*5390*/  R2UR UR10, R4 ;  /* 0x00000000040a72ca */ /* 0x002fc600000e0000 */
[--C-:B------:R-:W-:Y:S01]  /*53a0*/  @!P1 IMAD.IADD R17, R17, 0x1, -R0.reuse ;  /* 0x0000000111119824 */ /* 0x100fe200078e0a00 */
[----:B------:R-:W4:Y:S01]  /*53b0*/  LDL R4, [R1+0x994] ;  /* 0x0009940001047983 */ /* 0x000f220000100800 */
[----:B------:R-:W-:Y:S01]  /*53c0*/  ISETP.GT.U32.AND P1, PT, R0, R23, PT ;  /* 0x000000170000720c */ /* 0x000fe20003f24070 */
[--C-:B------:R-:W-:Y:S01]  /*53d0*/  @!P5 IMAD.IADD R46, R46, 0x1, -R0.reuse ;  /* 0x000000012e2ed824 */ /* 0x100fe200078e0a00 */
[C---:B------:R-:W-:Y:S02]  /*53e0*/  ISETP.GT.U32.AND P5, PT, R0.reuse, R52, PT ;  /* 0x000000340000720c */ /* 0x040fe40003fa4070 */
[--C-:B------:R-:W-:Y:S01]  /*53f0*/  @!P4 IMAD.IADD R53, R53, 0x1, -R0.reuse ;  /* 0x000000013535c824 */ /* 0x100fe200078e0a00 */
[----:B------:R-:W-:Y:S01]  /*5400*/  ISETP.GT.U32.AND P4, PT, R0, R47, PT ;  /* 0x0000002f0000720c */ /* 0x000fe20003f84070 */
[----:B------:R-:W-:Y:S01]  /*5410*/  @!P2 IMAD.IADD R48, R48, 0x1, -R0 ;  /* 0x000000013030a824 */ /* 0x000fe200078e0a00 */
[----:B------:R-:W-:-:S06]  /*5420*/  ISETP.GT.U32.AND P2, PT, R0, R41, PT ;  /* 0x000000290000720c */ /* 0x000fcc0003f44070 */
[--C-:B------:R-:W-:Y:S01]  /*5430*/  @!P1 IMAD.IADD R23, R23, 0x1, -R0.reuse ;  /* 0x0000000117179824 */ /* 0x100fe200078e0a00 */
[----:B------:R-:W-:Y:S02]  /*5440*/  ISETP.GE.AND P1, PT, R251, RZ, PT ;  /* 0x000000fffb00720c */ /* 0x000fe40003f26270 */
[----:B------:R-:W4:Y:S01]  /*5450*/  LDL R251, [R1+0xa3c] ;  /* 0x000a3c0001fb7983 */ /* 0x000f220000100800 */
[----:B------:R-:W-:Y:S02]  /*5460*/  @!P5 IADD3 R52, PT, PT, R52, -R0, RZ ;  /* 0x800000003434d210 */ /* 0x000fe40007ffe0ff */
[C---:B------:R-:W-:Y:S01]  /*5470*/  ISETP.GT.U32.AND P5, PT, R0.reuse, R46, PT ;  /* 0x0000002e0000720c */ /* 0x040fe20003fa4070 */
[----:B------:R-:W-:Y:S01]  /*5480*/  @!P2 IMAD.IADD R41, R41, 0x1, -R0 ;  /* 0x000000012929a824 */ /* 0x000fe200078e0a00 */
[----:B------:R-:W-:Y:S02]  /*5490*/  @!P4 IADD3 R47, PT, PT, R47, -R0, RZ ;  /* 0x800000002f2fc210 */ /* 0x000fe40007ffe0ff */
[----:B------:R-:W-:-:S02]  /*54a0*/  ISETP.GT.U32.AND P4, PT, R0, R40, PT ;  /* 0x000000280000720c */ /* 0x000fc40003f84070 */
[C---:B------:R-:W-:Y:S02]  /*54b0*/  ISETP.GT.U32.AND P2, PT, R0.reuse, R34, PT ;  /* 0x000000220000720c */ /* 0x040fe40003f44070 */
[----:B------:R-:W-:-:S05]  /*54c0*/  ISETP.GT.U32.AND P0, PT, R0, R41, PT ;  /* 0x000000290000720c */ /* 0x000fca0003f04070 */
[----:B------:R-:W-:Y:S01]  /*54d0*/  @!P5 IMAD.IADD R46, R46, 0x1, -R0 ;  /* 0x000000012e2ed824 */ /* 0x000fe200078e0a00 */
[----:B------:R-:W-:-:S03]  /*54e0*/  ISETP.GT.U32.AND P5, PT, R0, R39, PT ;  /* 0x000000270000720c */ /* 0x000fc60003fa4070 */
[--C-:B------:R-:W-:Y:S01]  /*54f0*/  @!P4 IMAD.IADD R40, R40, 0x1, -R0.reuse ;  /* 0x000000012828c824 */ /* 0x100fe200078e0a00 */
[----:B------:R-:W-:Y:S01]  /*5500*/  ISETP.GT.U32.AND P4, PT, R0, R32, PT ;  /* 0x000000200000720c */ /* 0x000fe20003f84070 */
[--C-:B------:R-:W-:Y:S02]  /*5510*/  @!P2 IMAD.IADD R34, R34, 0x1, -R0.reuse ;  /* 0x000000012222a824 */ /* 0x100fe400078e0a00 */
[----:B------:R-:W-:Y:S01]  /*5520*/  @!P0 IMAD.IADD R41, R41, 0x1, -R0 ;  /* 0x0000000129298824 */ /* 0x000fe200078e0a00 */
[C---:B------:R-:W-:Y:S02]  /*5530*/  ISETP.GT.U32.AND P2, PT, R0.reuse, R40, PT ;  /* 0x000000280000720c */ /* 0x040fe40003f44070 */
[----:B------:R-:W-:-:S03]  /*5540*/  ISETP.GT.U32.AND P0, PT, R0, R35, PT ;  /* 0x000000230000720c */ /* 0x000fc60003f04070 */
[----:B------:R-:W-:Y:S01]  /*5550*/  @!P5 IMAD.IADD R39, R39, 0x1, -R0 ;  /* 0x000000012727d824 */ /* 0x000fe200078e0a00 */
[----:B------:R-:W-:-:S03]  /*5560*/  ISETP.GT.U32.AND P5, PT, R0, R30, PT ;  /* 0x0000001e0000720c */ /* 0x000fc60003fa4070 */
[----:B------:R-:W-:Y:S01]  /*5570*/  @!P4 IMAD.IADD R32, R32, 0x1, -R0 ;  /* 0x000000012020c824 */ /* 0x000fe200078e0a00 */
[----:B------:R-:W-:-:S03]  /*5580*/  ISETP.GT.U32.AND P4, PT, R0, R39, PT ;  /* 0x000000270000720c */ /* 0x000fc60003f84070 */
[----:B------:R-:W-:Y:S02]  /*5590*/  @!P2 IADD3 R40, PT, PT, R40, -R0, RZ ;  /* 0x800000002828a210 */ /* 0x000fe40007ffe0ff */
[----:B------:R-:W-:Y:S02]  /*55a0*/  ISETP.GT.U32.AND P2, PT, R0, R34, PT ;  /* 0x000000220000720c */ /* 0x000fe40003f44070 */
[-C--:B------:R-:W-:Y:S02]  /*55b0*/  @!P0 IADD3 R35, PT, PT, R35, -R0.reuse, RZ ;  /* 0x8000000023238210 */ /* 0x080fe40007ffe0ff */
[----:B------:R-:W-:Y:S02]  /*55c0*/  @!P5 IADD3 R30, PT, PT, R30, -R0, RZ ;  /* 0x800000001e1ed210 */ /* 0x000fe40007ffe0ff */
[C---:B------:R-:W-:Y:S02]  /*55d0*/  ISETP.GT.U32.AND P5, PT, R0.reuse, R38, PT ;  /* 0x000000260000720c */ /* 0x040fe40003fa4070 */
[----:B------:R-:W-:Y:S01]  /*55e0*/  @!P4 IMAD.IADD R39, R39, 0x1, -R0 ;  /* 0x000000012727c824 */ /* 0x000fe200078e0a00 */
[----:B------:R-:W-:-:S02]  /*55f0*/  ISETP.GT.U32.AND P4, PT, R0, R32, PT ;  /* 0x000000200000720c */ /* 0x000fc40003f84070 */
[C---:B------:R-:W-:Y:S02]  /*5600*/  ISETP.GT.U32.AND P6, PT, R0.reuse, R30, PT ;  /* 0x0000001e0000720c */ /* 0x040fe40003fc4070 */
[----:B------:R-:W-:Y:S01]  /*5610*/  ISETP.GT.U32.AND P0, PT, R0, R22, PT ;  /* 0x000000160000720c */ /* 0x000fe20003f04070 */
[----:B------:R-:W-:Y:S01]  /*5620*/  @!P2 IMAD.IADD R34, R34, 0x1, -R0 ;  /* 0x000000012222a824 */ /* 0x000fe200078e0a00 */
[----:B------:R-:W-:-:S04]  /*5630*/  ISETP.GT.U32.AND P2, PT, R0, R2, PT ;  /* 0x000000020000720c */ /* 0x000fc80003f44070 */
[--C-:B------:R-:W-:Y:S01]  /*5640*/  @!P5 IMAD.IADD R38, R38, 0x1, -R0.reuse ;  /* 0x000000012626d824 */ /* 0x100fe200078e0a00 */
[----:B------:R-:W-:Y:S02]  /*5650*/  ISETP.GT.U32.AND P5, PT, R0, R28, PT ;  /* 0x0000001c0000720c */ /* 0x000fe40003fa4070 */
[--C-:B------:R-:W-:Y:S01]  /*5660*/  @!P4 IMAD.IADD R32, R32, 0x1, -R0.reuse ;  /* 0x000000012020c824 */ /* 0x100fe200078e0a00 */
[----:B------:R-:W-:Y:S01]  /*5670*/  ISETP.GT.U32.AND P4, PT, R0, R18, PT ;  /* 0x000000120000720c */ /* 0x000fe20003f84070 */
[--C-:B------:R-:W-:Y:S01]  /*5680*/  @!P6 IMAD.IADD R30, R30, 0x1, -R0.reuse ;  /* 0x000000011e1ee824 */ /* 0x100fe200078e0a00 */
[----:B------:R-:W-:Y:S01]  /*5690*/  ISETP.GT.U32.AND P6, PT, R0, R16, PT ;  /* 0x000000100000720c */ /* 0x000fe20003fc4070 */
[--C-:B------:R-:W-:Y:S01]  /*56a0*/  @!P0 IMAD.IADD R22, R22, 0x1, -R0.reuse ;  /* 0x0000000116168824 */ /* 0x100fe200078e0a00 */
[----:B------:R-:W-:Y:S01]  /*56b0*/  ISETP.GT.U32.AND P0, PT, R0, R8, PT ;  /* 0x000000080000720c */ /* 0x000fe20003f04070 */
[----:B------:R-:W-:Y:S01]  /*56c0*/  @!P2 IMAD.IADD R2, R2, 0x1, -R0 ;  /* 0x000000010202a824 */ /* 0x000fe200078e0a00 */
[----:B------:R-:W-:-:S02]  /*56d0*/  ISETP.GT.U32.AND P2, PT, R0, R9, PT ;  /* 0x000000090000720c */ /* 0x000fc40003f44070 */
[----:B------:R-:W-:Y:S02]  /*56e0*/  ISETP.GT.U32.AND P3, PT, R0, R22, PT ;  /* 0x000000160000720c */ /* 0x000fe40003f64070 */
[--C-:B------:R-:W-:Y:S01]  /*56f0*/  @!P5 IMAD.IADD R28, R28, 0x1, -R0.reuse ;  /* 0x000000011c1cd824 */ /* 0x100fe200078e0a00 */
[----:B------:R-:W-:Y:S02]  /*5700*/  ISETP.GT.U32.AND P5, PT, R0, R14, PT ;  /* 0x0000000e0000720c */ /* 0x000fe40003fa4070 */
[--C-:B------:R-:W-:Y:S01]  /*5710*/  @!P4 IMAD.IADD R18, R18, 0x1, -R0.reuse ;  /* 0x000000011212c824 */ /* 0x100fe200078e0a00 */
[----:B------:R-:W-:Y:S02]  /*5720*/  ISETP.GT.U32.AND P4, PT, R0, R11, PT ;  /* 0x0000000b0000720c */ /* 0x000fe40003f84070 */
[----:B------:R-:W-:Y:S01]  /*5730*/  @!P6 IADD3 R16, PT, PT, R16, -R0, RZ ;  /* 0x800000001010e210 */ /* 0x000fe20007ffe0ff */
[----:B------:R-:W-:Y:S01]  /*5740*/  @!P0 IMAD.IADD R8, R8, 0x1, -R0 ;  /* 0x0000000108088824 */ /* 0x000fe200078e0a00 */
[----:B------:R-:W-:-:S02]  /*5750*/  ISETP.GT.U32.AND P6, PT, R0, R13, PT ;  /* 0x0000000d0000720c */ /* 0x000fc40003fc4070 */
[----:B------:R-:W-:Y:S02]  /*5760*/  ISETP.GT.U32.AND P0, PT, R0, R2, PT ;  /* 0x000000020000720c */ /* 0x000fe40003f04070 */
[----:B------:R-:W-:Y:S02]  /*5770*/  @!P2 IADD3 R9, PT, PT, R9, -R0, RZ ;  /* 0x800000000909a210 */ /* 0x000fe40007ffe0ff */
[--C-:B------:R-:W-:Y:S01]  /*5780*/  @!P5 IMAD.IADD R14, R14, 0x1, -R0.reuse ;  /* 0x000000010e0ed824 */ /* 0x100fe200078e0a00 */
[C---:B------:R-:W-:Y:S02]  /*5790*/  ISETP.GT.U32.AND P5, PT, R0.reuse, R26, PT ;  /* 0x0000001a0000720c */ /* 0x040fe40003fa4070 */
[C---:B------:R-:W-:Y:S01]  /*57a0*/  ISETP.GT.U32.AND P2, PT, R0.reuse, R18, PT ;  /* 0x000000120000720c */ /* 0x040fe20003f44070 */
[--C-:B------:R-:W-:Y:S01]  /*57b0*/  @!P4 IMAD.IADD R11, R11, 0x1, -R0.reuse ;  /* 0x000000010b0bc824 */ /* 0x100fe200078e0a00 */
[----:B------:R-:W-:Y:S02]  /*57c0*/  ISETP.GT.U32.AND P4, PT, R0, R16, PT ;  /* 0x000000100000720c */ /* 0x000fe40003f84070 */
[--C-:B------:R-:W-:Y:S01]  /*57d0*/  @!P6 IMAD.IADD R13, R13, 0x1, -R0.reuse ;  /* 0x000000010d0de824 */ /* 0x100fe200078e0a00 */
[----:B------:R-:W-:Y:S01]  /*57e0*/  @!P3 IADD3 R22, PT, PT, R22, -R0, RZ ;  /* 0x800000001616b210 */ /* 0x000fe20007ffe0ff */
[----:B------:R-:W-:Y:S01]  /*57f0*/  @!P0 IMAD.IADD R2, R2, 0x1, -R0 ;  /* 0x0000000102028824 */ /* 0x000fe200078e0a00 */
[----:B------:R-:W-:-:S02]  /*5800*/  ISETP.GT.U32.AND P0, PT, R0, R8, PT ;  /* 0x000000080000720c */ /* 0x000fc40003f04070 */
[----:B------:R-:W-:Y:S02]  /*5810*/  ISETP.GT.U32.AND P3, PT, R0, R10, PT ;  /* 0x0000000a0000720c */ /* 0x000fe40003f64070 */
[--C-:B------:R-:W-:Y:S01]  /*5820*/  @!P5 IMAD.IADD R26, R26, 0x1, -R0.reuse ;  /* 0x000000011a1ad824 */ /* 0x100fe200078e0a00 */
[----:B------:R-:W-:Y:S01]  /*5830*/  ISETP.GT.U32.AND P5, PT, R0, R14, PT ;  /* 0x0000000e0000720c */ /* 0x000fe20003fa4070 */
[--C-:B------:R-:W-:Y:S01]  /*5840*/  @!P2 IMAD.IADD R18, R18, 0x1, -R0.reuse ;  /* 0x000000011212a824 */ /* 0x100fe200078e0a00 */
[----:B------:R-:W-:Y:S01]  /*5850*/  ISETP.GT.U32.AND P2, PT, R0, R9, PT ;  /* 0x000000090000720c */ /* 0x000fe20003f44070 */
[--C-:B------:R-:W-:Y:S01]  /*5860*/  @!P4 IMAD.IADD R16, R16, 0x1, -R0.reuse ;  /* 0x000000011010c824 */ /* 0x100fe200078e0a00 */
[C---:B------:R-:W-:Y:S02]  /*5870*/  ISETP.GT.U32.AND P4, PT, R0.reuse, R13, PT ;  /* 0x0000000d0000720c */ /* 0x040fe40003f84070 */
[----:B------:R-:W-:Y:S02]  /*5880*/  ISETP.GT.U32.AND P6, PT, R0, R11, PT ;  /* 0x0000000b0000720c */ /* 0x000fe40003fc4070 */
[--C-:B------:R-:W-:Y:S01]  /*5890*/  @!P0 IMAD.IADD R8, R8, 0x1, -R0.reuse ;  /* 0x0000000108088824 */ /* 0x100fe200078e0a00 */
[----:B------:R-:W-:Y:S01]  /*58a0*/  ISETP.GT.U32.AND P0, PT, R0, R33, PT ;  /* 0x000000210000720c */ /* 0x000fe20003f04070 */
[----:B------:R-:W-:Y:S01]  /*58b0*/  @!P3 IMAD.IADD R10, R10, 0x1, -R0 ;  /* 0x000000010a0ab824 */ /* 0x000fe200078e0a00 */
[----:B------:R-:W-:-:S02]  /*58c0*/  ISETP.GT.U32.AND P3, PT, R0, R19, PT ;  /* 0x000000130000720c */ /* 0x000fc40003f64070 */
[--C-:B------:R-:W-:Y:S01]  /*58d0*/  @!P5 IMAD.IADD R14, R14, 0x1, -R0.reuse ;  /* 0x000000010e0ed824 */ /* 0x100fe200078e0a00 */
[C---:B------:R-:W-:Y:S01]  /*58e0*/  ISETP.GT.U32.AND P5, PT, R0.reuse, R15, PT ;  /* 0x0000000f0000720c */ /* 0x040fe20003fa4070 */
[--C-:B------:R-:W-:Y:S01]  /*58f0*/  @!P2 IMAD.IADD R9, R9, 0x1, -R0.reuse ;  /* 0x000000010909a824 */ /* 0x100fe200078e0a00 */
[C---:B------:R-:W-:Y:S02]  /*5900*/  ISETP.GT.U32.AND P2, PT, R0.reuse, R31, PT ;  /* 0x0000001f0000720c */ /* 0x040fe40003f44070 */
[----:B------:R-:W-:Y:S01]  /*5910*/  @!P4 IADD3 R13, PT, PT, R13, -R0, RZ ;  /* 0x800000000d0dc210 */ /* 0x000fe20007ffe0ff */
[--C-:B------:R-:W-:Y:S01]  /*5920*/  @!P6 IMAD.IADD R11, R11, 0x1, -R0.reuse ;  /* 0x000000010b0be824 */ /* 0x100fe200078e0a00 */
[C---:B------:R-:W-:Y:S02]  /*5930*/  ISETP.GT.U32.AND P4, PT, R0.reuse, R27, PT ;  /* 0x0000001b0000720c */ /* 0x040fe40003f84070 */
[----:B------:R-:W-:Y:S01]  /*5940*/  ISETP.GT.U32.AND P6, PT, R0, R29, PT ;  /* 0x0000001d0000720c */ /* 0x000fe20003fc4070 */
[----:B------:R-:W-:-:S02]  /*5950*/  @!P0 IMAD.IADD R33, R33, 0x1, -R0 ;  /* 0x0000000121218824 */ /* 0x000fc400078e0a00 */
[--C-:B------:R-:W-:Y:S01]  /*5960*/  @!P3 IMAD.IADD R19, R19, 0x1, -R0.reuse ;  /* 0x000000011313b824 */ /* 0x100fe200078e0a00 */
[C---:B------:R-:W-:Y:S01]  /*5970*/  ISETP.GT.U32.AND P3, PT, R0.reuse, R5, PT ;  /* 0x000000050000720c */ /* 0x040fe20003f64070 */
[--C-:B------:R-:W-:Y:S01]  /*5980*/  @!P5 IMAD.IADD R15, R15, 0x1, -R0.reuse ;  /* 0x000000010f0fd824 */ /* 0x100fe200078e0a00 */
[C---:B------:R-:W-:Y:S02]  /*5990*/  ISETP.GT.U32.AND P5, PT, R0.reuse, R25, PT ;  /* 0x000000190000720c */ /* 0x040fe40003fa4070 */
[----:B------:R-:W-:Y:S02]  /*59a0*/  @!P2 IADD3 R31, PT, PT, R31, -R0, RZ ;  /* 0x800000001f1fa210 */ /* 0x000fe40007ffe0ff */
[C---:B------:R-:W-:Y:S01]  /*59b0*/  ISETP.GT.U32.AND P0, PT, R0.reuse, R15, PT ;  /* 0x0000000f0000720c */ /* 0x040fe20003f04070 */
[--C-:B------:R-:W-:Y:S01]  /*59c0*/  @!P4 IMAD.IADD R27, R27, 0x1, -R0.reuse ;  /* 0x000000011b1bc824 */ /* 0x100fe200078e0a00 */
[C---:B------:R-:W-:Y:S01]  /*59d0*/  ISETP.GT.U32.AND P4, PT, R0.reuse, R33, PT ;  /* 0x000000210000720c */ /* 0x040fe20003f84070 */
[----:B------:R-:W-:Y:S01]  /*59e0*/  @!P6 IMAD.IADD R29, R29, 0x1, -R0 ;  /* 0x000000011d1de824 */ /* 0x000fe200078e0a00 */
[----:B------:R-:W-:-:S02]  /*59f0*/  ISETP.GT.U32.AND P2, PT, R0, R17, PT ;  /* 0x000000110000720c */ /* 0x000fc40003f44070 */
[----:B------:R-:W-:-:S03]  /*5a00*/  ISETP.GT.U32.AND P6, PT, R0, R19, PT ;  /* 0x000000130000720c */ /* 0x000fc60003fc4070 */
[--C-:B------:R-:W-:Y:S01]  /*5a10*/  @!P5 IMAD.IADD R25, R25, 0x1, -R0.reuse ;  /* 0x000000011919d824 */ /* 0x100fe200078e0a00 */
[C---:B------:R-:W-:Y:S02]  /*5a20*/  ISETP.GT.U32.AND P5, PT, R0.reuse, R31, PT ;  /* 0x0000001f0000720c */ /* 0x040fe40003fa4070 */
[----:B------:R-:W-:Y:S02]  /*5a30*/  @!P3 IADD3 R5, PT, PT, R5, -R0, RZ ;  /* 0x800000000505b210 */ /* 0x000fe40007ffe0ff */
[C---:B------:R-:W-:Y:S01]  /*5a40*/  ISETP.GT.U32.AND P3, PT, R0.reuse, R25, PT ;  /* 0x000000190000720c */ /* 0x040fe20003f64070 */
[--C-:B------:R-:W-:Y:S01]  /*5a50*/  @!P4 IMAD.IADD R33, R33, 0x1, -R0.reuse ;  /* 0x000000012121c824 */ /* 0x100fe200078e0a00 */
[C---:B------:R-:W-:Y:S01]  /*5a60*/  ISETP.GT.U32.AND P4, PT, R0.reuse, R5, PT ;  /* 0x000000050000720c */ /* 0x040fe20003f84070 */
[--C-:B------:R-:W-:Y:S01]  /*5a70*/  @!P0 IMAD.IADD R15, R15, 0x1, -R0.reuse ;  /* 0x000000010f0f8824 */ /* 0x100fe200078e0a00 */
[C---:B------:R-:W-:Y:S01]  /*5a80*/  ISETP.GT.U32.AND P0, PT, R0.reuse, R29, PT ;  /* 0x0000001d0000720c */ /* 0x040fe20003f04070 */
[--C-:B------:R-:W-:Y:S01]  /*5a90*/  @!P2 IMAD.IADD R17, R17, 0x1, -R0.reuse ;  /* 0x000000011111a824 */ /* 0x100fe200078e0a00 */
[----:B------:R-:W-:Y:S01]  /*5aa0*/  ISETP.GT.U32.AND P2, PT, R0, R27, PT ;  /* 0x0000001b0000720c */ /* 0x000fe20003f44070 */
[----:B------:R-:W-:-:S02]  /*5ab0*/  @!P6 IMAD.IADD R19, R19, 0x1, -R0 ;  /* 0x000000011313e824 */ /* 0x000fc400078e0a00 */
[----:B------:R-:W-:Y:S02]  /*5ac0*/  @!P5 IADD3 R31, PT, PT, R31, -R0, RZ ;  /* 0x800000001f1fd210 */ /* 0x000fe40007ffe0ff */
[----:B------:R-:W-:Y:S02]  /*5ad0*/  ISETP.NE.AND P5, PT, R20, RZ, PT ;  /* 0x000000ff1400720c */ /* 0x000fe40003fa5270 */
[----:B------:R-:W-:Y:S01]  /*5ae0*/  ISETP.GT.U32.AND P6, PT, R0, R23, PT ;  /* 0x000000170000720c */ /* 0x000fe20003fc4070 */
[--C-:B------:R-:W-:Y:S01]  /*5af0*/  @!P3 IMAD.IADD R25, R25, 0x1, -R0.reuse ;  /* 0x000000011919b824 */ /* 0x100fe200078e0a00 */
[----:B------:R-:W-:Y:S01]  /*5b00*/  ISETP.GE.AND P3, PT, R133, RZ, PT ;  /* 0x000000ff8500720c */ /* 0x000fe20003f66270 */
[----:B------:R-:W-:Y:S02]  /*5b10*/  @!P1 IMAD.MOV R3, RZ, RZ, -R3 ;  /* 0x000000ffff039224 */ /* 0x000fe400078e0a03 */
[--C-:B------:R-:W-:Y:S02]  /*5b20*/  @!P4 IMAD.IADD R5, R5, 0x1, -R0.reuse ;  /* 0x000000010505c824 */ /* 0x100fe400078e0a00 */
[----:B------:R-:W-:-:S02]  /*5b30*/  @!P0 IMAD.IADD R29, R29, 0x1, -R0 ;  /* 0x000000011d1d8824 */ /* 0x000fc400078e0a00 */
[----:B------:R-:W-:Y:S02]  /*5b40*/  @!P2 IMAD.IADD R27, R27, 0x1, -R0 ;  /* 0x000000011b1ba824 */ /* 0x000fe400078e0a00 */
[----:B------:R-:W-:Y:S02]  /*5b50*/  @!P5 LOP3.LUT R3, RZ, R20, RZ, 0x33, !PT ;  /* 0x00000014ff03d212 */ /* 0x000fe400078e33ff */
[----:B------:R-:W-:Y:S01]  /*5b60*/  @!P6 IADD3 R23, PT, PT, R23, -R0, RZ ;  /* 0x800000001717e210 */ /* 0x000fe20007ffe0ff */
[----:B------:R-:W-:Y:S01]  /*5b70*/  IMAD R0, R132, R7, RZ ;  /* 0x0000000784007224 */ /* 0x000fe200078e02ff */
[----:B------:R-:W4:Y:S04]  /*5b80*/  LDL R20, [R1+0xa4c] ;  /* 0x000a4c0001147983 */ /* 0x000f280000100800 */
[----:B------:R-:W4:Y:S01]  /*5b90*/  LDL R132, [R1+0xa48] ;  /* 0x000a480001847983 */ /* 0x000f220000100800 */
[----:B------:R-:W-:Y:S01]  /*5ba0*/  @!P3 IMAD.MOV R137, RZ, RZ, -R137 ;  /* 0x000000ffff89b224 */ /* 0x000fe200078e0a89 */
[----:B--2---:R-:W-:-:S02]  /*5bb0*/  ISETP.GE.AND P4, PT, R252, RZ, PT ;  /* 0x000000fffc00720c */ /* 0x004fc40003f86270 */
[----:B------:R-:W2:Y:S01]  /*5bc0*/  LDL R252, [R1+0xa38] ;  /* 0x000a380001fc7983 */ /* 0x000ea20000100800 */
[----:B---3--:R-:W-:-:S03]  /*5bd0*/  ISETP.GE.AND P1, PT, R138, RZ, PT ;  /* 0x000000ff8a00720c */ /* 0x008fc60003f26270 */
[----:B------:R-:W3:Y:S01]  /*5be0*/  LDL R138, [R1+0xb2c] ;  /* 0x000b2c00018a7983 */ /* 0x000ee20000100800 */
[----:B-----5:R-:W-:Y:S02]  /*5bf0*/  ISETP.GE.AND P2, PT, R246, RZ, PT ;  /* 0x000000fff600720c */ /* 0x020fe40003f46270 */
[----:B----4-:R-:W-:-:S04]  /*5c00*/  ISETP.GE.AND P3, PT, R247, RZ, PT ;  /* 0x000000fff700720c */ /* 0x010fc80003f66270 */
[----:B------:R-:W-:-:S03]  /*5c10*/  @!P4 IMAD.MOV R136, RZ, RZ, -R136 ;  /* 0x000000ffff88c224 */ /* 0x000fc600078e0a88 */
[----:B------:R-:W-:Y:S02]  /*5c20*/  @!P1 IADD3 R134, PT, PT, -R134, RZ, RZ ;  /* 0x000000ff86869210 */ /* 0x000fe40007ffe1ff */
[----:B------:R-:W-:Y:S02]  /*5c30*/  ISETP.GE.AND P4, PT, R248, RZ, PT ;  /* 0x000000fff800720c */ /* 0x000fe40003f86270 */
[----:B------:R-:W-:Y:S01]  /*5c40*/  @!P2 IMAD.MOV R131, RZ, RZ, -R131 ;  /* 0x000000ffff83a224 */ /* 0x000fe200078e0a83 */
[----:B------:R-:W-:Y:S02]  /*5c50*/  ISETP.GE.AND P1, PT, R250, RZ, PT ;  /* 0x000000fffa00720c */ /* 0x000fe40003f26270 */
[----:B------:R-:W-:Y:S02]  /*5c60*/  ISETP.GE.AND P5, PT, R4, RZ, PT ;  /* 0x000000ff0400720c */ /* 0x000fe40003fa6270 */
[----:B------:R-:W4:Y:S04]  /*5c70*/  LDL R4, [R1+0xa34] ;  /* 0x000a340001047983 */ /* 0x000f280000100800 */
[----:B------:R-:W5:Y:S04]  /*5c80*/  LDL.LU R246, [R1+0xb94] ;  /* 0x000b940001f67983 */ /* 0x000f680000300800 */
[----:B------:R-:W5:Y:S03]  /*5c90*/  LDL.LU R247, [R1+0xb90] ;  /* 0x000b900001f77983 */ /* 0x000f660000300800 */
[----:B------:R-:W-:Y:S01]  /*5ca0*/  @!P5 IMAD.MOV R135, RZ, RZ, -R135 ;  /* 0x000000ffff87d224 */ /* 0x000fe200078e0a87 */
[----:B------:R-:W5:Y:S01]  /*5cb0*/  LDL.LU R248, [R1+0xb8c] ;  /* 0x000b8c0001f87983 */ /* 0x000f620000300800 */
[----:B------:R-:W-:-:S02]  /*5cc0*/  ISETP.GE.AND P5, PT, R249, RZ, PT ;  /* 0x000000fff900720c */ /* 0x000fc40003fa6270 */
[----:B------:R-:W-:Y:S01]  /*5cd0*/  ISETP.GE.AND P2, PT, R251, RZ, PT ;  /* 0x000000fffb00720c */ /* 0x000fe20003f46270 */
[----:B------:R-:W5:Y:S04]  /*5ce0*/  LDL.LU R249, [R1+0xb88] ;  /* 0x000b880001f97983 */ /* 0x000f680000300800 */
[----:B------:R-:W5:Y:S04]  /*5cf0*/  LDL.LU R250, [R1+0xb84] ;  /* 0x000b840001fa7983 */ /* 0x000f680000300800 */
[----:B------:R-:W5:Y:S01]  /*5d00*/  LDL.LU R251, [R1+0xb80] ;  /* 0x000b800001fb7983 */ /* 0x000f620000300800 */
[----:B------:R-:W-:-:S02]  /*5d10*/  @!P3 IMAD.MOV R130, RZ, RZ, -R130 ;  /* 0x000000ffff82b224 */ /* 0x000fc400078e0a82 */
[----:B------:R-:W-:Y:S01]  /*5d20*/  @!P4 IMAD.MOV R129, RZ, RZ, -R129 ;  /* 0x000000ffff81c224 */ /* 0x000fe200078e0a81 */
[----:B------:R-:W-:Y:S01]  /*5d30*/  @!P1 IADD3 R127, PT, PT, -R127, RZ, RZ ;  /* 0x000000ff7f7f9210 */ /* 0x000fe20007ffe1ff */
[----:B------:R-:W-:Y:S02]  /*5d40*/  @!P2 IMAD.MOV R126, RZ, RZ, -R126 ;  /* 0x000000ffff7ea224 */ /* 0x000fe400078e0a7e */
[----:B------:R-:W-:Y:S01]  /*5d50*/  @!P5 IMAD.MOV R128, RZ, RZ, -R128 ;  /* 0x000000ffff80d224 */ /* 0x000fe200078e0a80 */
[----:B------:R-:W-:Y:S02]  /*5d60*/  ISETP.GE.AND P3, PT, R132, RZ, PT ;  /* 0x000000ff8400720c */ /* 0x000fe40003f66270 */
[----:B------:R-:W-:-:S11]  /*5d70*/  ISETP.GE.AND P5, PT, R20, RZ, PT ;  /* 0x000000ff1400720c */ /* 0x000fd60003fa6270 */
[----:B------:R-:W-:Y:S02]  /*5d80*/  @!P3 IMAD.MOV R125, RZ, RZ, -R125 ;  /* 0x000000ffff7db224 */ /* 0x000fe400078e0a7d */
[----:B------:R-:W-:Y:S01]  /*5d90*/  @!P5 IMAD.MOV R123, RZ, RZ, -R123 ;  /* 0x000000ffff7bd224 */ /* 0x000fe200078e0a7b */
[----:B--2---:R-:W-:Y:S02]  /*5da0*/  ISETP.GE.AND P4, PT, R252, RZ, PT ;  /* 0x000000fffc00720c */ /* 0x004fe40003f86270 */
[----:B---3--:R-:W-:-:S11]  /*5db0*/  ISETP.GE.AND P2, PT, R138, RZ, PT ;  /* 0x000000ff8a00720c */ /* 0x008fd60003f46270 */
[----:B------:R-:W-:Y:S02]  /*5dc0*/  @!P4 IMAD.MOV R124, RZ, RZ, -R124 ;  /* 0x000000ffff7cc224 */ /* 0x000fe400078e0a7c */
[----:B------:R-:W-:Y:S01]  /*5dd0*/  @!P2 IMAD.MOV R121, RZ, RZ, -R121 ;  /* 0x000000ffff79a224 */ /* 0x000fe200078e0a79 */
[----:B----4-:R-:W-:Y:S02]  /*5de0*/  ISETP.GE.AND P1, PT, R4, RZ, PT ;  /* 0x000000ff0400720c */ /* 0x010fe40003f26270 */
[----:B-----5:R-:W-:Y:S02]  /*5df0*/  ISETP.GE.AND P4, PT, R250, RZ, PT ;  /* 0x000000fffa00720c */ /* 0x020fe40003f86270 */
[----:B------:R-:W-:-:S09]  /*5e00*/  ISETP.GE.AND P3, PT, R251, RZ, PT ;  /* 0x000000fffb00720c */ /* 0x000fd20003f66270 */
[----:B------:R-:W-:Y:S02]  /*5e10*/  @!P1 IADD3 R122, PT, PT, -R122, RZ, RZ ;  /* 0x000000ff7a7a9210 */ /* 0x000fe40007ffe1ff */
[----:B------:R-:W-:Y:S02]  /*5e20*/  ISETP.GE.AND P1, PT, R248, RZ, PT ;  /* 0x000000fff800720c */ /* 0x000fe40003f26270 */
[----:B------:R-:W-:Y:S01]  /*5e30*/  ISETP.GE.AND P2, PT, R247, RZ, PT ;  /* 0x000000fff700720c */ /* 0x000fe20003f46270 */
[----:B------:R-:W-:Y:S01]  /*5e40*/  @!P4 IMAD.MOV R119, RZ, RZ, -R119 ;  /* 0x000000ffff77c224 */ /* 0x000fe200078e0a77 */
[----:B------:R-:W-:Y:S01]  /*5e50*/  ISETP.GE.AND P4, PT, R245, RZ, PT ;  /* 0x000000fff500720c */ /* 0x000fe20003f86270 */
[----:B------:R-:W-:Y:S01]  /*5e60*/  @!P3 IMAD.MOV R120, RZ, RZ, -R120 ;  /* 0x000000ffff78b224 */ /* 0x000fe200078e0a78 */
[----:B------:R-:W-:Y:S02]  /*5e70*/  ISETP.GE.AND P3, PT, R246, RZ, PT ;  /* 0x000000fff600720c */ /* 0x000fe40003f66270 */
[----:B------:R-:W-:-:S05]  /*5e80*/  ISETP.GE.AND P5, PT, R249, RZ, PT ;  /* 0x000000fff900720c */ /* 0x000fca0003fa6270 */
[----:B------:R-:W-:Y:S02]  /*5e90*/  @!P1 IADD3 R117, PT, PT, -R117, RZ, RZ ;  /* 0x000000ff75759210 */ /* 0x000fe40007ffe1ff */
[----:B------:R-:W-:Y:S01]  /*5ea0*/  @!P2 IMAD.MOV R116, RZ, RZ, -R116 ;  /* 0x000000ffff74a224 */ /* 0x000fe200078e0a74 */
[----:B------:R-:W-:Y:S02]  /*5eb0*/  ISETP.GE.AND P1, PT, R243, RZ, PT ;  /* 0x000000fff300720c */ /* 0x000fe40003f26270 */
[----:B------:R-:W-:Y:S01]  /*5ec0*/  ISETP.GE.AND P2, PT, R242, RZ, PT ;  /* 0x000000fff200720c */ /* 0x000fe20003f46270 */
[----:B------:R-:W-:Y:S01]  /*5ed0*/  @!P4 IMAD.MOV R114, RZ, RZ, -R114 ;  /* 0x000000ffff72c224 */ /* 0x000fe200078e0a72 */
[----:B------:R-:W-:Y:S01]  /*5ee0*/  ISETP.GE.AND P4, PT, R240, RZ, PT ;  /* 0x000000fff000720c */ /* 0x000fe20003f86270 */
[----:B------:R-:W-:Y:S01]  /*5ef0*/  @!P3 IMAD.MOV R115, RZ, RZ, -R115 ;  /* 0x000000ffff73b224 */ /* 0x000fe200078e0a73 */
[----:B------:R-:W-:Y:S01]  /*5f00*/  ISETP.GE.AND P3, PT, R241, RZ, PT ;  /* 0x000000fff100720c */ /* 0x000fe20003f66270 */
[----:B------:R-:W-:Y:S01]  /*5f10*/  @!P5 IMAD.MOV R118, RZ, RZ, -R118 ;  /* 0x000000ffff76d224 */ /* 0x000fe200078e0a76 */
[----:B------:R-:W-:-:S05]  /*5f20*/  ISETP.GE.AND P5, PT, R244, RZ, PT ;  /* 0x000000fff400720c */ /* 0x000fca0003fa6270 */
[----:B------:R-:W-:Y:S02]  /*5f30*/  @!P1 IADD3 R112, PT, PT, -R112, RZ, RZ ;  /* 0x000000ff70709210 */ /* 0x000fe40007ffe1ff */
[----:B------:R-:W-:Y:S01]  /*5f40*/  @!P2 IMAD.MOV R111, RZ, RZ, -R111 ;  /* 0x000000ffff6fa224 */ /* 0x000fe200078e0a6f */
[----:B------:R-:W-:Y:S01]  /*5f50*/  ISETP.GE.AND P1, PT, R238, RZ, PT ;  /* 0x000000ffee00720c */ /* 0x000fe20003f26270 */
[----:B------:R-:W-:Y:S01]  /*5f60*/  @!P4 IMAD.MOV R109, RZ, RZ, -R109 ;  /* 0x000000ffff6dc224 */ /* 0x000fe200078e0a6d */
[----:B------:R-:W-:Y:S02]  /*5f70*/  ISETP.GE.AND P2, PT, R237, RZ, PT ;  /* 0x000000ffed00720c */ /* 0x000fe40003f46270 */
        /* <DEDUP_REMOVED lines=164> */
[----:B------:R-:W-:Y:S01]  /*69c0*/  ISETP.GE.AND P5, PT, R159, RZ, PT ;  /* 0x000000ff9f00720c */ /* 0x000fe20003fa6270 */
[----:B------:R-:W-:-:S04]  /*69d0*/  IMAD.MOV.U32 R20, RZ, RZ, R2 ;  /* 0x000000ffff147224 */ /* 0x000fc800078e0002 */
        /* <DEDUP_REMOVED lines=8> */
[----:B------:R-:W-:Y:S02]  /*6a60*/  @!P5 IADD3 R22, PT, PT, -R22, RZ, RZ ;  /* 0x000000ff1616d210 */ /* 0x000fe40007ffe1ff */
[----:B------:R-:W-:-:S03]  /*6a70*/  ISETP.GE.AND P5, PT, R154, RZ, PT ;  /* 0x000000ff9a00720c */ /* 0x000fc60003fa6270 */
[----:B------:R-:W-:Y:S01]  /*6a80*/  @!P1 IMAD.MOV R10, RZ, RZ, -R10 ;  /* 0x000000ffff0a9224 */ /* 0x000fe200078e0a0a */
[----:B------:R-:W-:Y:S01]  /*6a90*/  ISETP.GE.AND P1, PT, R148, RZ, PT ;  /* 0x000000ff9400720c */ /* 0x000fe20003f26270 */
[----:B------:R-:W-:Y:S01]  /*6aa0*/  @!P2 IMAD.MOV R8, RZ, RZ, -R8 ;  /* 0x000000ffff08a224 */ /* 0x000fe200078e0a08 */
[----:B------:R-:W-:Y:S01]  /*6ab0*/  ISETP.GE.AND P2, PT, R147, RZ, PT ;  /* 0x000000ff9300720c */ /* 0x000fe20003f46270 */
[----:B------:R-:W-:Y:S01]  /*6ac0*/  @!P3 IMAD.MOV R9, RZ, RZ, -R9 ;  /* 0x000000ffff09b224 */ /* 0x000fe200078e0a09 */
[----:B------:R-:W-:Y:S01]  /*6ad0*/  ISETP.GE.AND P3, PT, R146, RZ, PT ;  /* 0x000000ff9200720c */ /* 0x000fe20003f66270 */
[----:B------:R-:W-:Y:S01]  /*6ae0*/  @!P4 IMAD.MOV R11, RZ, RZ, -R11 ;  /* 0x000000ffff0bc224 */ /* 0x000fe200078e0a0b */
[----:B------:R-:W-:-:S03]  /*6af0*/  ISETP.GE.AND P4, PT, R145, RZ, PT ;  /* 0x000000ff9100720c */ /* 0x000fc60003f86270 */
[----:B------:R-:W-:Y:S02]  /*6b00*/  @!P5 IADD3 R12, PT, PT, -R12, RZ, RZ ;  /* 0x000000ff0c0cd210 */ /* 0x000fe40007ffe1ff */
[----:B------:R-:W-:Y:S02]  /*6b10*/  ISETP.GE.AND P5, PT, R149, RZ, PT ;  /* 0x000000ff9500720c */ /* 0x000fe40003fa6270 */
[----:B------:R-:W-:Y:S01]  /*6b20*/  @!P1 IMAD.MOV R15, RZ, RZ, -R15 ;  /* 0x000000ffff0f9224 */ /* 0x000fe200078e0a0f */
[----:B------:R-:W-:Y:S01]  /*6b30*/  ISETP.GE.AND P1, PT, R143, RZ, PT ;  /* 0x000000ff8f00720c */ /* 0x000fe20003f26270 */
[----:B------:R-:W-:Y:S01]  /*6b40*/  @!P2 IMAD.MOV R17, RZ, RZ, -R17 ;  /* 0x000000ffff11a224 */ /* 0x000fe200078e0a11 */
[----:B------:R-:W-:Y:S01]  /*6b50*/  ISETP.GE.AND P2, PT, R142, RZ, PT ;  /* 0x000000ff8e00720c */ /* 0x000fe20003f46270 */
[----:B------:R-:W-:Y:S01]  /*6b60*/  @!P3 IMAD.MOV R19, RZ, RZ, -R19 ;  /* 0x000000ffff13b224 */ /* 0x000fe200078e0a13 */
[----:B------:R-:W-:Y:S01]  /*6b70*/  ISETP.GE.AND P3, PT, R141, RZ, PT ;  /* 0x000000ff8d00720c */ /* 0x000fe20003f66270 */
[----:B------:R-:W-:Y:S01]  /*6b80*/  @!P4 IMAD.MOV R33, RZ, RZ, -R33 ;  /* 0x000000ffff21c224 */ /* 0x000fe200078e0a21 */
[----:B------:R-:W-:-:S02]  /*6b90*/  ISETP.GE.AND P4, PT, R140, RZ, PT ;  /* 0x000000ff8c00720c */ /* 0x000fc40003f86270 */
[----:B------:R-:W-:Y:S02]  /*6ba0*/  ISETP.GE.AND P6, PT, R139, RZ, PT ;  /* 0x000000ff8b00720c */ /* 0x000fe40003fc6270 */
[----:B------:R-:W-:Y:S02]  /*6bb0*/  @!P5 IADD3 R13, PT, PT, -R13, RZ, RZ ;  /* 0x000000ff0d0dd210 */ /* 0x000fe40007ffe1ff */
[----:B------:R-:W-:Y:S02]  /*6bc0*/  ISETP.GE.AND P5, PT, R144, RZ, PT ;  /* 0x000000ff9000720c */ /* 0x000fe40003fa6270 */
[----:B------:R-:W-:Y:S02]  /*6bd0*/  ISETP.NE.AND P0, PT, R21, RZ, PT ;  /* 0x000000ff1500720c */ /* 0x000fe40003f05270 */
[----:B------:R-:W-:Y:S01]  /*6be0*/  LOP3.LUT R21, RZ, R21, RZ, 0x33, !PT ;  /* 0x00000015ff157212 */ /* 0x000fe200078e33ff */
[----:B------:R-:W-:-:S03]  /*6bf0*/  @!P1 IMAD.MOV R29, RZ, RZ, -R29 ;  /* 0x000000ffff1d9224 */ /* 0x000fc600078e0a1d */
[----:B------:R-:W-:Y:S01]  /*6c00*/  SEL R137, R21, R137, !P0 ;  /* 0x0000008915897207 */ /* 0x000fe20004000000 */
[----:B------:R-:W-:Y:S02]  /*6c10*/  @!P2 IMAD.MOV R27, RZ, RZ, -R27 ;  /* 0x000000ffff1ba224 */ /* 0x000fe400078e0a1b */
[----:B------:R-:W-:Y:S02]  /*6c20*/  @!P3 IMAD.MOV R25, RZ, RZ, -R25 ;  /* 0x000000ffff19b224 */ /* 0x000fe400078e0a19 */
[----:B------:R-:W-:Y:S01]  /*6c30*/  @!P4 IMAD.MOV R23, RZ, RZ, -R23 ;  /* 0x000000ffff17c224 */ /* 0x000fe200078e0a17 */
[----:B------:R-:W-:Y:S01]  /*6c40*/  @!P5 IADD3 R31, PT, PT, -R31, RZ, RZ ;  /* 0x000000ff1f1fd210 */ /* 0x000fe20007ffe1ff */
[----:B------:R-:W-:Y:S01]  /*6c50*/  IMAD R137, R137, UR6, RZ ;  /* 0x0000000689897c24 */ /* 0x000fe2000f8e02ff */
[----:B------:R-:W-:Y:S02]  /*6c60*/  @!P6 IADD3 R5, PT, PT, -R5, RZ, RZ ;  /* 0x000000ff0505e210 */ /* 0x000fe40007ffe1ff */
[----:B------:R-:W-:-:S02]  /*6c70*/  LEA R2, P5, R0, UR14, 0x2 ;  /* 0x0000000e00027c11 */ /* 0x000fc4000f8a10ff */
[C---:B------:R-:W-:Y:S02]  /*6c80*/  SEL R136, R21.reuse, R136, !P0 ;  /* 0x0000008815887207 */ /* 0x040fe40004000000 */
[C---:B------:R-:W-:Y:S02]  /*6c90*/  SEL R135, R21.reuse, R135, !P0 ;  /* 0x0000008715877207 */ /* 0x040fe40004000000 */
[C---:B------:R-:W-:Y:S02]  /*6ca0*/  SEL R134, R21.reuse, R134, !P0 ;  /* 0x0000008615867207 */ /* 0x040fe40004000000 */
[C---:B------:R-:W-:Y:S02]  /*6cb0*/  SEL R131, R21.reuse, R131, !P0 ;  /* 0x0000008315837207 */ /* 0x040fe40004000000 */
[C---:B------:R-:W-:Y:S02]  /*6cc0*/  SEL R130, R21.reuse, R130, !P0 ;  /* 0x0000008215827207 */ /* 0x040fe40004000000 */
[----:B------:R-:W-:-:S02]  /*6cd0*/  SEL R129, R21, R129, !P0 ;  /* 0x0000008115817207 */ /* 0x000fc40004000000 */
        /* <DEDUP_REMOVED lines=119> */
[----:B------:R-:W-:Y:S01]  /*7450*/  SEL R23, R21, R23, !P0 ;  /* 0x0000001715177207 */ /* 0x000fe20004000000 */
[----:B------:R-:W-:Y:S01]  /*7460*/  IMAD R3, R3, UR4, RZ ;  /* 0x0000000403037c24 */ /* 0x000fe2000f8e02ff */
[----:B------:R-:W-:-:S02]  /*7470*/  SEL R21, R21, R5, !P0 ;  /* 0x0000000515157207 */ /* 0x000fc40004000000 */
[----:B------:R-:W-:Y:S02]  /*7480*/  LEA.HI.X.SX32 R0, R0, UR15, 0x2, P5 ;  /* 0x0000000f00007c11 */ /* 0x000fe4000a8f16ff */
[----:B------:R-:W-:Y:S01]  /*7490*/  LEA R138, P0, R137, R2, 0x2 ;  /* 0x00000002898a7211 */ /* 0x000fe200078010ff */
[----:B------:R-:W-:Y:S01]  /*74a0*/  IMAD R136, R136, UR6, RZ ;  /* 0x0000000688887c24 */ /* 0x000fe2000f8e02ff */
[----:B------:R-:W-:Y:S01]  /*74b0*/  LEA R4, P1, R3, UR12, 0x2 ;  /* 0x0000000c03047c11 */ /* 0x000fe2000f8210ff */
[----:B------:R-:W-:Y:S01]  /*74c0*/  IMAD R135, R135, UR6, RZ ;  /* 0x0000000687877c24 */ /* 0x000fe2000f8e02ff */
[----:B------:R-:W-:Y:S01]  /*74d0*/  LEA.HI.X.SX32 R139, R137, R0, 0x2, P0 ;  /* 0x00000000898b7211 */ /* 0x000fe200000f16ff */
[----:B------:R-:W-:Y:S01]  /*74e0*/  IMAD R134, R134, UR6, RZ ;  /* 0x0000000686867c24 */ /* 0x000fe2000f8e02ff */
[-C--:B------:R-:W-:Y:S01]  /*74f0*/  LEA R142, P3, R136, R2.reuse, 0x2 ;  /* 0x00000002888e7211 */ /* 0x080fe200078610ff */
[----:B------:R-:W-:Y:S01]  /*7500*/  IMAD R131, R131, UR6, RZ ;  /* 0x0000000683837c24 */ /* 0x000fe2000f8e02ff */
[----:B------:R-:W-:Y:S01]  /*7510*/  LEA.HI.X.SX32 R5, R3, UR13, 0x2, P1 ;  /* 0x0000000d03057c11 */ /* 0x000fe200088f16ff */
[----:B------:R1:W-:Y:S01]  /*7520*/  STL.64 [R1+0x258], R138 ;  /* 0x0002588a01007387 */ /* 0x0003e20000100a00 */
[C---:B------:R-:W-:Y:S01]  /*7530*/  LEA R140, P2, R135.reuse, R2, 0x2 ;  /* 0x00000002878c7211 */ /* 0x040fe200078410ff */
[----:B------:R-:W-:Y:S01]  /*7540*/  IMAD R130, R130, UR6, RZ ;  /* 0x0000000682827c24 */ /* 0x000fe2000f8e02ff */
[-C--:B------:R-:W-:Y:S01]  /*7550*/  LEA.HI.X.SX32 R143, R136, R0.reuse, 0x2, P3 ;  /* 0x00000000888f7211 */ /* 0x080fe200018f16ff */
[----:B------:R-:W-:Y:S01]  /*7560*/  IMAD R128, R128, UR6, RZ ;  /* 0x0000000680807c24 */ /* 0x000fe2000f8e02ff */
[----:B------:R-:W-:Y:S01]  /*7570*/  LEA.HI.X.SX32 R141, R135, R0, 0x2, P2 ;  /* 0x00000000878d7211 */ /* 0x000fe200010f16ff */
[----:B------:R-:W-:Y:S01]  /*7580*/  IMAD R129, R129, UR6, RZ ;  /* 0x0000000681817c24 */ /* 0x000fe2000f8e02ff */
[-C--:B------:R-:W-:Y:S01]  /*7590*/  LEA R150, P0, R131, R2.reuse, 0x2 ;  /* 0x0000000283967211 */ /* 0x080fe200078010ff */
[----:B------:R-:W-:Y:S01]  /*75a0*/  IMAD R127, R127, UR6, RZ ;  /* 0x000000067f7f7c24 */ /* 0x000fe2000f8e02ff */
[----:B------:R-:W2:Y:S01]  /*75b0*/  LDC R3, c[0x0][0x3a0] ;  /* 0x0000e800ff037b82 */ /* 0x000ea20000000800 */
[-C--:B-1----:R-:W-:Y:S01]  /*75c0*/  LEA R138, P1, R134, R2.reuse, 0x2 ;  /* 0x00000002868a7211 */ /* 0x082fe200078210ff */
[----:B------:R-:W-:Y:S01]  /*75d0*/  IMAD R126, R126, UR6, RZ ;  /* 0x000000067e7e7c24 */ /* 0x000fe2000f8e02ff */
[----:B------:R-:W-:Y:S01]  /*75e0*/  LEA R148, P6, R130, R2, 0x2 ;  /* 0x0000000282947211 */ /* 0x000fe200078c10ff */
[----:B------:R-:W-:Y:S01]  /*75f0*/  IMAD R125, R125, UR6, RZ ;  /* 0x000000067d7d7c24 */ /* 0x000fe2000f8e02ff */
[----:B------:R-:W-:Y:S01]  /*7600*/  LEA.HI.X.SX32 R139, R134, R0, 0x2, P1 ;  /* 0x00000000868b7211 */ /* 0x000fe200008f16ff */
[----:B------:R-:W-:Y:S01]  /*7610*/  IMAD R124, R124, UR6, RZ ;  /* 0x000000067c7c7c24 */ /* 0x000fe2000f8e02ff */
[-C--:B------:R-:W-:Y:S01]  /*7620*/  LEA R144, P4, R128, R2.reuse, 0x2 ;  /* 0x0000000280907211 */ /* 0x080fe200078810ff */
[----:B------:R-:W-:Y:S01]  /*7630*/  IMAD R123, R123, UR6, RZ ;  /* 0x000000067b7b7c24 */ /* 0x000fe2000f8e02ff */
[----:B------:R-:W-:Y:S01]  /*7640*/  LEA R146, P5, R129, R2, 0x2 ;  /* 0x0000000281927211 */ /* 0x000fe200078a10ff */
[----:B------:R1:W-:Y:S01]  /*7650*/  STL.64 [R1+0x450], R142 ;  /* 0x0004508e01007387 */ /* 0x0003e20000100a00 */
[-C--:B------:R-:W-:Y:S01]  /*7660*/  LEA.HI.X.SX32 R151, R131, R0.reuse, 0x2, P0 ;  /* 0x0000000083977211 */ /* 0x080fe200000f16ff */
[----:B------:R-:W-:Y:S01]  /*7670*/  IMAD R122, R122, UR6, RZ ;  /* 0x000000067a7a7c24 */ /* 0x000fe2000f8e02ff */
[-C--:B------:R-:W-:Y:S01]  /*7680*/  LEA.HI.X.SX32 R149, R130, R0.reuse, 0x2, P6 ;  /* 0x0000000082957211 */ /* 0x080fe200030f16ff */
[----:B------:R3:W-:Y:S01]  /*7690*/  STL.64 [R1+0x250], R140 ;  /* 0x0002508c01007387 */ /* 0x0007e20000100a00 */
[----:B------:R-:W-:-:S03]  /*76a0*/  LEA.HI.X.SX32 R145, R128, R0, 0x2, P4 ;  /* 0x0000000080917211 */ /* 0x000fc600020f16ff */
[----:B------:R4:W-:Y:S01]  /*76b0*/  STL.64 [R1+0x248], R138 ;  /* 0x0002488a01007387 */ /* 0x0009e20000100a00 */
[-C--:B------:R-:W-:Y:S02]  /*76c0*/  LEA R136, P0, R124, R2.reuse, 0x2 ;  /* 0x000000027c887211 */ /* 0x080fe400078010ff */
[----:B-1----:R-:W-:Y:S01]  /*76d0*/  LEA R142, P3, R127, R2, 0x2 ;  /* 0x000000027f8e7211 */ /* 0x002fe200078610ff */
[----:B------:R-:W-:Y:S01]  /*76e0*/  IMAD R121, R121, UR6, RZ ;  /* 0x0000000679797c24 */ /* 0x000fe2000f8e02ff */
[----:B------:R-:W-:Y:S02]  /*76f0*/  LEA.HI.X.SX32 R147, R129, R0, 0x2, P5 ;  /* 0x0000000081937211 */ /* 0x000fe400028f16ff */
[-C--:B---3--:R-:W-:Y:S01]  /*7700*/  LEA R140, P2, R126, R2.reuse, 0x2 ;  /* 0x000000027e8c7211 */ /* 0x088fe200078410ff */
[----:B------:R-:W-:Y:S01]  /*7710*/  IMAD R120, R120, UR6, RZ ;  /* 0x0000000678787c24 */ /* 0x000fe2000f8e02ff */
[-C--:B------:R-:W-:Y:S02]  /*7720*/  LEA R134, P6, R123, R2.reuse, 0x2 ;  /* 0x000000027b867211 */ /* 0x080fe400078c10ff */
[----:B----4-:R-:W-:Y:S01]  /*7730*/  LEA R138, P1, R125, R2, 0x2 ;  /* 0x000000027d8a7211 */ /* 0x010fe200078210ff */
[----:B------:R-:W-:Y:S01]  /*7740*/  STL.64 [R1+0x240], R150 ;  /* 0x0002409601007387 */ /* 0x000fe20000100a00 */
[-C--:B------:R-:W-:Y:S01]  /*7750*/  LEA.HI.X.SX32 R143, R127, R0.reuse, 0x2, P3 ;  /* 0x000000007f8f7211 */ /* 0x080fe200018f16ff */
[----:B------:R-:W-:Y:S01]  /*7760*/  IMAD R119, R119, UR6, RZ ;  /* 0x0000000677777c24 */ /* 0x000fe2000f8e02ff */
[----:B------:R-:W-:Y:S01]  /*7770*/  LEA.HI.X.SX32 R141, R126, R0, 0x2, P2 ;  /* 0x000000007e8d7211 */ /* 0x000fe200010f16ff */
[----:B------:R-:W-:Y:S01]  /*7780*/  STL.64 [R1+0x238], R148 ;  /* 0x0002389401007387 */ /* 0x000fe20000100a00 */
[----:B------:R-:W-:Y:S01]  /*7790*/  LEA R130, P5, R122, R2, 0x2 ;  /* 0x000000027a827211 */ /* 0x000fe200078a10ff */
[----:B------:R-:W-:Y:S01]  /*77a0*/  IMAD R118, R118, UR6, RZ ;  /* 0x0000000676767c24 */ /* 0x000fe2000f8e02ff */
[-C--:B------:R-:W-:Y:S01]  /*77b0*/  LEA.HI.X.SX32 R139, R125, R0.reuse, 0x2, P1 ;  /* 0x000000007d8b7211 */ /* 0x080fe200008f16ff */
[----:B------:R1:W-:Y:S01]  /*77c0*/  STL.64 [R1+0x358], R144 ;  /* 0x0003589001007387 */ /* 0x0003e20000100a00 */
[-C--:B------:R-:W-:Y:S01]  /*77d0*/  LEA.HI.X.SX32 R137, R124, R0.reuse, 0x2, P0 ;  /* 0x000000007c897211 */ /* 0x080fe200000f16ff */
[----:B------:R-:W-:Y:S01]  /*77e0*/  IMAD R117, R117, UR6, RZ ;  /* 0x0000000675757c24 */ /* 0x000fe2000f8e02ff */
[-C--:B------:R-:W-:Y:S01]  /*77f0*/  LEA.HI.X.SX32 R135, R123, R0.reuse, 0x2, P6 ;  /* 0x000000007b877211 */ /* 0x080fe200030f16ff */
[----:B------:R-:W-:Y:S01]  /*7800*/  STL.64 [R1+0x2d8], R146 ;  /* 0x0002d89201007387 */ /* 0x000fe20000100a00 */
[----:B------:R-:W-:Y:S01]  /*7810*/  IMAD R116, R116, UR6, RZ ;  /* 0x0000000674747c24 */ /* 0x000fe2000f8e02ff */
[----:B------:R-:W-:Y:S01]  /*7820*/  LEA.HI.X.SX32 R131, R122, R0, 0x2, P5 ;  /* 0x000000007a837211 */ /* 0x000fe200028f16ff */
[----:B------:R-:W-:Y:S01]  /*7830*/  IMAD R114, R114, UR6, RZ ;  /* 0x0000000672727c24 */ /* 0x000fe2000f8e02ff */
[----:B------:R3:W-:Y:S01]  /*7840*/  STL.64 [R1+0x3d8], R142 ;  /* 0x0003d88e01007387 */ /* 0x0007e20000100a00 */
[----:B------:R-:W-:Y:S01]  /*7850*/  IMAD R115, R115, UR6, RZ ;  /* 0x0000000673737c24 */ /* 0x000fe2000f8e02ff */
[----:B-1----:R-:W-:-:S02]  /*7860*/  LEA R144, P4, R121, R2, 0x2 ;  /* 0x0000000279907211 */ /* 0x002fc400078810ff */
[----:B------:R1:W-:Y:S01]  /*7870*/  STL.64 [R1+0x230], R140 ;  /* 0x0002308c01007387 */ /* 0x0003e20000100a00 */
[----:B------:R-:W-:-:S03]  /*7880*/  IMAD R113, R113, UR6, RZ ;  /* 0x0000000671717c24 */ /* 0x000fc6000f8e02ff */
[----:B------:R4:W-:Y:S01]  /*7890*/  STL.64 [R1+0x228], R138 ;  /* 0x0002288a01007387 */ /* 0x0009e20000100a00 */
[----:B---3--:R-:W-:-:S03]  /*78a0*/  LEA R142, P3, R120, R2, 0x2 ;  /* 0x00000002788e7211 */ /* 0x008fc600078610ff */
[----:B------:R3:W-:Y:S01]  /*78b0*/  STL.64 [R1+0x220], R136 ;  /* 0x0002208801007387 */ /* 0x0007e20000100a00 */
[----:B------:R-:W-:Y:S01]  /*78c0*/  IMAD R112, R112, UR6, RZ ;  /* 0x0000000670707c24 */ /* 0x000fe2000f8e02ff */
[----:B------:R-:W-:Y:S02]  /*78d0*/  LEA.HI.X.SX32 R145, R121, R0, 0x2, P4 ;  /* 0x0000000079917211 */ /* 0x000fe400020f16ff */
[-C--:B-1----:R-:W-:Y:S01]  /*78e0*/  LEA R140, P2, R119, R2.reuse, 0x2 ;  /* 0x00000002778c7211 */ /* 0x082fe200078410ff */
[----:B------:R1:W-:Y:S01]  /*78f0*/  STL.64 [R1+0x218], R134 ;  /* 0x0002188601007387 */ /* 0x0003e20000100a00 */
[----:B------:R-:W-:Y:S01]  /*7900*/  IMAD R111, R111, UR6, RZ ;  /* 0x000000066f6f7c24 */ /* 0x000fe2000f8e02ff */
[----:B----4-:R-:W-:Y:S01]  /*7910*/  LEA R138, P1, R118, R2, 0x2 ;  /* 0x00000002768a7211 */ /* 0x010fe200078210ff */
[----:B------:R-:W-:Y:S01]  /*7920*/  IMAD R110, R110, UR6, RZ ;  /* 0x000000066e6e7c24 */ /* 0x000fe2000f8e02ff */
[----:B------:R-:W-:Y:S02]  /*7930*/  LEA.HI.X.SX32 R143, R120, R0, 0x2, P3 ;  /* 0x00000000788f7211 */ /* 0x000fe400018f16ff */
[-C--:B---3--:R-:W-:Y:S01]  /*7940*/  LEA R136, P0, R117, R2.reuse, 0x2 ;  /* 0x0000000275887211 */ /* 0x088fe200078010ff */
[----:B------:R3:W-:Y:S01]  /*7950*/  STL.64 [R1+0x260], R130 ;  /* 0x0002608201007387 */ /* 0x0007e20000100a00 */
[----:B------:R-:W-:Y:S01]  /*7960*/  LEA R128, P4, R114, R2, 0x2 ;  /* 0x0000000272807211 */ /* 0x000fe200078810ff */
[----:B------:R-:W-:Y:S01]  /*7970*/  IMAD R109, R109, UR6, RZ ;  /* 0x000000066d6d7c24 */ /* 0x000fe2000f8e02ff */
[----:B------:R-:W-:-:S02]  /*7980*/  LEA.HI.X.SX32 R141, R119, R0, 0x2, P2 ;  /* 0x00000000778d7211 */ /* 0x000fc400010f16ff */
[----:B-1----:R-:W-:Y:S02]  /*7990*/  LEA R134, P6, R116, R2, 0x2 ;  /* 0x0000000274867211 */ /* 0x002fe400078c10ff */
[----:B------:R-:W-:Y:S01]  /*79a0*/  LEA.HI.X.SX32 R139, R118, R0, 0x2, P1 ;  /* 0x00000000768b7211 */ /* 0x000fe200008f16ff */
[----:B------:R-:W-:Y:S01]  /*79b0*/  IMAD R108, R108, UR6, RZ ;  /* 0x000000066c6c7c24 */ /* 0x000fe2000f8e02ff */
[----:B------:R-:W-:Y:S01]  /*79c0*/  LEA R126, P3, R113, R2, 0x2 ;  /* 0x00000002717e7211 */ /* 0x000fe200078610ff */
[----:B------:R-:W-:Y:S01]  /*79d0*/  STL.64 [R1+0x2e0], R144 ;  /* 0x0002e09001007387 */ /* 0x000fe20000100a00 */
[----:B------:R-:W-:Y:S02]  /*79e0*/  LEA.HI.X.SX32 R137, R117, R0, 0x2, P0 ;  /* 0x0000000075897211 */ /* 0x000fe400000f16ff */
[-C--:B---3--:R-:W-:Y:S01]  /*79f0*/  LEA R130, P5, R115, R2.reuse, 0x2 ;  /* 0x0000000273827211 */ /* 0x088fe200078a10ff */
[----:B------:R-:W-:Y:S01]  /*7a00*/  STL.64 [R1+0x360], R142 ;  /* 0x0003608e01007387 */ /* 0x000fe20000100a00 */
[----:B------:R-:W-:-:S02]  /*7a10*/  LEA R124, P2, R112, R2, 0x2 ;  /* 0x00000002707c7211 */ /* 0x000fc400078410ff */
[----:B------:R-:W-:Y:S01]  /*7a20*/  LEA.HI.X.SX32 R135, R116, R0, 0x2, P6 ;  /* 0x0000000074877211 */ /* 0x000fe200030f16ff */
[----:B------:R-:W-:Y:S01]  /*7a30*/  STL.64 [R1+0x3e0], R140 ;  /* 0x0003e08c01007387 */ /* 0x000fe20000100a00 */
[----:B------:R-:W-:Y:S02]  /*7a40*/  LEA R122, P1, R111, R2, 0x2 ;  /* 0x000000026f7a7211 */ /* 0x000fe400078210ff */
[----:B------:R-:W-:Y:S01]  /*7a50*/  LEA.HI.X.SX32 R129, R114, R0, 0x2, P4 ;  /* 0x0000000072817211 */ /* 0x000fe200020f16ff */
[----:B------:R-:W-:Y:S01]  /*7a60*/  IMAD R107, R107, UR6, RZ ;  /* 0x000000066b6b7c24 */ /* 0x000fe2000f8e02ff */
[----:B------:R-:W-:Y:S01]  /*7a70*/  LEA R120, P0, R110, R2, 0x2 ;  /* 0x000000026e787211 */ /* 0x000fe200078010ff */
[----:B------:R-:W-:Y:S01]  /*7a80*/  STL.64 [R1+0x210], R138 ;  /* 0x0002108a01007387 */ /* 0x000fe20000100a00 */
[----:B------:R-:W-:Y:S01]  /*7a90*/  LEA.HI.X.SX32 R131, R115, R0, 0x2, P5 ;  /* 0x0000000073837211 */ /* 0x000fe200028f16ff */
[----:B------:R-:W-:Y:S01]  /*7aa0*/  IMAD R106, R106, UR6, RZ ;  /* 0x000000066a6a7c24 */ /* 0x000fe2000f8e02ff */
[----:B------:R-:W-:Y:S01]  /*7ab0*/  LEA R118, P6, R109, R2, 0x2 ;  /* 0x000000026d767211 */ /* 0x000fe200078c10ff */
        /* <DEDUP_REMOVED lines=261> */
[----:B-1----:R-:W-:Y:S01]  /*8b10*/  LEA R62, P6, R46, R2, 0x2 ;  /* 0x000000022e3e7211 */ /* 0x002fe200078c10ff */
[----:B------:R-:W-:Y:S01]  /*8b20*/  IMAD R38, R38, UR6, RZ ;  /* 0x0000000626267c24 */ /* 0x000fe2000f8e02ff */
[----:B------:R-:W-:Y:S01]  /*8b30*/  LEA.HI.X.SX32 R67, R48, R0, 0x2, P1 ;  /* 0x0000000030437211 */ /* 0x000fe200008f16ff */
[----:B------:R-:W-:Y:S01]  /*8b40*/  STL.64 [R1+0xf8], R72 ;  /* 0x0000f84801007387 */ /* 0x000fe20000100a00 */
[----:B------:R-:W-:Y:S02]  /*8b50*/  LEA R56, P3, R43, R2, 0x2 ;  /* 0x000000022b387211 */ /* 0x000fe400078610ff */
        /* <DEDUP_REMOVED lines=35> */
[----:B------:R-:W-:Y:S01]  /*8d90*/  IMAD R24, R24, UR6, RZ ;  /* 0x0000000618187c24 */ /* 0x000fe2000f8e02ff */
[----:B---3--:R-:W-:Y:S02]  /*8da0*/  LEA R56, P3, R36, R2, 0x2 ;  /* 0x0000000224387211 */ /* 0x008fe400078610ff */
[----:B------:R3:W-:Y:S01]  /*8db0*/  STL.64 [R1+0x3b0], R50 ;  /* 0x0003b03201007387 */ /* 0x0007e20000100a00 */
[----:B------:R-:W-:Y:S01]  /*8dc0*/  IMAD R22, R22, UR6, RZ ;  /* 0x0000000616167c24 */ /* 0x000fe2000f8e02ff */
[----:B------:R-:W-:Y:S02]  /*8dd0*/  LEA.HI.X.SX32 R59, R37, R0, 0x2, P4 ;  /* 0x00000000253b7211 */ /* 0x000fe400020f16ff */
[-C--:B-1----:R-:W-:Y:S01]  /*8de0*/  LEA R54, P2, R35, R2.reuse, 0x2 ;  /* 0x0000000223367211 */ /* 0x082fe200078410ff */
[----:B------:R1:W-:Y:S01]  /*8df0*/  STL.64 [R1+0x430], R48 ;  /* 0x0004303001007387 */ /* 0x0003e20000100a00 */
[----:B------:R-:W-:Y:S01]  /*8e00*/  IMAD R20, R20, UR6, RZ ;  /* 0x0000000614147c24 */ /* 0x000fe2000f8e02ff */
[----:B----4-:R-:W-:-:S02]  /*8e10*/  LEA R52, P1, R34, R2, 0x2 ;  /* 0x0000000222347211 */ /* 0x010fc400078210ff */
[----:B------:R4:W-:Y:S01]  /*8e20*/  STL.64 [R1+0xd0], R46 ;  /* 0x0000d02e01007387 */ /* 0x0009e20000100a00 */
[----:B------:R-:W-:Y:S02]  /*8e30*/  LEA.HI.X.SX32 R57, R36, R0, 0x2, P3 ;  /* 0x0000000024397211 */ /* 0x000fe400018f16ff */
[----:B---3--:R-:W-:Y:S01]  /*8e40*/  LEA R50, P0, R32, R2, 0x2 ;  /* 0x0000000220327211 */ /* 0x008fe200078010ff */
[----:B------:R-:W-:Y:S01]  /*8e50*/  IMAD R18, R18, UR6, RZ ;  /* 0x0000000612127c24 */ /* 0x000fe2000f8e02ff */
[----:B------:R-:W-:Y:S01]  /*8e60*/  LEA.HI.X.SX32 R55, R35, R0, 0x2, P2 ;  /* 0x0000000023377211 */ /* 0x000fe200010f16ff */
[----:B------:R-:W-:Y:S01]  /*8e70*/  IMAD R16, R16, UR6, RZ ;  /* 0x0000000610107c24 */ /* 0x000fe2000f8e02ff */
[-C--:B------:R-:W-:Y:S02]  /*8e80*/  LEA R44, P4, R26, R2.reuse, 0x2 ;  /* 0x000000021a2c7211 */ /* 0x080fe400078810ff */
[-C--:B-1----:R-:W-:Y:S02]  /*8e90*/  LEA R48, P6, R30, R2.reuse, 0x2 ;  /* 0x000000021e307211 */ /* 0x082fe400078c10ff */
[----:B----4-:R-:W-:-:S02]  /*8ea0*/  LEA R46, P5, R28, R2, 0x2 ;  /* 0x000000021c2e7211 */ /* 0x010fc400078a10ff */
        /* <DEDUP_REMOVED lines=30> */
[----:B-1----:R-:W-:-:S03]  /*9090*/  LEA R46, P5, R14, R2, 0x2 ;  /* 0x000000020e2e7211 */ /* 0x002fc600078a10ff */
[----:B------:R1:W-:Y:S01]  /*90a0*/  STL.64 [R1+0xa8], R42 ;  /* 0x0000a82a01007387 */ /* 0x0003e20000100a00 */
[----:B------:R-:W-:-:S03]  /*90b0*/  IMAD R15, R15, UR6, RZ ;  /* 0x000000060f0f7c24 */ /* 0x000fc6000f8e02ff */
[----:B------:R4:W-:Y:S01]  /*90c0*/  STL.64 [R1+0xa0], R40 ;  /* 0x0000a02801007387 */ /* 0x0009e20000100a00 */
[----:B---3--:R-:W-:-:S03]  /*90d0*/  LEA R44, P4, R12, R2, 0x2 ;  /* 0x000000020c2c7211 */ /* 0x008fc600078810ff */
[----:B------:R3:W-:Y:S01]  /*90e0*/  STL.64 [R1+0x98], R38 ;  /* 0x0000982601007387 */ /* 0x0007e20000100a00 */
[----:B------:R-:W-:Y:S02]  /*90f0*/  LEA.HI.X.SX32 R47, R14, R0, 0x2, P5 ;  /* 0x000000000e2f7211 */ /* 0x000fe400028f16ff */
[----:B-1----:R-:W-:Y:S01]  /*9100*/  LEA R42, P3, R10, R2, 0x2 ;  /* 0x000000020a2a7211 */ /* 0x002fe200078610ff */
[----:B------:R1:W-:Y:S01]  /*9110*/  STL.64 [R1+0x2b0], R36 ;  /* 0x0002b02401007387 */ /* 0x0003e20000100a00 */
[----:B------:R-:W-:Y:S02]  /*9120*/  LEA.HI.X.SX32 R45, R12, R0, 0x2, P4 ;  /* 0x000000000c2d7211 */ /* 0x000fe400020f16ff */
[-C--:B----4-:R-:W-:Y:S01]  /*9130*/  LEA R40, P2, R8, R2.reuse, 0x2 ;  /* 0x0000000208287211 */ /* 0x090fe200078410ff */
[----:B------:R4:W-:Y:S01]  /*9140*/  STL.64 [R1+0x340], R34 ;  /* 0x0003402201007387 */ /* 0x0009e20000100a00 */
[----:B------:R-:W-:Y:S01]  /*9150*/  IMAD R17, R17, UR6, RZ ;  /* 0x0000000611117c24 */ /* 0x000fe2000f8e02ff */
[----:B---3--:R-:W-:Y:S01]  /*9160*/  LEA R38, P1, R9, R2, 0x2 ;  /* 0x0000000209267211 */ /* 0x008fe200078210ff */
[----:B------:R-:W-:Y:S01]  /*9170*/  IMAD R19, R19, UR6, RZ ;  /* 0x0000000613137c24 */ /* 0x000fe2000f8e02ff */
[----:B------:R-:W-:-:S02]  /*9180*/  LEA.HI.X.SX32 R43, R10, R0, 0x2, P3 ;  /* 0x000000000a2b7211 */ /* 0x000fc400018f16ff */
[----:B-1----:R-:W-:Y:S01]  /*9190*/  LEA R36, P0, R11, R2, 0x2 ;  /* 0x000000020b247211 */ /* 0x002fe200078010ff */
[----:B------:R-:W-:Y:S01]  /*91a0*/  IMAD R33, R33, UR6, RZ ;  /* 0x0000000621217c24 */ /* 0x000fe2000f8e02ff */
[----:B------:R-:W-:Y:S02]  /*91b0*/  LEA.HI.X.SX32 R41, R8, R0, 0x2, P2 ;  /* 0x0000000008297211 */ /* 0x000fe400010f16ff */
[----:B----4-:R-:W-:Y:S01]  /*91c0*/  LEA R34, P6, R13, R2, 0x2 ;  /* 0x000000020d227211 */ /* 0x010fe200078c10ff */
[----:B------:R-:W-:Y:S01]  /*91d0*/  IMAD R31, R31, UR6, RZ ;  /* 0x000000061f1f7c24 */ /* 0x000fe2000f8e02ff */
[-C--:B------:R-:W-:Y:S01]  /*91e0*/  LEA.HI.X.SX32 R39, R9, R0.reuse, 0x2, P1 ;  /* 0x0000000009277211 */ /* 0x080fe200008f16ff */
[----:B------:R1:W-:Y:S01]  /*91f0*/  STL.64 [R1+0x3c0], R46 ;  /* 0x0003c02e01007387 */ /* 0x0003e20000100a00 */
[-C--:B------:R-:W-:Y:S01]  /*9200*/  LEA.HI.X.SX32 R37, R11, R0.reuse, 0x2, P0 ;  /* 0x000000000b257211 */ /* 0x080fe200000f16ff */
[----:B------:R-:W-:Y:S01]  /*9210*/  IMAD R29, R29, UR6, RZ ;  /* 0x000000061d1d7c24 */ /* 0x000fe2000f8e02ff */
[----:B------:R-:W-:Y:S01]  /*9220*/  LEA.HI.X.SX32 R35, R13, R0, 0x2, P6 ;  /* 0x000000000d237211 */ /* 0x000fe200030f16ff */
[----:B------:R3:W-:Y:S01]  /*9230*/  STL.64 [R1+0x440], R44 ;  /* 0x0004402c01007387 */ /* 0x0007e20000100a00 */
[----:B------:R-:W-:-:S02]  /*9240*/  IMAD R27, R27, UR6, RZ ;  /* 0x000000061b1b7c24 */ /* 0x000fc4000f8e02ff */
[----:B------:R-:W-:Y:S01]  /*9250*/  IMAD R21, R21, UR6, RZ ;  /* 0x0000000615157c24 */ /* 0x000fe2000f8e02ff */
[----:B------:R4:W-:Y:S01]  /*9260*/  STL.64 [R1+0x90], R42 ;  /* 0x0000902a01007387 */ /* 0x0009e20000100a00 */
[----:B------:R-:W-:Y:S01]  /*9270*/  IMAD R25, R25, UR6, RZ ;  /* 0x0000000619197c24 */ /* 0x000fe2000f8e02ff */
[-C--:B-1----:R-:W-:Y:S02]  /*9280*/  LEA R46, P5, R15, R2.reuse, 0x2 ;  /* 0x000000020f2e7211 */ /* 0x082fe400078a10ff */
[----:B------:R1:W-:Y:S01]  /*9290*/  STL.64 [R1+0x88], R40 ;  /* 0x0000882801007387 */ /* 0x0003e20000100a00 */
[----:B---3--:R-:W-:-:S03]  /*92a0*/  LEA R44, P4, R17, R2, 0x2 ;  /* 0x00000002112c7211 */ /* 0x008fc600078810ff */
[----:B------:R3:W-:Y:S01]  /*92b0*/  STL.64 [R1+0x80], R38 ;  /* 0x0000802601007387 */ /* 0x0007e20000100a00 */
[----:B------:R-:W-:Y:S01]  /*92c0*/  IMAD R23, R23, UR6, RZ ;  /* 0x0000000617177c24 */ /* 0x000fe2000f8e02ff */
[----:B----4-:R-:W-:Y:S02]  /*92d0*/  LEA R42, P3, R19, R2, 0x2 ;  /* 0x00000002132a7211 */ /* 0x010fe400078610ff */
[----:B------:R4:W-:Y:S01]  /*92e0*/  STL.64 [R1+0x78], R36 ;  /* 0x0000782401007387 */ /* 0x0009e20000100a00 */
[----:B------:R-:W-:Y:S02]  /*92f0*/  LEA.HI.X.SX32 R47, R15, R0, 0x2, P5 ;  /* 0x000000000f2f7211 */ /* 0x000fe400028f16ff */
[----:B-1----:R-:W-:Y:S01]  /*9300*/  LEA R40, P2, R33, R2, 0x2 ;  /* 0x0000000221287211 */ /* 0x002fe200078410ff */
[----:B------:R1:W-:Y:S01]  /*9310*/  STL.64 [R1+0x2a8], R34 ;  /* 0x0002a82201007387 */ /* 0x0003e20000100a00 */
[----:B------:R-:W-:Y:S02]  /*9320*/  LEA.HI.X.SX32 R45, R17, R0, 0x2, P4 ;  /* 0x00000000112d7211 */ /* 0x000fe400020f16ff */
[----:B---3--:R-:W-:-:S02]  /*9330*/  LEA R38, P1, R31, R2, 0x2 ;  /* 0x000000021f267211 */ /* 0x008fc400078210ff */
[----:B------:R-:W-:Y:S02]  /*9340*/  LEA.HI.X.SX32 R43, R19, R0, 0x2, P3 ;  /* 0x00000000132b7211 */ /* 0x000fe400018f16ff */
[-C--:B----4-:R-:W-:Y:S02]  /*9350*/  LEA R36, P0, R29, R2.reuse, 0x2 ;  /* 0x000000021d247211 */ /* 0x090fe400078010ff */
[----:B------:R-:W-:Y:S02]  /*9360*/  LEA R8, P3, R21, R2, 0x2 ;  /* 0x0000000215087211 */ /* 0x000fe400078610ff */
[----:B------:R-:W-:Y:S02]  /*9370*/  LEA.HI.X.SX32 R41, R33, R0, 0x2, P2 ;  /* 0x0000000021297211 */ /* 0x000fe400010f16ff */
[-C--:B-1----:R-:W-:Y:S01]  /*9380*/  LEA R34, P6, R27, R2.reuse, 0x2 ;  /* 0x000000021b227211 */ /* 0x082fe200078c10ff */
[----:B------:R-:W-:Y:S01]  /*9390*/  STL.64 [R1+0x338], R46 ;  /* 0x0003382e01007387 */ /* 0x000fe20000100a00 */
[----:B------:R-:W-:-:S02]  /*93a0*/  LEA R12, P5, R25, R2, 0x2 ;  /* 0x00000002190c7211 */ /* 0x000fc400078a10ff */
[----:B------:R-:W-:Y:S01]  /*93b0*/  LEA.HI.X.SX32 R39, R31, R0, 0x2, P1 ;  /* 0x000000001f277211 */ /* 0x000fe200008f16ff */
[----:B------:R-:W-:Y:S01]  /*93c0*/  STL.64 [R1+0x3c8], R44 ;  /* 0x0003c82c01007387 */ /* 0x000fe20000100a00 */
[----:B------:R-:W-:Y:S02]  /*93d0*/  LEA R10, P4, R23, R2, 0x2 ;  /* 0x00000002170a7211 */ /* 0x000fe400078810ff */
[-C--:B------:R-:W-:Y:S01]  /*93e0*/  LEA.HI.X.SX32 R37, R29, R0.reuse, 0x2, P0 ;  /* 0x000000001d257211 */ /* 0x080fe200000f16ff */
[----:B------:R-:W-:Y:S01]  /*93f0*/  STL.64 [R1+0x448], R42 ;  /* 0x0004482a01007387 */ /* 0x000fe20000100a00 */
[-C--:B------:R-:W-:Y:S02]  /*9400*/  LEA.HI.X.SX32 R35, R27, R0.reuse, 0x2, P6 ;  /* 0x000000001b237211 */ /* 0x080fe400030f16ff */
[-C--:B------:R-:W-:Y:S01]  /*9410*/  LEA.HI.X.SX32 R9, R21, R0.reuse, 0x2, P3 ;  /* 0x0000000015097211 */ /* 0x080fe200018f16ff */
[----:B------:R-:W-:Y:S01]  /*9420*/  STL.64 [R1+0x70], R40 ;  /* 0x0000702801007387 */ /* 0x000fe20000100a00 */
[----:B------:R-:W-:-:S02]  /*9430*/  LEA.HI.X.SX32 R13, R25, R0, 0x2, P5 ;  /* 0x00000000190d7211 */ /* 0x000fc400028f16ff */
[----:B------:R-:W-:Y:S01]  /*9440*/  LEA.HI.X.SX32 R11, R23, R0, 0x2, P4 ;  /* 0x00000000170b7211 */ /* 0x000fe200020f16ff */
[----:B------:R-:W-:Y:S01]  /*9450*/  STL.64 [R1+0x68], R38 ;  /* 0x0000682601007387 */ /* 0x000fe20000100a00 */
[----:B--2---:R-:W-:-:S03]  /*9460*/  VIADD R0, R3, 0xfffffffc ;  /* 0xfffffffc03007836 */ /* 0x004fc60000000000 */
[----:B------:R-:W-:Y:S01]  /*9470*/  STL.64 [R1+0x60], R36 ;  /* 0x0000602401007387 */ /* 0x000fe20000100a00 */
[----:B------:R-:W-:-:S03]  /*9480*/  VIADD R2, R3, 0xfffffffd ;  /* 0xfffffffd03027836 */ /* 0x000fc60000000000 */
[----:B------:R-:W-:Y:S01]  /*9490*/  STL.64 [R1+0x58], R34 ;  /* 0x0000582201007387 */ /* 0x000fe20000100a00 */
[----:B------:R-:W-:-:S03]  /*94a0*/  ISETP.GE.U32.AND P4, PT, R0, 0x7fffff7d, PT ;  /* 0x7fffff7d0000780c */ /* 0x000fc60003f86070 */
[----:B------:R1:W-:Y:S01]  /*94b0*/  STL.64 [R1+0x3d0], R8 ;  /* 0x0003d00801007387 */ /* 0x0003e20000100a00 */
[----:B------:R-:W-:-:S03]  /*94c0*/  SHF.L.U32 R0, R6, 0x1, RZ ;  /* 0x0000000106007819 */ /* 0x000fc600000006ff */
[----:B------:R-:W-:Y:S01]  /*94d0*/  STL.64 [R1+0x2a0], R12 ;  /* 0x0002a00c01007387 */ /* 0x000fe20000100a00 */
[----:B------:R-:W-:-:S03]  /*94e0*/  LEA R142, P1, R6, R4, 0x3 ;  /* 0x00000004068e7211 */ /* 0x000fc600078218ff */
[----:B------:R2:W-:Y:S01]  /*94f0*/  STL.64 [R1+0x350], R10 ;  /* 0x0003500a01007387 */ /* 0x0005e20000100a00 */
[----:B------:R-:W-:Y:S01]  /*9500*/  ISETP.GE.U32.AND P0, PT, R2, 0x7fffff7e, PT ;  /* 0x7fffff7e0200780c */ /* 0x000fe20003f06070 */
[----:B------:R-:W-:Y:S01]  /*9510*/  IMAD R2, R6, 0x3, RZ ;  /* 0x0000000306027824 */ /* 0x000fe200078e02ff */
[----:B------:R-:W-:Y:S01]  /*9520*/  LEA.HI.X.SX32 R143, R0, R5, 0x2, P1 ;  /* 0x00000005008f7211 */ /* 0x000fe200008f16ff */
[C---:B-1----:R-:W-:Y:S02]  /*9530*/  VIADD R8, R3.reuse, 0xfffffffe ;  /* 0xfffffffe03087836 */ /* 0x042fe40000000000 */
[C---:B------:R-:W-:Y:S02]  /*9540*/  IMAD R19, R6.reuse, 0x14, RZ ;  /* 0x0000001406137824 */ /* 0x040fe400078e02ff */
[----:B--2---:R-:W-:Y:S01]  /*9550*/  IMAD R11, R6, 0xc, RZ ;  /* 0x0000000c060b7824 */ /* 0x004fe200078e02ff */
[----:B------:R-:W-:Y:S01]  /*9560*/  ISETP.GE.U32.AND P5, PT, R8, 0x7fffff7f, PT ;  /* 0x7fffff7f0800780c */ /* 0x000fe20003fa6070 */
[----:B------:R-:W-:-:S03]  /*9570*/  VIADD R9, R3, 0xffffffff ;  /* 0xffffffff03097836 */ /* 0x000fc60000000000 */
[-C--:B------:R-:W-:Y:S01]  /*9580*/  IADD3 R134, P2, PT, R11, R4.reuse, RZ ;  /* 0x000000040b867210 */ /* 0x080fe20007f5e0ff */
[C---:B------:R-:W-:Y:S01]  /*9590*/  IMAD R8, R6.reuse, 0x5, RZ ;  /* 0x0000000506087824 */ /* 0x040fe200078e02ff */
[----:B------:R1:W-:Y:S01]  /*95a0*/  STL.64 [R1+0x48], R142 ;  /* 0x0000488e01007387 */ /* 0x0003e20000100a00 */
[----:B------:R-:W-:Y:S01]  /*95b0*/  IMAD R23, R6, 0x18, RZ ;  /* 0x0000001806177824 */ /* 0x000fe200078e02ff */
[----:B------:R-:W-:Y:S02]  /*95c0*/  LEA.HI.X.SX32 R135, R2, R5, 0x2, P2 ;  /* 0x0000000502877211 */ /* 0x000fe400010f16ff */
[----:B------:R-:W-:Y:S01]  /*95d0*/  ISETP.GE.U32.AND P6, PT, R9, 0x7fffff80, PT ;  /* 0x7fffff800900780c */ /* 0x000fe20003fc6070 */
[C---:B------:R-:W-:Y:S02]  /*95e0*/  IMAD R9, R6.reuse, 0x6, RZ ;  /* 0x0000000606097824 */ /* 0x040fe400078e02ff */
[----:B------:R2:W-:Y:S01]  /*95f0*/  STL.64 [R1+0x40], R134 ;  /* 0x0000408601007387 */ /* 0x0005e20000100a00 */
[----:B-1----:R-:W-:Y:S01]  /*9600*/  IADD3 R142, P1, PT, R19, R4, RZ ;  /* 0x00000004138e7210 */ /* 0x002fe20007f3e0ff */
[----:B------:R-:W-:-:S03]  /*9610*/  IMAD R31, R6, 0x1c, RZ ;  /* 0x0000001c061f7824 */ /* 0x000fc600078e02ff */
[-C--:B------:R-:W-:Y:S02]  /*9620*/  LEA.HI.X.SX32 R143, R8, R5.reuse, 0x2, P1 ;  /* 0x00000005088f7211 */ /* 0x080fe400008f16ff */
[-C--:B--2---:R-:W-:Y:S01]  /*9630*/  IADD3 R134, P2, PT, R23, R4.reuse, RZ ;  /* 0x0000000417867210 */ /* 0x084fe20007f5e0ff */
[C---:B------:R-:W-:Y:S02]  /*9640*/  IMAD R10, R6.reuse, 0x7, RZ ;  /* 0x00000007060a7824 */ /* 0x040fe400078e02ff */
[----:B------:R1:W-:Y:S01]  /*9650*/  STL.64 [R1+0x30], R142 ;  /* 0x0000308e01007387 */ /* 0x0003e20000100a00 */
[----:B------:R-:W-:Y:S01]  /*9660*/  LEA.HI.X.SX32 R135, R9, R5, 0x2, P2 ;  /* 0x0000000509877211 */ /* 0x000fe200010f16ff */
[C---:B------:R-:W-:Y:S02]  /*9670*/  IMAD R47, R6.reuse, 0x24, RZ ;  /* 0x00000024062f7824 */ /* 0x040fe400078e02ff */
[C---:B------:R-:W-:Y:S02]  /*9680*/  IMAD.SHL.U32 R12, R6.reuse, 0x8, RZ ;  /* 0x00000008060c7824 */ /* 0x040fe400078e00ff */
[----:B------:R2:W-:Y:S01]  /*9690*/  STL.64 [R1+0x28], R134 ;  /* 0x0000288601007387 */ /* 0x0005e20000100a00 */
[----:B------:R-:W-:Y:S01]  /*96a0*/  IMAD R13, R6, 0x9, RZ ;  /* 0x00000009060d7824 */ /* 0x000fe200078e02ff */
[----:B-1----:R-:W-:-:S04]  /*96b0*/  IADD3 R142, P1, PT, R31, R4, RZ ;  /* 0x000000041f8e7210 */ /* 0x002fc80007f3e0ff */
[-C--:B------:R-:W-:Y:S02]  /*96c0*/  LEA.HI.X.SX32 R143, R10, R5.reuse, 0x2, P1 ;  /* 0x000000050a8f7211 */ /* 0x080fe400008f16ff */
[-C--:B------:R-:W-:Y:S02]  /*96d0*/  IADD3 R8, P1, PT, R47, R4.reuse, RZ ;  /* 0x000000042f087210 */ /* 0x080fe40007f3e0ff */
[C---:B--2---:R-:W-:Y:S01]  /*96e0*/  LEA R134, P2, R6.reuse, R4, 0x5 ;  /* 0x0000000406867211 */ /* 0x044fe200078428ff */
[----:B------:R-:W-:Y:S01]  /*96f0*/  IMAD R55, R6, 0x28, RZ ;  /* 0x0000002806377824 */ /* 0x000fe200078e02ff */
[-C--:B------:R-:W-:Y:S02]  /*9700*/  LEA.HI.X.SX32 R9, R13, R5.reuse, 0x2, P1 ;  /* 0x000000050d097211 */ /* 0x080fe400008f16ff */
[----:B------:R-:W-:Y:S01]  /*9710*/  LEA.HI.X.SX32 R135, R12, R5, 0x2, P2 ;  /* 0x000000050c877211 */ /* 0x000fe200010f16ff */
[C---:B------:R-:W-:Y:S01]  /*9720*/  IMAD R63, R6.reuse, 0x2c, RZ ;  /* 0x0000002c063f7824 */ /* 0x040fe200078e02ff */
[----:B------:R-:W-:Y:S01]  /*9730*/  STL.64 [R1+0x20], R142 ;  /* 0x0000208e01007387 */ /* 0x000fe20000100a00 */
[----:B------:R-:W-:-:S02]  /*9740*/  IMAD R14, R6, 0xa, RZ ;  /* 0x0000000a060e7824 */ /* 0x000fc400078e02ff */
[C---:B------:R-:W-:Y:S01]  /*9750*/  IMAD R15, R6.reuse, 0xb, RZ ;  /* 0x0000000b060f7824 */ /* 0x040fe200078e02ff */
[----:B------:R1:W-:Y:S01]  /*9760*/  STL.64 [R1+0x18], R134 ;  /* 0x0000188601007387 */ /* 0x0003e20000100a00 */
[C---:B------:R-:W-:Y:S02]  /*9770*/  IMAD R71, R6.reuse, 0x30, RZ ;  /* 0x0000003006477824 */ /* 0x040fe400078e02ff */
[C---:B------:R-:W-:Y:S01]  /*9780*/  IMAD R79, R6.reuse, 0x34, RZ ;  /* 0x00000034064f7824 */ /* 0x040fe200078e02ff */
[----:B------:R2:W-:Y:S01]  /*9790*/  STL.64 [R1+0x10], R8 ;  /* 0x0000100801007387 */ /* 0x0005e20000100a00 */
[C---:B------:R-:W-:Y:S02]  /*97a0*/  IMAD R16, R6.reuse, 0xd, RZ ;  /* 0x0000000d06107824 */ /* 0x040fe400078e02ff */
[----:B------:R-:W-:Y:S01]  /*97b0*/  IMAD R87, R6, 0x38, RZ ;  /* 0x0000003806577824 */ /* 0x000fe200078e02ff */
[-C--:B-1----:R-:W-:Y:S02]  /*97c0*/  IADD3 R134, P2, PT, R55, R4.reuse, RZ ;  /* 0x0000000437867210 */ /* 0x082fe40007f5e0ff */
[----:B--2---:R-:W-:-:S02]  /*97d0*/  IADD3 R8, P1, PT, R63, R4, RZ ;  /* 0x000000043f087210 */ /* 0x004fc40007f3e0ff */
[-C--:B------:R-:W-:Y:S01]  /*97e0*/  LEA.HI.X.SX32 R135, R14, R5.reuse, 0x2, P2 ;  /* 0x000000050e877211 */ /* 0x080fe200010f16ff */
[C---:B------:R-:W-:Y:S01]  /*97f0*/  IMAD R95, R6.reuse, 0x3c, RZ ;  /* 0x0000003c065f7824 */ /* 0x040fe200078e02ff */
[-C--:B------:R-:W-:Y:S02]  /*9800*/  IADD3 R250, P2, PT, R71, R4.reuse, RZ ;  /* 0x0000000447fa7210 */ /* 0x080fe40007f5e0ff */
[-C--:B------:R-:W-:Y:S02]  /*9810*/  LEA.HI.X.SX32 R9, R15, R5.reuse, 0x2, P1 ;  /* 0x000000050f097211 */ /* 0x080fe400008f16ff */
[-C--:B------:R-:W-:Y:S01]  /*9820*/  IADD3 R248, P1, PT, R79, R4.reuse, RZ ;  /* 0x000000044ff87210 */ /* 0x080fe20007f3e0ff */
[C---:B------:R-:W-:Y:S01]  /*9830*/  IMAD R17, R6.reuse, 0xe, RZ ;  /* 0x0000000e06117824 */ /* 0x040fe200078e02ff */
[-C--:B------:R-:W-:Y:S01]  /*9840*/  LEA.HI.X.SX32 R251, R11, R5.reuse, 0x2, P2 ;  /* 0x000000050bfb7211 */ /* 0x080fe200010f16ff */
[C---:B------:R-:W-:Y:S01]  /*9850*/  IMAD R18, R6.reuse, 0xf, RZ ;  /* 0x0000000f06127824 */ /* 0x040fe200078e02ff */
[----:B------:R-:W-:Y:S01]  /*9860*/  IADD3 R246, P2, PT, R87, R4, RZ ;  /* 0x0000000457f67210 */ /* 0x000fe20007f5e0ff */
[----:B------:R-:W-:Y:S01]  /*9870*/  IMAD R111, R6, 0x44, RZ ;  /* 0x00000044066f7824 */ /* 0x000fe200078e02ff */
[----:B------:R-:W-:-:S02]  /*9880*/  LEA.HI.X.SX32 R249, R16, R5, 0x2, P1 ;  /* 0x0000000510f97211 */ /* 0x000fc400008f16ff */
[-C--:B------:R-:W-:Y:S01]  /*9890*/  IADD3 R244, P1, PT, R95, R4.reuse, RZ ;  /* 0x000000045ff47210 */ /* 0x080fe20007f3e0ff */
[C---:B------:R-:W-:Y:S01]  /*98a0*/  IMAD.SHL.U32 R20, R6.reuse, 0x10, RZ ;  /* 0x0000001006147824 */ /* 0x040fe200078e00ff */
[----:B------:R-:W-:Y:S01]  /*98b0*/  STL.64 [R1+0x8], R134 ;  /* 0x0000088601007387 */ /* 0x000fe20000100a00 */
[-C--:B------:R-:W-:Y:S01]  /*98c0*/  LEA.HI.X.SX32 R247, R17, R5.reuse, 0x2, P2 ;  /* 0x0000000511f77211 */ /* 0x080fe200010f16ff */
[C---:B------:R-:W-:Y:S01]  /*98d0*/  IMAD R21, R6.reuse, 0x11, RZ ;  /* 0x0000001106157824 */ /* 0x040fe200078e02ff */
[CC--:B------:R-:W-:Y:S01]  /*98e0*/  LEA R242, P2, R6.reuse, R4.reuse, 0x6 ;  /* 0x0000000406f27211 */ /* 0x0c0fe200078430ff */
[----:B------:R-:W-:Y:S01]  /*98f0*/  IMAD R119, R6, 0x48, RZ ;  /* 0x0000004806777824 */ /* 0x000fe200078e02ff */
[----:B------:R1:W-:Y:S01]  /*9900*/  STL.64 [R1], R8 ;  /* 0x0000000801007387 */ /* 0x0003e20000100a00 */
[-C--:B------:R-:W-:Y:S01]  /*9910*/  LEA.HI.X.SX32 R245, R18, R5.reuse, 0x2, P1 ;  /* 0x0000000512f57211 */ /* 0x080fe200008f16ff */
[----:B------:R-:W-:Y:S01]  /*9920*/  IMAD R127, R6, 0x4c, RZ ;  /* 0x0000004c067f7824 */ /* 0x000fe200078e02ff */
[----:B------:R-:W-:Y:S01]  /*9930*/  LEA.HI.X.SX32 R243, R20, R5, 0x2, P2 ;  /* 0x0000000514f37211 */ /* 0x000fe200010f16ff */
[C---:B------:R-:W-:Y:S01]  /*9940*/  IMAD R22, R6.reuse, 0x12, RZ ;  /* 0x0000001206167824 */ /* 0x040fe200078e02ff */
[----:B------:R-:W-:Y:S01]  /*9950*/  IADD3 R10, P2, PT, R119, R4, RZ ;  /* 0x00000004770a7210 */ /* 0x000fe20007f5e0ff */
[----:B------:R-:W-:-:S02]  /*9960*/  IMAD R24, R6, 0x13, RZ ;  /* 0x0000001306187824 */ /* 0x000fc400078e02ff */
[C---:B------:R-:W-:Y:S01]  /*9970*/  IMAD R137, R6.reuse, 0x50, RZ ;  /* 0x0000005006897824 */ /* 0x040fe200078e02ff */
[----:B-1----:R-:W-:Y:S01]  /*9980*/  IADD3 R8, P1, PT, R111, R4, RZ ;  /* 0x000000046f087210 */ /* 0x002fe20007f3e0ff */
[----:B------:R-:W-:-:S03]  /*9990*/  IMAD R139, R6, 0x54, RZ ;  /* 0x00000054068b7824 */ /* 0x000fc600078e02ff */
[-C--:B------:R-:W-:Y:S02]  /*99a0*/  LEA.HI.X.SX32 R9, R21, R5.reuse, 0x2, P1 ;  /* 0x0000000515097211 */ /* 0x080fe400008f16ff */
[-C--:B------:R-:W-:Y:S01]  /*99b0*/  IADD3 R12, P1, PT, R127, R4.reuse, RZ ;  /* 0x000000047f0c7210 */ /* 0x080fe20007f3e0ff */
[----:B------:R-:W-:Y:S01]  /*99c0*/  IMAD R25, R6, 0x15, RZ ;  /* 0x0000001506197824 */ /* 0x000fe200078e02ff */
[-C--:B------:R-:W-:Y:S01]  /*99d0*/  LEA.HI.X.SX32 R11, R22, R5.reuse, 0x2, P2 ;  /* 0x00000005160b7211 */ /* 0x080fe200010f16ff */
[C---:B------:R-:W-:Y:S01]  /*99e0*/  IMAD R140, R6.reuse, 0x58, RZ ;  /* 0x00000058068c7824 */ /* 0x040fe200078e02ff */
[-C--:B------:R-:W-:Y:S01]  /*99f0*/  IADD3 R14, P2, PT, R137, R4.reuse, RZ ;  /* 0x00000004890e7210 */ /* 0x080fe20007f5e0ff */
[----:B------:R-:W-:Y:S01]  /*9a00*/  IMAD R171, R6, 0x5c, RZ ;  /* 0x0000005c06ab7824 */ /* 0x000fe200078e02ff */
[-C--:B------:R-:W-:Y:S02]  /*9a10*/  LEA.HI.X.SX32 R13, R24, R5.reuse, 0x2, P1 ;  /* 0x00000005180d7211 */ /* 0x080fe400008f16ff */
[-C--:B------:R-:W-:Y:S01]  /*9a20*/  IADD3 R16, P1, PT, R139, R4.reuse, RZ ;  /* 0x000000048b107210 */ /* 0x080fe20007f3e0ff */
[C---:B------:R-:W-:Y:S01]  /*9a30*/  IMAD R26, R6.reuse, 0x16, RZ ;  /* 0x00000016061a7824 */ /* 0x040fe200078e02ff */
[-C--:B------:R-:W-:Y:S01]  /*9a40*/  LEA.HI.X.SX32 R15, R19, R5.reuse, 0x2, P2 ;  /* 0x00000005130f7211 */ /* 0x080fe200010f16ff */
[----:B------:R-:W-:Y:S01]  /*9a50*/  IMAD R27, R6, 0x17, RZ ;  /* 0x00000017061b7824 */ /* 0x000fe200078e02ff */
[-C--:B------:R-:W-:Y:S01]  /*9a60*/  IADD3 R18, P2, PT, R140, R4.reuse, RZ ;  /* 0x000000048c127210 */ /* 0x080fe20007f5e0ff */
[C---:B------:R-:W-:Y:S01]  /*9a70*/  IMAD R179, R6.reuse, 0x60, RZ ;  /* 0x0000006006b37824 */ /* 0x040fe200078e02ff */
[-C--:B------:R-:W-:Y:S01]  /*9a80*/  LEA.HI.X.SX32 R17, R25, R5.reuse, 0x2, P1 ;  /* 0x0000000519117211 */ /* 0x080fe200008f16ff */
[C---:B------:R-:W-:Y:S01]  /*9a90*/  IMAD R187, R6.reuse, 0x64, RZ ;  /* 0x0000006406bb7824 */ /* 0x040fe200078e02ff */
[-C--:B------:R-:W-:Y:S01]  /*9aa0*/  IADD3 R20, P1, PT, R171, R4.reuse, RZ ;  /* 0x00000004ab147210 */ /* 0x080fe20007f3e0ff */
[----:B------:R-:W-:Y:S01]  /*9ab0*/  IMAD R28, R6, 0x19, RZ ;  /* 0x00000019061c7824 */ /* 0x000fe200078e02ff */
[-C--:B------:R-:W-:Y:S01]  /*9ac0*/  LEA.HI.X.SX32 R19, R26, R5.reuse, 0x2, P2 ;  /* 0x000000051a137211 */ /* 0x080fe200010f16ff */
[C---:B------:R-:W-:Y:S01]  /*9ad0*/  IMAD R195, R6.reuse, 0x68, RZ ;  /* 0x0000006806c37824 */ /* 0x040fe200078e02ff */
[----:B------:R-:W-:Y:S01]  /*9ae0*/  IADD3 R22, P2, PT, R179, R4, RZ ;  /* 0x00000004b3167210 */ /* 0x000fe20007f5e0ff */
[----:B------:R-:W-:Y:S01]  /*9af0*/  IMAD R203, R6, 0x6c, RZ ;  /* 0x0000006c06cb7824 */ /* 0x000fe200078e02ff */
[----:B------:R-:W-:-:S02]  /*9b00*/  LEA.HI.X.SX32 R21, R27, R5, 0x2, P1 ;  /* 0x000000051b157211 */ /* 0x000fc400008f16ff */
[-C--:B------:R-:W-:Y:S01]  /*9b10*/  IADD3 R24, P1, PT, R187, R4.reuse, RZ ;  /* 0x00000004bb187210 */ /* 0x080fe20007f3e0ff */
[C---:B------:R-:W-:Y:S01]  /*9b20*/  IMAD R29, R6.reuse, 0x1a, RZ ;  /* 0x0000001a061d7824 */ /* 0x040fe200078e02ff */
        /* <DEDUP_REMOVED lines=9> */
[-C--:B------:R-:W-:Y:S01]  /*9bc0*/  LEA.HI.X.SX32 R29, R32, R5.reuse, 0x2, P1 ;  /* 0x00000005201d7211 */ /* 0x080fe200008f16ff */
[C---:B------:R-:W-:Y:S01]  /*9bd0*/  IMAD R235, R6.reuse, 0x7c, RZ ;  /* 0x0000007c06eb7824 */ /* 0x040fe200078e02ff */
[-C--:B------:R-:W-:Y:S01]  /*9be0*/  IADD3 R32, P1, PT, R219, R4.reuse, RZ ;  /* 0x00000004db207210 */ /* 0x080fe20007f3e0ff */
[C---:B------:R-:W-:Y:S01]  /*9bf0*/  IMAD R227, R6.reuse, 0x78, RZ ;  /* 0x0000007806e37824 */ /* 0x040fe200078e02ff */
        /* <DEDUP_REMOVED lines=10> */
[----:B------:R-:W-:Y:S01]  /*9ca0*/  IMAD R44, R6, 0x8c, RZ ;  /* 0x0000008c062c7824 */ /* 0x000fe200078e02ff */
[-C--:B------:R-:W-:Y:S01]  /*9cb0*/  IADD3 R40, P1, PT, R40, R4.reuse, RZ ;  /* 0x0000000428287210 */ /* 0x080fe20007f3e0ff */
[C---:B------:R-:W-:Y:S01]  /*9cc0*/  IMAD.SHL.U32 R39, R6.reuse, 0x20, RZ ;  /* 0x0000002006277824 */ /* 0x040fe200078e00ff */
[-C--:B------:R-:W-:Y:S01]  /*9cd0*/  LEA.HI.X.SX32 R35, R35, R5.reuse, 0x2, P2 ;  /* 0x0000000523237211 */ /* 0x080fe200010f16ff */
[C---:B------:R-:W-:Y:S01]  /*9ce0*/  IMAD R42, R6.reuse, 0x88, RZ ;  /* 0x00000088062a7824 */ /* 0x040fe200078e02ff */
[CC--:B------:R-:W-:Y:S01]  /*9cf0*/  LEA R38, P2, R6.reuse, R4.reuse, 0x7 ;  /* 0x0000000406267211 */ /* 0x0c0fe200078438ff */
[C---:B------:R-:W-:Y:S01]  /*9d00*/  IMAD R45, R6.reuse, 0x23, RZ ;  /* 0x00000023062d7824 */ /* 0x040fe200078e02ff */
[-C--:B------:R-:W-:Y:S01]  /*9d10*/  LEA.HI.X.SX32 R41, R41, R5.reuse, 0x2, P1 ;  /* 0x0000000529297211 */ /* 0x080fe200008f16ff */
[----:B------:R-:W-:Y:S01]  /*9d20*/  IMAD R48, R6, 0x94, RZ ;  /* 0x0000009406307824 */ /* 0x000fe200078e02ff */
[-C--:B------:R-:W-:Y:S01]  /*9d30*/  IADD3 R44, P1, PT, R44, R4.reuse, RZ ;  /* 0x000000042c2c7210 */ /* 0x080fe20007f3e0ff */
[C---:B------:R-:W-:Y:S01]  /*9d40*/  IMAD R43, R6.reuse, 0x22, RZ ;  /* 0x00000022062b7824 */ /* 0x040fe200078e02ff */
[-C--:B------:R-:W-:Y:S01]  /*9d50*/  LEA.HI.X.SX32 R39, R39, R5.reuse, 0x2, P2 ;  /* 0x0000000527277211 */ /* 0x080fe200010f16ff */
[----:B------:R-:W-:Y:S01]  /*9d60*/  IMAD R46, R6, 0x90, RZ ;  /* 0x00000090062e7824 */ /* 0x000fe200078e02ff */
[-C--:B------:R-:W-:Y:S01]  /*9d70*/  IADD3 R42, P2, PT, R42, R4.reuse, RZ ;  /* 0x000000042a2a7210 */ /* 0x080fe20007f5e0ff */
[C---:B------:R-:W-:Y:S01]  /*9d80*/  IMAD R49, R6.reuse, 0x25, RZ ;  /* 0x0000002506317824 */ /* 0x040fe200078e02ff */
[-C--:B------:R-:W-:Y:S01]  /*9d90*/  LEA.HI.X.SX32 R45, R45, R5.reuse, 0x2, P1 ;  /* 0x000000052d2d7211 */ /* 0x080fe200008f16ff */
[----:B------:R-:W-:Y:S01]  /*9da0*/  IMAD R52, R6, 0x9c, RZ ;  /* 0x0000009c06347824 */ /* 0x000fe200078e02ff */
        /* <DEDUP_REMOVED lines=162> */
[----:B------:R-:W-:Y:S01]  /*a7d0*/  IMAD R149, R6, 0x51, RZ ;  /* 0x0000005106957824 */ /* 0x000fe200078e02ff */
        /* <DEDUP_REMOVED lines=133> */
[-C--:B------:R-:W-:Y:S02]  /*b030*/  IADD3 R214, P2, PT, R214, R4.reuse, RZ ;  /* 0x00000004d6d67210 */ /* 0x080fe40007f5e0ff */
[-C--:B------:R-:W-:Y:S01]  /*b040*/  LEA.HI.X.SX32 R217, R0, R5.reuse, 0x2, P1 ;  /* 0x0000000500d97211 */ /* 0x080fe200008f16ff */
[----:B------:R-:W-:Y:S01]  /*b050*/  IMAD R0, R6, 0x75, RZ ;  /* 0x0000007506007824 */ /* 0x000fe200078e02ff */
[----:B------:R-:W-:Y:S01]  /*b060*/  LEA.HI.X.SX32 R215, R2, R5, 0x2, P2 ;  /* 0x0000000502d77211 */ /* 0x000fe200010f16ff */
[----:B------:R-:W-:Y:S01]  /*b070*/  IMAD R222, R6, 0x1d8, RZ ;  /* 0x000001d806de7824 */ /* 0x000fe200078e02ff */
[-C--:B------:R-:W-:Y:S01]  /*b080*/  IADD3 R220, P1, PT, R220, R4.reuse, RZ ;  /* 0x00000004dcdc7210 */ /* 0x080fe20007f3e0ff */
[----:B------:R-:W-:Y:S01]  /*b090*/  IMAD R224, R6, 0x1dc, RZ ;  /* 0x000001dc06e07824 */ /* 0x000fe200078e02ff */
[----:B------:R-:W-:-:S02]  /*b0a0*/  IADD3 R218, P2, PT, R218, R4, RZ ;  /* 0x00000004dada7210 */ /* 0x000fc40007f5e0ff */
[-C--:B------:R-:W-:Y:S01]  /*b0b0*/  LEA.HI.X.SX32 R221, R0, R5.reuse, 0x2, P1 ;  /* 0x0000000500dd7211 */ /* 0x080fe200008f16ff */
[C---:B------:R-:W-:Y:S01]  /*b0c0*/  IMAD R0, R6.reuse, 0x76, RZ ;  /* 0x0000007606007824 */ /* 0x040fe200078e02ff */
[-C--:B------:R-:W-:Y:S01]  /*b0d0*/  LEA.HI.X.SX32 R219, R219, R5.reuse, 0x2, P2 ;  /* 0x00000005dbdb7211 */ /* 0x080fe200010f16ff */
[----:B------:R-:W-:Y:S01]  /*b0e0*/  IMAD R2, R6, 0x77, RZ ;  /* 0x0000007706027824 */ /* 0x000fe200078e02ff */
[-C--:B------:R-:W-:Y:S01]  /*b0f0*/  IADD3 R222, P2, PT, R222, R4.reuse, RZ ;  /* 0x00000004dede7210 */ /* 0x080fe20007f5e0ff */
[----:B------:R-:W-:Y:S01]  /*b100*/  IMAD R228, R6, 0x1e4, RZ ;  /* 0x000001e406e47824 */ /* 0x000fe200078e02ff */
[-C--:B------:R-:W-:Y:S01]  /*b110*/  IADD3 R224, P1, PT, R224, R4.reuse, RZ ;  /* 0x00000004e0e07210 */ /* 0x080fe20007f3e0ff */
[----:B------:R-:W-:Y:S01]  /*b120*/  IMAD R226, R6, 0x1e0, RZ ;  /* 0x000001e006e27824 */ /* 0x000fe200078e02ff */
        /* <DEDUP_REMOVED lines=13> */
[-C--:B------:R-:W-:Y:S02]  /*b200*/  IADD3 R232, P1, PT, R232, R4.reuse, RZ ;  /* 0x00000004e8e87210 */ /* 0x080fe40007f3e0ff */
[-C--:B------:R-:W-:Y:S01]  /*b210*/  LEA.HI.X.SX32 R231, R0, R5.reuse, 0x2, P2 ;  /* 0x0000000500e77211 */ /* 0x080fe200010f16ff */
[----:B------:R-:W-:Y:S01]  /*b220*/  IMAD R0, R6, 0x7d, RZ ;  /* 0x0000007d06007824 */ /* 0x000fe200078e02ff */
[----:B------:R-:W-:Y:S01]  /*b230*/  LEA.HI.X.SX32 R233, R2, R5, 0x2, P1 ;  /* 0x0000000502e97211 */ /* 0x000fe200008f16ff */
[----:B------:R-:W1:Y:S01]  /*b240*/  S2R R132, SR_TID.X ;  /* 0x0000000000847919 */ /* 0x000e620000002100 */
[----:B------:R-:W-:Y:S01]  /*b250*/  IADD3 R236, P1, PT, R236, R4, RZ ;  /* 0x00000004ecec7210 */ /* 0x000fe20007f3e0ff */
[----:B------:R-:W-:-:S03]  /*b260*/  IMAD R240, R6, 0x1fc, RZ ;  /* 0x000001fc06f07824 */ /* 0x000fc600078e02ff */
[----:B------:R-:W-:Y:S01]  /*b270*/  LEA.HI.X.SX32 R237, R0, R5, 0x2, P1 ;  /* 0x0000000500ed7211 */ /* 0x000fe200008f16ff */
[----:B------:R-:W-:Y:S01]  /*b280*/  IMAD R0, R6, 0x7f, RZ ;  /* 0x0000007f06007824 */ /* 0x000fe200078e02ff */
[----:B------:R-:W-:-:S04]  /*b290*/  IADD3 R240, P3, PT, R240, R4, RZ ;  /* 0x00000004f0f07210 */ /* 0x000fc80007f7e0ff */
[----:B------:R-:W-:Y:S02]  /*b2a0*/  LEA.HI.X.SX32 R241, R0, R5, 0x2, P3 ;  /* 0x0000000500f17211 */ /* 0x000fe400018f16ff */
[C---:B------:R-:W-:Y:S01]  /*b2b0*/  LEA R134, P3, R6.reuse, R4, 0x4 ;  /* 0x0000000406867211 */ /* 0x040fe200078620ff */
[----:B------:R-:W2:Y:S04]  /*b2c0*/  S2R R252, SR_TID.X ;  /* 0x0000000000fc7919 */ /* 0x000ea80000002100 */
[----:B------:R3:W-:Y:S01]  /*b2d0*/  STL [R1+0x38], R134 ;  /* 0x0000388601007387 */ /* 0x0007e20000100800 */
[C---:B------:R-:W-:Y:S02]  /*b2e0*/  IMAD R234, R6.reuse, 0x1f0, RZ ;  /* 0x000001f006ea7824 */ /* 0x040fe400078e02ff */
[----:B------:R-:W-:-:S03]  /*b2f0*/  IMAD R238, R6, 0x1f8, RZ ;  /* 0x000001f806ee7824 */ /* 0x000fc600078e02ff */
[----:B------:R-:W-:Y:S01]  /*b300*/  IADD3 R234, P2, PT, R234, R4, RZ ;  /* 0x00000004eaea7210 */ /* 0x000fe20007f5e0ff */
[----:B------:R-:W-:-:S03]  /*b310*/  IMAD R2, R6, 0x7e, RZ ;  /* 0x0000007e06027824 */ /* 0x000fc600078e02ff */
[-C--:B------:R-:W-:Y:S02]  /*b320*/  LEA.HI.X.SX32 R235, R235, R5.reuse, 0x2, P2 ;  /* 0x00000005ebeb7211 */ /* 0x080fe400010f16ff */
[----:B------:R-:W-:Y:S02]  /*b330*/  IADD3 R238, P2, PT, R238, R4, RZ ;  /* 0x00000004eeee7210 */ /* 0x000fe40007f5e0ff */
[----:B-1----:R-:W-:Y:S01]  /*b340*/  LOP3.LUT R132, R132, 0x7f, RZ, 0xc0, !PT ;  /* 0x0000007f84847812 */ /* 0x002fe200078ec0ff */
[----:B------:R-:W-:Y:S01]  /*b350*/  USHF.L.U32 UR4, UR8, 0x15, URZ ;  /* 0x0000001508047899 */ /* 0x000fe200080006ff */
[----:B------:R-:W-:Y:S02]  /*b360*/  LEA.HI.X.SX32 R239, R2, R5, 0x2, P2 ;  /* 0x0000000502ef7211 */ /* 0x000fe400010f16ff */
[----:B------:R-:W-:Y:S02]  /*b370*/  ISETP.NE.U32.AND P1, PT, R132, RZ, PT ;  /* 0x000000ff8400720c */ /* 0x000fe40003f25070 */
[----:B------:R-:W-:Y:S01]  /*b380*/  SHF.L.U32 R0, R6, 0x2, RZ ;  /* 0x0000000206007819 */ /* 0x000fe200000006ff */
[----:B------:R-:W-:Y:S01]  /*b390*/  ULOP3.LUT UR11, UR4, 0x600000, URZ, 0xc0, !UPT ;  /* 0x00600000040b7892 */ /* 0x000fe2000f8ec0ff */
[----:B------:R-:W-:Y:S01]  /*b3a0*/  UMOV UR6, 0x1 ;  /* 0x0000000100067882 */ /* 0x000fe20000000000 */
[----:B---3--:R-:W-:Y:S10]  /*b3b0*/  BRA.U UP0, `(.L_x_5) ;  /* 0x0000000100187547 */ /* 0x008ff4000b800000 */
[----:B------:R-:W-:Y:S01]  /*b3c0*/  ELECT P2, URZ, PT ;  /* 0x0000000000ff782f */ /* 0x000fe20003840000 */
[----:B------:R-:W-:Y:S01]  /*b3d0*/  IMAD.MOV.U32 R2, RZ, RZ, 0x1 ;  /* 0x00000001ff027424 */ /* 0x000fe200078e00ff */
[----:B------:R-:W-:Y:S01]  /*b3e0*/  UMOV UR4, 0x40 ;  /* 0x0000004000047882 */ /* 0x000fe20000000000 */
[----:B------:R-:W-:Y:S01]  /*b3f0*/  UVIRTCOUNT.DEALLOC.SMPOOL 0x80 ;  /* 0x000000800000784c */ /* 0x000fe20000000000 */
[----:B------:R-:W-:-:S09]  /*b400*/  ULEA UR4, UR5, UR4, 0x18 ;  /* 0x0000000405047291 */ /* 0x000fd2000f8ec0ff */
[----:B------:R1:W-:Y:S03]  /*b410*/  @P2 STS.U8 [UR4], R2 ;  /* 0x00000002ff002988 */ /* 0x0003e60008000004 */
.L_x_5:
[----:B------:R-:W-:Y:S01]  /*b420*/  STL.64 [R1+0xc88], R232 ;  /* 0x000c88e801007387 */ /* 0x000fe20000100a00 */
[----:B------:R-:W-:Y:S01]  /*b430*/  UIADD3 UR11, UPT, UPT, UR10, UR11, URZ ;  /* 0x0000000b0a0b7290 */ /* 0x000fe2000fffe0ff */
[----:B------:R-:W3:Y:S02]  /*b440*/  LDC R135, c[0x0][0x3a0] ;  /* 0x0000e800ff877b82 */ /* 0x000ee40000000800 */
[----:B------:R-:W-:Y:S04]  /*b450*/  STL.64 [R1+0xc80], R234 ;  /* 0x000c80ea01007387 */ /* 0x000fe80000100a00 */
[----:B------:R-:W-:Y:S04]  /*b460*/  STL.64 [R1+0xc78], R236 ;  /* 0x000c78ec01007387 */ /* 0x000fe80000100a00 */
[----:B------:R4:W-:Y:S04]  /*b470*/  STL.64 [R1+0xc70], R238 ;  /* 0x000c70ee01007387 */ /* 0x0009e80000100a00 */
[----:B----4-:R-:W4:Y:S01]  /*b480*/  LDL.64 R238, [R1+0x38] ;  /* 0x0000380001ee7983 */ /* 0x010f220000100a00 */
[----:B------:R-:W-:Y:S01]  /*b490*/  STTM.x128 tmem[UR11], RZ ;  /* 0x000000ff000079ed */ /* 0x000fe200083c000b */
[----:B------:R-:W1:Y:S02]  /*b4a0*/  FENCE.VIEW.ASYNC.T ;  /* 0x00000000000073c6 */ /* 0x000e640000000200 */
[----:B-1----:R-:W-:Y:S01]  /*b4b0*/  VOTEU.ALL UP1, P1 ;  /* 0x0000000000ff7886 */ /* 0x002fe20000820000 */
[----:B------:R-:W-:Y:S01]  /*b4c0*/  UIADD3 UR4, UPT, UPT, UR9, 0xb0000, URZ ;  /* 0x000b000009047890 */ /* 0x000fe2000fffe0ff */
[----:B------:R1:W-:Y:S03]  /*b4d0*/  STL.64 [R1+0xc68], R240 ;  /* 0x000c68f001007387 */ /* 0x0003e60000100a00 */
[----:B------:R-:W-:-:S04]  /*b4e0*/  @!UP1 UIADD3 UR12, UPT, UPT, -UR6, 0x100000, URZ ;  /* 0x00100000060c9890 */ /* 0x000fc8000fffe1ff */
[----:B------:R-:W-:Y:S02]  /*b4f0*/  @!UP1 USHF.L.U32 UR13, UR12, 0xb, URZ ;  /* 0x0000000b0c0d9899 */ /* 0x000fe400080006ff */
[----:B------:R-:W-:Y:S01]  /*b500*/  @!UP1 USHF.L.U32 UR12, UR12, 0x1, URZ ;  /* 0x000000010c0c9899 */ /* 0x000fe200080006ff */
[----:B--2---:R-:W2:Y:S01]  /*b510*/  LDL.64 R234, [R1+0x48] ;  /* 0x0000480001ea7983 */ /* 0x004ea20000100a00 */
[----:B------:R-:W-:-:S04]  /*b520*/  @!UP1 UIADD3 UR6, UPT, UPT, -UR6, 0x100000, URZ ;  /* 0x0010000006069890 */ /* 0x000fc8000fffe1ff */
[----:B------:R-:W-:Y:S02]  /*b530*/  @!UP1 USHF.L.U32 UR7, UR6, 0xb, URZ ;  /* 0x0000000b06079899 */ /* 0x000fe400080006ff */
[----:B------:R-:W-:Y:S01]  /*b540*/  @!UP1 USHF.L.U32 UR6, UR6, 0x1, URZ ;  /* 0x0000000106069899 */ /* 0x000fe200080006ff */
[----:B------:R-:W-:Y:S01]  /*b550*/  VOTEU.ALL UP1, P1 ;  /* 0x0000000000ff7886 */ /* 0x000fe20000820000 */
[----:B------:R-:W-:Y:S06]  /*b560*/  BAR.SYNC.DEFER_BLOCKING 0x0 ;  /* 0x0000000000007b1d */ /* 0x000fec0000010000 */
[----:B------:R-:W3:Y:S01]  /*b570*/  LDCU.64 UR22, c[0x0][0x358] ;  /* 0x00006b00ff1677ac */ /* 0x000ee20008000a00 */
[----:B------:R-:W2:Y:S01]  /*b580*/  LDL.64 R236, [R1+0x40] ;  /* 0x0000400001ec7983 */ /* 0x000ea20000100a00 */
[----:B------:R-:W-:Y:S01]  /*b590*/  IADD3 R232, P2, PT, R0, R4, RZ ;  /* 0x0000000400e87210 */ /* 0x000fe20007f5e0ff */
[----:B------:R-:W-:-:S02]  /*b5a0*/  VOTEU.ALL UP2, P1 ;  /* 0x0000000000ff7886 */ /* 0x000fc40000840000 */
[----:B-1----:R-:W2:Y:S04]  /*b5b0*/  LDL.64 R240, [R1+0x30] ;  /* 0x0000300001f07983 */ /* 0x002ea80000100a00 */
[----:B------:R-:W2:Y:S04]  /*b5c0*/  LDL.64 R142, [R1+0x18] ;  /* 0x00001800018e7983 */ /* 0x000ea80000100a00 */
[----:B------:R-:W2:Y:S04]  /*b5d0*/  LDL.64 R140, [R1+0x10] ;  /* 0x00001000018c7983 */ /* 0x000ea80000100a00 */
[----:B------:R-:W1:Y:S02]  /*b5e0*/  FENCE.VIEW.ASYNC.S ;  /* 0x00000000000073c6 */ /* 0x000e640000000000 */
[----:B-1----:R1:W1:Y:S02]  /*b5f0*/  @!UP1 SYNCS.EXCH.64 URZ, [UR4], UR12 ;  /* 0x0000000c04ff95b2 */ /* 0x0022640008000100 */
[----:B-1----:R-:W-:Y:S01]  /*b600*/  BAR.SYNC.DEFER_BLOCKING 0x0 ;  /* 0x0000000000007b1d */ /* 0x002fe20000010000 */
[----:B------:R-:W-:-:S05]  /*b610*/  LEA.HI.X.SX32 R233, R6, R5, 0x2, P2 ;  /* 0x0000000506e97211 */ /* 0x000fca00010f16ff */
[----:B------:R-:W2:Y:S04]  /*b620*/  LDL.64 R138, [R1+0x8] ;  /* 0x00000800018a7983 */ /* 0x000ea80000100a00 */
[----:B------:R-:W2:Y:S01]  /*b630*/  LDL.64 R136, [R1] ;  /* 0x0000000001887983 */ /* 0x000ea20000100a00 */
[----:B------:R1:W3:Y:S01]  /*b640*/  @!UP2 SYNCS.EXCH.64 URZ, [UR9+0xb0008], UR6 ;  /* 0x0b00080609ffa5b2 */ /* 0x0002e20008000100 */
[----:B----4-:R-:W-:Y:S01]  /*b650*/  LEA.HI.X.SX32 R239, R0, R5, 0x2, P3 ;  /* 0x0000000500ef7211 */ /* 0x010fe200018f16ff */
[----:B------:R-:W-:Y:S01]  /*b660*/  IMAD.MOV.U32 R238, RZ, RZ, R134 ;  /* 0x000000ffffee7224 */ /* 0x000fe200078e0086 */
[----:B------:R-:W-:-:S03]  /*b670*/  LEA R134, R132, UR9, 0x9 ;  /* 0x0000000984867c11 */ /* 0x000fc6000f8e48ff */
[----:B------:R-:W-:Y:S04]  /*b680*/  STL [R1+0x3c], R239 ;  /* 0x00003cef01007387 */ /* 0x000fe80000100800 */
[----:B------:R4:W-:Y:S04]  /*b690*/  STL.64 [R1+0xb80], R6 ;  /* 0x000b800601007387 */ /* 0x0009e80000100a00 */
[----:B------:R-:W-:Y:S01]  /*b6a0*/  @!PT LDS RZ, [RZ] ;  /* 0x00000000fffff984 */ /* 0x000fe20000000800 */
[----:B------:R-:W-:Y:S01]  /*b6b0*/  @!PT LDS RZ, [RZ] ;  /* 0x00000000fffff984 */ /* 0x000fe20000000800 */
[----:B------:R-:W-:Y:S01]  /*b6c0*/  @!PT LDS RZ, [RZ] ;  /* 0x00000000fffff984 */ /* 0x000fe20000000800 */
[----:B---3--:R-:W-:Y:S01]  /*b6d0*/  LDGSTS.E [R134+0x60000], desc[UR22][R4.64], !P6 ;  /* 0x6000000004867fae */ /* 0x008fe2000f1a1016 */
[----:B------:R-:W-:-:S03]  /*b6e0*/  VIADD R0, R3, 0xfffffffb ;  /* 0xfffffffb03007836 */ /* 0x000fc60000000000 */
[----:B------:R-:W-:Y:S04]  /*b6f0*/  LDGSTS.E [R134+0x60004], desc[UR22][R232.64], !P5 ;  /* 0x60004000e8867fae */ /* 0x000fe8000e9a1016 */
[----:B----4-:R-:W3:Y:S04]  /*b700*/  LDL.64 R6, [R1+0x20] ;  /* 0x0000200001067983 */ /* 0x010ee80000100a00 */
[----:B------:R-:W-:Y:S04]  /*b710*/  STL.64 [R1+0x50], R232 ;  /* 0x000050e801007387 */ /* 0x000fe80000100a00 */
[----:B------:R4:W-:Y:S01]  /*b720*/  STL.64 [R1+0xb88], R4 ;  /* 0x000b880401007387 */ /* 0x0009e20000100a00 */
[----:B------:R-:W-:-:S03]  /*b730*/  ISETP.GE.U32.AND P2, PT, R0, 0x7fffff7c, PT ;  /* 0x7fffff7c0000780c */ /* 0x000fc60003f46070 */
[----:B--2---:R-:W-:Y:S04]  /*b740*/  LDGSTS.E [R134+0x60008], desc[UR22][R234.64], !P0 ;  /* 0x60008000ea867fae */ /* 0x004fe8000c1a1016 */
[----:B----4-:R-:W2:Y:S01]  /*b750*/  LDL.64 R4, [R1+0x28] ;  /* 0x0000280001047983 */ /* 0x010ea20000100a00 */
[----:B------:R-:W-:-:S03]  /*b760*/  VIADD R0, R3, 0xfffffffa ;  /* 0xfffffffa03007836 */ /* 0x000fc60000000000 */
[----:B------:R-:W-:Y:S02]  /*b770*/  LDGSTS.E [R134+0x6000c], desc[UR22][R236.64], !P4 ;  /* 0x6000c000ec867fae */ /* 0x000fe4000e1a1016 */
[----:B------:R-:W-:Y:S02]  /*b780*/  ISETP.GE.U32.AND P3, PT, R0, 0x7fffff7b, PT ;  /* 0x7fffff7b0000780c */ /* 0x000fe40003f66070 */
[C---:B------:R-:W-:Y:S01]  /*b790*/  IADD3 R0, PT, PT, R3.reuse, -0x7, RZ ;  /* 0xfffffff903007810 */ /* 0x040fe20007ffe0ff */
[----:B------:R-:W-:Y:S03]  /*b7a0*/  LDGSTS.E [R134+0x60010], desc[UR22][R238.64], !P2 ;  /* 0x60010000ee867fae */ /* 0x000fe6000d1a1016 */
[----:B------:R-:W-:Y:S01]  /*b7b0*/  ISETP.GE.U32.AND P6, PT, R0, 0x7fffff7a, PT ;  /* 0x7fffff7a0000780c */ /* 0x000fe20003fc6070 */
[C---:B------:R-:W-:Y:S01]  /*b7c0*/  VIADD R0, R3.reuse, 0xfffffff8 ;  /* 0xfffffff803007836 */ /* 0x040fe20000000000 */
[----:B------:R-:W4:Y:S04]  /*b7d0*/  LDL.LU.64 R232, [R1+0xc88] ;  /* 0x000c880001e87983 */ /* 0x000f280000300a00 */
[----:B------:R-:W-:Y:S01]  /*b7e0*/  ISETP.GE.U32.AND P5, PT, R0, 0x7fffff79, PT ;  /* 0x7fffff790000780c */ /* 0x000fe20003fa6070 */
[C---:B------:R-:W-:Y:S01]  /*b7f0*/  VIADD R0, R3.reuse, 0xfffffff7 ;  /* 0xfffffff703007836 */ /* 0x040fe20000000000 */
[----:B------:R-:W-:Y:S04]  /*b800*/  LDGSTS.E [R134+0x60014], desc[UR22][R240.64], !P3 ;  /* 0x60014000f0867fae */ /* 0x000fe8000d9a1016 */
[----:B------:R-:W-:Y:S01]  /*b810*/  ISETP.GE.U32.AND P0, PT, R0, 0x7fffff78, PT ;  /* 0x7fffff780000780c */ /* 0x000fe20003f06070 */
[C---:B------:R-:W-:Y:S01]  /*b820*/  VIADD R0, R3.reuse, 0xfffffff6 ;  /* 0xfffffff603007836 */ /* 0x040fe20000000000 */
[----:B------:R-:W4:Y:S04]  /*b830*/  LDL.LU.64 R234, [R1+0xc80] ;  /* 0x000c800001ea7983 */ /* 0x000f280000300a00 */
[----:B------:R-:W-:Y:S01]  /*b840*/  ISETP.GE.U32.AND P4, PT, R0, 0x7fffff77, PT ;  /* 0x7fffff770000780c */ /* 0x000fe20003f86070 */
[C---:B------:R-:W-:Y:S01]  /*b850*/  VIADD R0, R3.reuse, 0xfffffff5 ;  /* 0xfffffff503007836 */ /* 0x040fe20000000000 */
[----:B------:R-:W4:Y:S04]  /*b860*/  LDL.LU.64 R236, [R1+0xc78] ;  /* 0x000c780001ec7983 */ /* 0x000f280000300a00 */
[----:B------:R-:W-:Y:S01]  /*b870*/  ISETP.GE.U32.AND P2, PT, R0, 0x7fffff76, PT ;  /* 0x7fffff760000780c */ /* 0x000fe20003f46070 */
[----:B------:R-:W4:Y:S01]  /*b880*/  LDL.LU.64 R238, [R1+0xc70] ;  /* 0x000c700001ee7983 */ /* 0x000f220000300a00 */
[----:B------:R-:W-:-:S03]  /*b890*/  IADD3 R0, PT, PT, R3, -0xc, RZ ;  /* 0xfffffff403007810 */ /* 0x000fc60007ffe0ff */
[----:B------:R-:W4:Y:S01]  /*b8a0*/  LDL.LU.64 R240, [R1+0xc68] ;  /* 0x000c680001f07983 */ /* 0x000f220000300a00 */
[----:B------:R-:W-:Y:S01]  /*b8b0*/  ISETP.GE.U32.AND P3, PT, R0, 0x7fffff75, PT ;  /* 0x7fffff750000780c */ /* 0x000fe20003f66070 */
[C---:B------:R-:W-:Y:S02]  /*b8c0*/  VIADD R0, R3.reuse, 0xfffffff3 ;  /* 0xfffffff303007836 */ /* 0x040fe40000000000 */
[----:B--2---:R-:W-:Y:S03]  /*b8d0*/  LDGSTS.E [R134+0x60018], desc[UR22][R4.64], !P6 ;  /* 0x6001800004867fae */ /* 0x004fe6000f1a1016 */
[----:B------:R-:W-:Y:S01]  /*b8e0*/  ISETP.GE.U32.AND P6, PT, R0, 0x7fffff74, PT ;  /* 0x7fffff740000780c */ /* 0x000fe20003fc6070 */
[C---:B------:R-:W-:Y:S01]  /*b8f0*/  VIADD R0, R3.reuse, 0xfffffff2 ;  /* 0xfffffff203007836 */ /* 0x040fe20000000000 */
[----:B---3--:R-:W-:Y:S04]  /*b900*/  LDGSTS.E [R134+0x6001c], desc[UR22][R6.64], !P5 ;  /* 0x6001c00006867fae */ /* 0x008fe8000e9a1016 */
[----:B------:R-:W-:Y:S01]  /*b910*/  ISETP.GE.U32.AND P5, PT, R0, 0x7fffff73, PT ;  /* 0x7fffff730000780c */ /* 0x000fe20003fa6070 */
[C---:B------:R-:W-:Y:S01]  /*b920*/  VIADD R0, R3.reuse, 0xfffffff1 ;  /* 0xfffffff103007836 */ /* 0x040fe20000000000 */
[----:B------:R-:W-:Y:S04]  /*b930*/  LDGSTS.E [R134+0x60020], desc[UR22][R142.64], !P0 ;  /* 0x600200008e867fae */ /* 0x000fe8000c1a1016 */
[----:B------:R-:W-:Y:S01]  /*b940*/  ISETP.GE.U32.AND P0, PT, R0, 0x7fffff72, PT ;  /* 0x7fffff720000780c */ /* 0x000fe20003f06070 */
[C---:B------:R-:W-:Y:S01]  /*b950*/  VIADD R0, R3.reuse, 0xfffffff0 ;  /* 0xfffffff003007836 */ /* 0x040fe20000000000 */
[----:B------:R-:W-:Y:S04]  /*b960*/  LDGSTS.E [R134+0x60024], desc[UR22][R140.64], !P4 ;  /* 0x600240008c867fae */ /* 0x000fe8000e1a1016 */
[----:B------:R-:W-:Y:S01]  /*b970*/  ISETP.GE.U32.AND P4, PT, R0, 0x7fffff71, PT ;  /* 0x7fffff710000780c */ /* 0x000fe20003f86070 */
[----:B------:R-:W-:Y:S01]  /*b980*/  LDGSTS.E [R134+0x60028], desc[UR22][R138.64], !P2 ;  /* 0x600280008a867fae */ /* 0x000fe2000d1a1016 */
[----:B------:R-:W-:-:S03]  /*b990*/  IADD3 R0, PT, PT, R3, -0x11, RZ ;  /* 0xffffffef03007810 */ /* 0x000fc60007ffe0ff */
[----:B------:R2:W-:Y:S01]  /*b9a0*/  LDGSTS.E [R134+0x6002c], desc[UR22][R136.64], !P3 ;  /* 0x6002c00088867fae */ /* 0x0005e2000d9a1016 */
[----:B------:R-:W-:Y:S01]  /*b9b0*/  ISETP.GE.U32.AND P2, PT, R0, 0x7fffff70, PT ;  /* 0x7fffff700000780c */ /* 0x000fe20003f46070 */
[C---:B------:R-:W-:Y:S02]  /*b9c0*/  VIADD R0, R3.reuse, 0xffffffee ;  /* 0xffffffee03007836 */ /* 0x040fe40000000000 */
[----:B------:R-:W-:Y:S03]  /*b9d0*/  LDGSTS.E [R134+0x60030], desc[UR22][R250.64], !P6 ;  /* 0x60030000fa867fae */ /* 0x000fe6000f1a1016 */
[----:B------:R-:W-:Y:S01]  /*b9e0*/  ISETP.GE.U32.AND P3, PT, R0, 0x7fffff6f, PT ;  /* 0x7fffff6f0000780c */ /* 0x000fe20003f66070 */
[C---:B------:R-:W-:Y:S01]  /*b9f0*/  VIADD R0, R3.reuse, 0xffffffed ;  /* 0xffffffed03007836 */ /* 0x040fe20000000000 */
[----:B------:R-:W-:Y:S04]  /*ba00*/  LDGSTS.E [R134+0x60034], desc[UR22][R248.64], !P5 ;  /* 0x60034000f8867fae */ /* 0x000fe8000e9a1016 */
[----:B------:R-:W-:Y:S01]  /*ba10*/  STL.64 [R1+0xb90], R250 ;  /* 0x000b90fa01007387 */ /* 0x000fe20000100a00 */
[----:B------:R-:W-:Y:S01]  /*ba20*/  ISETP.GE.U32.AND P6, PT, R0, 0x7fffff6e, PT ;  /* 0x7fffff6e0000780c */ /* 0x000fe20003fc6070 */
[C---:B------:R-:W-:Y:S01]  /*ba30*/  VIADD R0, R3.reuse, 0xffffffec ;  /* 0xffffffec03007836 */ /* 0x040fe20000000000 */
[----:B--2---:R-:W2:Y:S01]  /*ba40*/  LDC R136, c[0x0][0x3a0] ;  /* 0x0000e800ff887b82 */ /* 0x004ea20000000800 */
[----:B------:R-:W-:Y:S03]  /*ba50*/  LDGSTS.E [R134+0x60038], desc[UR22][R246.64], !P0 ;  /* 0x60038000f6867fae */ /* 0x000fe6000c1a1016 */
[----:B------:R-:W-:Y:S01]  /*ba60*/  ISETP.GE.U32.AND P5, PT, R0, 0x7fffff6d, PT ;  /* 0x7fffff6d0000780c */ /* 0x000fe20003fa6070 */
[C---:B------:R-:W-:Y:S01]  /*ba70*/  VIADD R0, R3.reuse, 0xffffffeb ;  /* 0xffffffeb03007836 */ /* 0x040fe20000000000 */
[----:B------:R-:W-:Y:S01]  /*ba80*/  LDGSTS.E [R134+0x6003c], desc[UR22][R244.64], !P4 ;  /* 0x6003c000f4867fae */ /* 0x000fe2000e1a1016 */
[C---:B------:R-:W-:Y:S01]  /*ba90*/  VIADD R4, R3.reuse, 0x7f ;  /* 0x0000007f03047836 */ /* 0x040fe20000000000 */
[----:B------:R-:W3:Y:S02]  /*baa0*/  LDC R137, c[0x0][0x3a0] ;  /* 0x0000e800ff897b82 */ /* 0x000ee40000000800 */
[----:B------:R-:W-:Y:S01]  /*bab0*/  ISETP.GE.U32.AND P0, PT, R0, 0x7fffff6c, PT ;  /* 0x7fffff6c0000780c */ /* 0x000fe20003f06070 */
[----:B------:R-:W-:Y:S01]  /*bac0*/  LDGSTS.E [R134+0x60040], desc[UR22][R242.64], !P2 ;  /* 0x60040000f2867fae */ /* 0x000fe2000d1a1016 */
[----:B------:R-:W-:-:S03]  /*bad0*/  IADD3 R0, PT, PT, R3, -0x16, RZ ;  /* 0xffffffea03007810 */ /* 0x000fc60007ffe0ff */
[----:B------:R-:W-:Y:S01]  /*bae0*/  LDGSTS.E [R134+0x60044], desc[UR22][R8.64], !P3 ;  /* 0x6004400008867fae */ /* 0x000fe2000d9a1016 */
[----:B------:R-:W-:Y:S01]  /*baf0*/  ISETP.GE.U32.AND P4, PT, R0, 0x7fffff6b, PT ;  /* 0x7fffff6b0000780c */ /* 0x000fe20003f86070 */
[C---:B------:R-:W-:Y:S02]  /*bb00*/  VIADD R0, R3.reuse, 0xffffffe9 ;  /* 0xffffffe903007836 */ /* 0x040fe40000000000 */
[----:B------:R-:W-:Y:S03]  /*bb10*/  LDGSTS.E [R134+0x60048], desc[UR22][R10.64], !P6 ;  /* 0x600480000a867fae */ /* 0x000fe6000f1a1016 */
[----:B------:R-:W-:Y:S01]  /*bb20*/  ISETP.GE.U32.AND P2, PT, R0, 0x7fffff6a, PT ;  /* 0x7fffff6a0000780c */ /* 0x000fe20003f46070 */
[C---:B------:R-:W-:Y:S01]  /*bb30*/  VIADD R0, R3.reuse, 0xffffffe8 ;  /* 0xffffffe803007836 */ /* 0x040fe20000000000 */
[----:B------:R-:W-:Y:S04]  /*bb40*/  LDGSTS.E [R134+0x6004c], desc[UR22][R12.64], !P5 ;  /* 0x6004c0000c867fae */ /* 0x000fe8000e9a1016 */
        /* <DEDUP_REMOVED lines=24> */
[----:B------:R-:W-:-:S04]  /*bcd0*/  IADD3 R0, PT, PT, R3, -0x20, RZ ;  /* 0xffffffe003007810 */ /* 0x000fc80007ffe0ff */
        /* <DEDUP_REMOVED lines=263> */
[----:B------:R-:W-:Y:S04]  /*cd50*/  STL.64 [R1+0xb98], R248 ;  /* 0x000b98f801007387 */ /* 0x000fe80000100a00 */
[----:B------:R-:W-:Y:S01]  /*cd60*/  ISETP.GE.U32.AND P3, PT, R0, 0x7fffff09, PT ;  /* 0x7fffff090000780c */ /* 0x000fe20003f66070 */
[C---:B------:R-:W-:Y:S01]  /*cd70*/  VIADD R0, R3.reuse, 0xffffff87 ;  /* 0xffffff8703007836 */ /* 0x040fe20000000000 */
[----:B------:R-:W-:Y:S04]  /*cd80*/  LDGSTS.E [R134+0x601d0], desc[UR22][R218.64], !P0 ;  /* 0x601d0000da867fae */ /* 0x000fe8000c1a1016 */
[----:B------:R-:W-:Y:S01]  /*cd90*/  ISETP.GE.U32.AND P6, PT, R0, 0x7fffff08, PT ;  /* 0x7fffff080000780c */ /* 0x000fe20003fc6070 */
[----:B------:R-:W-:Y:S01]  /*cda0*/  STL.64 [R1+0xba0], R246 ;  /* 0x000ba0f601007387 */ /* 0x000fe20000100a00 */
[----:B------:R-:W-:-:S03]  /*cdb0*/  IADD3 R0, PT, PT, R3, -0x7a, RZ ;  /* 0xffffff8603007810 */ /* 0x000fc60007ffe0ff */
[----:B------:R-:W-:Y:S01]  /*cdc0*/  LDGSTS.E [R134+0x601d4], desc[UR22][R220.64], !P4 ;  /* 0x601d4000dc867fae */ /* 0x000fe2000e1a1016 */
[----:B------:R-:W-:Y:S01]  /*cdd0*/  ISETP.GE.U32.AND P5, PT, R0, 0x7fffff07, PT ;  /* 0x7fffff070000780c */ /* 0x000fe20003fa6070 */
[----:B------:R-:W-:Y:S02]  /*cde0*/  VIADD R0, R3, 0xffffff85 ;  /* 0xffffff8503007836 */ /* 0x000fe40000000000 */
[----:B------:R1:W-:Y:S04]  /*cdf0*/  STL.64 [R1+0xba8], R244 ;  /* 0x000ba8f401007387 */ /* 0x0003e80000100a00 */
[----:B------:R-:W-:Y:S01]  /*ce00*/  STL.64 [R1+0xbb0], R242 ;  /* 0x000bb0f201007387 */ /* 0x000fe20000100a00 */
[----:B------:R-:W-:-:S03]  /*ce10*/  ISETP.GE.U32.AND P0, PT, R0, 0x7fffff06, PT ;  /* 0x7fffff060000780c */ /* 0x000fc60003f06070 */
[----:B------:R-:W-:Y:S01]  /*ce20*/  STL.64 [R1+0xbb8], R8 ;  /* 0x000bb80801007387 */ /* 0x000fe20000100a00 */
[----:B------:R-:W-:-:S03]  /*ce30*/  VIADD R0, R3, 0xffffff84 ;  /* 0xffffff8403007836 */ /* 0x000fc60000000000 */
[----:B------:R-:W-:Y:S04]  /*ce40*/  STL.64 [R1+0xbc0], R10 ;  /* 0x000bc00a01007387 */ /* 0x000fe80000100a00 */
[----:B------:R-:W-:Y:S04]  /*ce50*/  STL.64 [R1+0xbc8], R12 ;  /* 0x000bc80c01007387 */ /* 0x000fe80000100a00 */
[----:B------:R-:W-:Y:S04]  /*ce60*/  STL.64 [R1+0xbd0], R14 ;  /* 0x000bd00e01007387 */ /* 0x000fe80000100a00 */
[----:B------:R-:W-:Y:S01]  /*ce70*/  STL.64 [R1+0xbd8], R16 ;  /* 0x000bd81001007387 */ /* 0x000fe20000100a00 */
[----:B------:R-:W-:-:S03]  /*ce80*/  ISETP.GE.U32.AND P4, PT, R0, 0x7fffff05, PT ;  /* 0x7fffff050000780c */ /* 0x000fc60003f86070 */
[----:B------:R-:W-:Y:S01]  /*ce90*/  STL.64 [R1+0xbe0], R18 ;  /* 0x000be01201007387 */ /* 0x000fe20000100a00 */
[----:B------:R-:W-:-:S03]  /*cea0*/  VIADD R0, R3, 0xffffff83 ;  /* 0xffffff8303007836 */ /* 0x000fc60000000000 */
[----:B------:R-:W-:Y:S04]  /*ceb0*/  STL.64 [R1+0xbe8], R20 ;  /* 0x000be81401007387 */ /* 0x000fe80000100a00 */
[----:B------:R-:W-:Y:S04]  /*cec0*/  STL.64 [R1+0xbf0], R22 ;  /* 0x000bf01601007387 */ /* 0x000fe80000100a00 */
[----:B------:R-:W-:Y:S04]  /*ced0*/  STL.64 [R1+0xbf8], R24 ;  /* 0x000bf81801007387 */ /* 0x000fe80000100a00 */
[----:B------:R-:W-:Y:S04]  /*cee0*/  STL.64 [R1+0xc00], R26 ;  /* 0x000c001a01007387 */ /* 0x000fe80000100a00 */
[----:B------:R-:W-:Y:S04]  /*cef0*/  STL.64 [R1+0xc08], R28 ;  /* 0x000c081c01007387 */ /* 0x000fe80000100a00 */
[----:B------:R-:W-:Y:S04]  /*cf00*/  STL.64 [R1+0xc10], R30 ;  /* 0x000c101e01007387 */ /* 0x000fe80000100a00 */
[----:B------:R-:W-:Y:S04]  /*cf10*/  STL.64 [R1+0xc18], R32 ;  /* 0x000c182001007387 */ /* 0x000fe80000100a00 */
[----:B------:R-:W-:Y:S04]  /*cf20*/  STL.64 [R1+0xc20], R34 ;  /* 0x000c202201007387 */ /* 0x000fe80000100a00 */
[----:B------:R-:W-:Y:S01]  /*cf30*/  LDGSTS.E [R134+0x601d8], desc[UR22][R222.64], !P2 ;  /* 0x601d8000de867fae */ /* 0x000fe2000d1a1016 */
[----:B------:R-:W-:Y:S01]  /*cf40*/  ISETP.GE.U32.AND P2, PT, R0, 0x7fffff04, PT ;  /* 0x7fffff040000780c */ /* 0x000fe20003f46070 */
[----:B------:R-:W-:-:S02]  /*cf50*/  VIADD R0, R3, 0xffffff82 ;  /* 0xffffff8203007836 */ /* 0x000fc40000000000 */
[----:B------:R-:W-:Y:S04]  /*cf60*/  STL.64 [R1+0xc28], R36 ;  /* 0x000c282401007387 */ /* 0x000fe80000100a00 */
[----:B------:R-:W-:Y:S04]  /*cf70*/  STL.64 [R1+0xc30], R38 ;  /* 0x000c302601007387 */ /* 0x000fe80000100a00 */
[----:B------:R-:W-:Y:S04]  /*cf80*/  STL.64 [R1+0xc38], R40 ;  /* 0x000c382801007387 */ /* 0x000fe80000100a00 */
[----:B------:R-:W-:Y:S04]  /*cf90*/  STL.64 [R1+0xc40], R42 ;  /* 0x000c402a01007387 */ /* 0x000fe80000100a00 */
[----:B------:R-:W-:Y:S04]  /*cfa0*/  STL.64 [R1+0xc48], R44 ;  /* 0x000c482c01007387 */ /* 0x000fe80000100a00 */
[----:B------:R-:W-:Y:S01]  /*cfb0*/  LDGSTS.E [R134+0x601dc], desc[UR22][R224.64], !P3 ;  /* 0x601dc000e0867fae */ /* 0x000fe2000d9a1016 */
[----:B------:R-:W-:-:S03]  /*cfc0*/  ISETP.GE.U32.AND P3, PT, R0, 0x7fffff03, PT ;  /* 0x7fffff030000780c */ /* 0x000fc60003f66070 */
[----:B------:R-:W-:Y:S01]  /*cfd0*/  STL.64 [R1+0xc50], R46 ;  /* 0x000c502e01007387 */ /* 0x000fe20000100a00 */
[----:B------:R-:W-:-:S03]  /*cfe0*/  IADD3 R0, PT, PT, R3, -0x7f, RZ ;  /* 0xffffff8103007810 */ /* 0x000fc60007ffe0ff */
[----:B------:R-:W-:Y:S04]  /*cff0*/  LDGSTS.E [R134+0x601e0], desc[UR22][R226.64], !P6 ;  /* 0x601e0000e2867fae */ /* 0x000fe8000f1a1016 */
[----:B------:R-:W-:Y:S04]  /*d000*/  STL.64 [R1+0xc58], R48 ;  /* 0x000c583001007387 */ /* 0x000fe80000100a00 */
[----:B------:R-:W-:Y:S01]  /*d010*/  LDGSTS.E [R134+0x601e4], desc[UR22][R228.64], !P5 ;  /* 0x601e4000e4867fae */ /* 0x000fe2000e9a1016 */
[----:B------:R-:W-:Y:S01]  /*d020*/  ISETP.GE.AND P5, PT, R132, R3, PT ;  /* 0x000000038400720c */ /* 0x000fe20003fa6270 */
[----:B------:R-:W-:-:S02]  /*d030*/  VIADD R3, R3, 0xffffff80 ;  /* 0xffffff8003037836 */ /* 0x000fc40000000000 */
[----:B------:R2:W-:Y:S04]  /*d040*/  STL.64 [R1+0xc60], R50 ;  /* 0x000c603201007387 */ /* 0x0005e80000100a00 */
[----:B------:R-:W-:Y:S01]  /*d050*/  LDGSTS.E [R134+0x601e8], desc[UR22][R230.64], !P0 ;  /* 0x601e8000e6867fae */ /* 0x000fe2000c1a1016 */
[----:B------:R-:W-:-:S03]  /*d060*/  ISETP.GT.AND P0, PT, R4, 0x7f, PT ;  /* 0x0000007f0400780c */ /* 0x000fc60003f04270 */
[----:B-1----:R-:W3:Y:S01]  /*d070*/  LDL.64 R244, [R1+0x258] ;  /* 0x0002580001f47983 */ /* 0x002ee20000100a00 */
[----:B------:R-:W-:-:S03]  /*d080*/  ISETP.GE.U32.AND P6, PT, R0, 0x7fffff02, PT ;  /* 0x7fffff020000780c */ /* 0x000fc60003fc6070 */
[----:B------:R-:W3:Y:S01]  /*d090*/  LDL.64 R246, [R1+0x230] ;  /* 0x0002300001f67983 */ /* 0x000ee20000100a00 */
[----:B------:R-:W-:-:S03]  /*d0a0*/  SEL R0, RZ, 0x4, !P0 ;  /* 0x00000004ff007807 */ /* 0x000fc60004000000 */
[----:B------:R-:W3:Y:S04]  /*d0b0*/  LDL.64 R248, [R1+0x210] ;  /* 0x0002100001f87983 */ /* 0x000ee80000100a00 */
[----:B------:R-:W3:Y:S04]  /*d0c0*/  LDL.64 R250, [R1+0x1f0] ;  /* 0x0001f00001fa7983 */ /* 0x000ee80000100a00 */
[----:B----4-:R-:W-:Y:S01]  /*d0d0*/  LDGSTS.E [R134+0x601ec], desc[UR22][R232.64], !P4 ;  /* 0x601ec000e8867fae */ /* 0x010fe2000e1a1016 */
[----:B------:R-:W-:Y:S02]  /*d0e0*/  ISETP.GE.AND P4, PT, R132, R3, PT ;  /* 0x000000038400720c */ /* 0x000fe40003f86270 */
[----:B------:R-:W-:Y:S01]  /*d0f0*/  SEL R2, R0, RZ, !P5 ;  /* 0x000000ff00027207 */ /* 0x000fe20006800000 */
[----:B------:R-:W4:Y:S01]  /*d100*/  LDL.64 R6, [R1+0x1b0] ;  /* 0x0001b00001067983 */ /* 0x000f220000100a00 */
[----:B------:R-:W-:-:S02]  /*d110*/  SEL R0, RZ, 0x4, P4 ;  /* 0x00000004ff007807 */ /* 0x000fc40002000000 */
[----:B------:R-:W-:Y:S01]  /*d120*/  ISETP.GT.AND P4, PT, R4, 0xff, PT ;  /* 0x000000ff0400780c */ /* 0x000fe20003f84270 */
[----:B------:R-:W-:Y:S04]  /*d130*/  LDGSTS.E [R134+0x601f0], desc[UR22][R234.64], !P2 ;  /* 0x601f0000ea867fae */ /* 0x000fe8000d1a1016 */
[----:B------:R-:W4:Y:S01]  /*d140*/  LDL.64 R4, [R1+0x1d0] ;  /* 0x0001d00001047983 */ /* 0x000f220000100a00 */
[----:B------:R-:W-:Y:S02]  /*d150*/  ISETP.GE.U32.AND P5, PT, R3, 0x7fffff01, PT ;  /* 0x7fffff010300780c */ /* 0x000fe40003fa6070 */
[----:B------:R-:W-:Y:S01]  /*d160*/  LEA R3, R252, R252, 0x7 ;  /* 0x000000fcfc037211 */ /* 0x000fe200078e38ff */
[----:B--2---:R-:W2:Y:S01]  /*d170*/  LDL.64 R50, [R1+0x190] ;  /* 0x0001900001327983 */ /* 0x004ea20000100a00 */
[----:B------:R-:W-:Y:S01]  /*d180*/  ISETP.NE.U32.AND P2, PT, R2, RZ, PT ;  /* 0x000000ff0200720c */ /* 0x000fe20003f45070 */
[----:B------:R-:W1:Y:S02]  /*d190*/  LDC R252, c[0x0][0x3a0] ;  /* 0x0000e800fffc7b82 */ /* 0x000e640000000800 */
[----:B------:R-:W-:Y:S01]  /*d1a0*/  IMAD.SHL.U32 R3, R3, 0x4, RZ ;  /* 0x0000000403037824 */ /* 0x000fe200078e00ff */
[----:B------:R-:W2:Y:S04]  /*d1b0*/  LDL.64 R48, [R1+0x170] ;  /* 0x0001700001307983 */ /* 0x000ea80000100a00 */
[----:B------:R-:W-:Y:S01]  /*d1c0*/  LOP3.LUT R3, R3, 0xc07c, RZ, 0xc0, !PT ;  /* 0x0000c07c03037812 */ /* 0x000fe200078ec0ff */
[----:B------:R-:W2:Y:S04]  /*d1d0*/  LDL.64 R46, [R1+0x150] ;  /* 0x00015000012e7983 */ /* 0x000ea80000100a00 */
[----:B------:R-:W2:Y:S01]  /*d1e0*/  LDL.64 R44, [R1+0x130] ;  /* 0x00013000012c7983 */ /* 0x000ea20000100a00 */
[----:B------:R-:W-:-:S03]  /*d1f0*/  VIADD R143, R3, UR9 ;  /* 0x00000009038f7c36 */ /* 0x000fc60008000000 */
[----:B------:R-:W2:Y:S04]  /*d200*/  LDL.64 R42, [R1+0x110] ;  /* 0x00011000012a7983 */ /* 0x000ea80000100a00 */
[----:B------:R-:W2:Y:S04]  /*d210*/  LDL.64 R40, [R1+0xf0] ;  /* 0x0000f00001287983 */ /* 0x000ea80000100a00 */
[----:B------:R-:W2:Y:S04]  /*d220*/  LDL.64 R38, [R1+0xd0] ;  /* 0x0000d00001267983 */ /* 0x000ea80000100a00 */
[----:B------:R-:W-:Y:S04]  /*d230*/  LDGSTS.E [R134+0x601f4], desc[UR22][R236.64], !P3 ;  /* 0x601f4000ec867fae */ /* 0x000fe8000d9a1016 */
[----:B------:R-:W2:Y:S04]  /*d240*/  LDL.64 R36, [R1+0xb0] ;  /* 0x0000b00001247983 */ /* 0x000ea80000100a00 */
        /* <DEDUP_REMOVED lines=14> */
[----:B------:R-:W2:Y:S01]  /*d330*/  LDL.64 R242, [R1+0x88] ;  /* 0x0000880001f27983 */ /* 0x000ea20000100a00 */
[----:B------:R-:W-:Y:S01]  /*d340*/  SEL R0, R0, RZ, P4 ;  /* 0x000000ff00007207 */ /* 0x000fe20002000000 */
[----:B------:R-:W1:Y:S02]  /*d350*/  LDC R2, c[0x0][0x3a0] ;  /* 0x0000e800ff027b82 */ /* 0x000e640000000800 */
[----:B------:R-:W-:Y:S04]  /*d360*/  LDGSTS.E [R134+0x601f8], desc[UR22][R238.64], !P6 ;  /* 0x601f8000ee867fae */ /* 0x000fe8000f1a1016 */
[----:B------:R-:W-:Y:S04]  /*d370*/  LDGSTS.E [R134+0x601fc], desc[UR22][R240.64], !P5 ;  /* 0x601fc000f0867fae */ /* 0x000fe8000e9a1016 */
[----:B------:R-:W0:Y:S04]  /*d380*/  LDGDEPBAR ;  /* 0x00000000000079af */ /* 0x000e280000000000 */
[----:B---3--:R-:W-:Y:S04]  /*d390*/  LDGSTS.E [R143], desc[UR22][R244.64], P2 ;  /* 0x00000000f48f7fae */ /* 0x008fe800091a1016 */
[----:B------:R-:W-:Y:S04]  /*d3a0*/  LDGSTS.E [R143+0x400], desc[UR22][R246.64], P2 ;  /* 0x00400000f68f7fae */ /* 0x000fe800091a1016 */
[----:B------:R-:W-:Y:S04]  /*d3b0*/  LDGSTS.E [R143+0x800], desc[UR22][R248.64], P2 ;  /* 0x00800000f88f7fae */ /* 0x000fe800091a1016 */
[----:B------:R-:W-:Y:S04]  /*d3c0*/  LDGSTS.E [R143+0xc00], desc[UR22][R250.64], P2 ;  /* 0x00c00000fa8f7fae */ /* 0x000fe800091a1016 */
[----:B------:R-:W3:Y:S04]  /*d3d0*/  LDL.64 R244, [R1+0x68] ;  /* 0x0000680001f47983 */ /* 0x000ee80000100a00 */
[----:B------:R-:W3:Y:S04]  /*d3e0*/  LDL.64 R246, [R1+0x248] ;  /* 0x0002480001f67983 */ /* 0x000ee80000100a00 */
[----:B------:R-:W3:Y:S04]  /*d3f0*/  LDL.64 R250, [R1+0x1a8] ;  /* 0x0001a80001fa7983 */ /* 0x000ee80000100a00 */
[----:B----4-:R-:W-:Y:S04]  /*d400*/  LDGSTS.E [R143+0x1000], desc[UR22][R4.64], P2 ;  /* 0x01000000048f7fae */ /* 0x010fe800091a1016 */
[----:B------:R-:W-:Y:S04]  /*d410*/  LDGSTS.E [R143+0x1400], desc[UR22][R6.64], P2 ;  /* 0x01400000068f7fae */ /* 0x000fe800091a1016 */
[----:B------:R-:W4:Y:S04]  /*d420*/  LDL.64 R248, [R1+0x220] ;  /* 0x0002200001f87983 */ /* 0x000f280000100a00 */
[----:B------:R-:W4:Y:S04]  /*d430*/  LDL.64 R4, [R1+0xa8] ;  /* 0x0000a80001047983 */ /* 0x000f280000100a00 */
[----:B------:R-:W4:Y:S01]  /*d440*/  LDL.64 R6, [R1+0x200] ;  /* 0x0002000001067983 */ /* 0x000f220000100a00 */
[----:B------:R-:W-:Y:S01]  /*d450*/  ISETP.NE.U32.AND P4, PT, R0, RZ, PT ;  /* 0x000000ff0000720c */ /* 0x000fe20003f85070 */
[----:B------:R-:W-:-:S02]  /*d460*/  VIADD R0, R135, 0xffffff7f ;  /* 0xffffff7f87007836 */ /* 0x000fc40000000000 */
[----:B--2---:R-:W-:Y:S01]  /*d470*/  LDGSTS.E [R143+0x1800], desc[UR22][R50.64], P2 ;  /* 0x01800000328f7fae */ /* 0x004fe200091a1016 */
[C---:B------:R-:W-:Y:S01]  /*d480*/  LOP3.LUT R138, R3.reuse, 0x30, RZ, 0x3c, !PT ;  /* 0x00000030038a7812 */ /* 0x040fe200078e3cff */
[----:B------:R-:W2:Y:S01]  /*d490*/  LDC R135, c[0x0][0x3a0] ;  /* 0x0000e800ff877b82 */ /* 0x000ea20000000800 */
[----:B------:R-:W-:Y:S01]  /*d4a0*/  ISETP.GE.U32.AND P3, PT, R0, 0x7fffff00, PT ;  /* 0x7fffff000000780c */ /* 0x000fe20003f66070 */
[----:B------:R-:W-:Y:S01]  /*d4b0*/  VIADD R0, R136, 0xffffff7e ;  /* 0xffffff7e88007836 */ /* 0x000fe20000000000 */
[----:B------:R-:W-:Y:S01]  /*d4c0*/  LOP3.LUT R136, R3, 0x10, RZ, 0x3c, !PT ;  /* 0x0000001003887812 */ /* 0x000fe200078e3cff */
[----:B------:R-:W-:Y:S04]  /*d4d0*/  LDGSTS.E [R143+0x1c00], desc[UR22][R48.64], P2 ;  /* 0x01c00000308f7fae */ /* 0x000fe800091a1016 */
[----:B------:R-:W-:Y:S01]  /*d4e0*/  LDGSTS.E [R143+0x2000], desc[UR22][R46.64], P2 ;  /* 0x020000002e8f7fae */ /* 0x000fe200091a1016 */
[----:B------:R-:W-:-:S03]  /*d4f0*/  VIADD R136, R136, UR9 ;  /* 0x0000000988887c36 */ /* 0x000fc60008000000 */
[----:B------:R-:W-:Y:S04]  /*d500*/  LDGSTS.E [R143+0x2400], desc[UR22][R44.64], P2 ;  /* 0x024000002c8f7fae */ /* 0x000fe800091a1016 */
        /* <DEDUP_REMOVED lines=10> */
[----:B------:R-:W-:Y:S01]  /*d5b0*/  LDGSTS.E [R136+0x1080], desc[UR22][R22.64], P2 ;  /* 0x0108000016887fae */ /* 0x000fe200091a1016 */
[----:B------:R-:W-:Y:S01]  /*d5c0*/  ISETP.GE.U32.AND P6, PT, R0, 0x7ffffeff, PT ;  /* 0x7ffffeff0000780c */ /* 0x000fe20003fc6070 */
[----:B------:R-:W-:-:S02]  /*d5d0*/  VIADD R0, R137, 0xffffff7d ;  /* 0xffffff7d89007836 */ /* 0x000fc40000000000 */
[----:B------:R-:W2:Y:S01]  /*d5e0*/  LDL.64 R50, [R1+0x1a0] ;  /* 0x0001a00001327983 */ /* 0x000ea20000100a00 */
[----:B------:R-:W-:-:S03]  /*d5f0*/  LOP3.LUT R137, R3, 0x20, RZ, 0x3c, !PT ;  /* 0x0000002003897812 */ /* 0x000fc600078e3cff */
[----:B------:R-:W2:Y:S04]  /*d600*/  LDL.64 R48, [R1+0x180] ;  /* 0x0001800001307983 */ /* 0x000ea80000100a00 */
[----:B------:R-:W2:Y:S04]  /*d610*/  LDL.64 R46, [R1+0x160] ;  /* 0x00016000012e7983 */ /* 0x000ea80000100a00 */
[----:B------:R-:W2:Y:S01]  /*d620*/  LDL.64 R44, [R1+0x140] ;  /* 0x00014000012c7983 */ /* 0x000ea20000100a00 */
[----:B------:R-:W-:-:S03]  /*d630*/  IADD3 R137, PT, PT, R137, UR9, RZ ;  /* 0x0000000989897c10 */ /* 0x000fc6000fffe0ff */
        /* <DEDUP_REMOVED lines=11> */
[----:B---3--:R-:W-:Y:S04]  /*d6f0*/  LDGSTS.E [R136+0x1480], desc[UR22][R250.64], P2 ;  /* 0x01480000fa887fae */ /* 0x008fe800091a1016 */
[----:B------:R-:W-:Y:S04]  /*d700*/  LDGSTS.E [R136+0x1880], desc[UR22][R20.64], P2 ;  /* 0x0188000014887fae */ /* 0x000fe800091a1016 */
[----:B------:R-:W-:Y:S04]  /*d710*/  LDGSTS.E [R136+0x1c80], desc[UR22][R18.64], P2 ;  /* 0x01c8000012887fae */ /* 0x000fe800091a1016 */
[----:B------:R-:W3:Y:S04]  /*d720*/  LDL.64 R250, [R1+0x1e0] ;  /* 0x0001e00001fa7983 */ /* 0x000ee80000100a00 */
[----:B------:R-:W-:Y:S04]  /*d730*/  LDGSTS.E [R136+0x2080], desc[UR22][R16.64], P2 ;  /* 0x0208000010887fae */ /* 0x000fe800091a1016 */
[----:B------:R-:W-:Y:S04]  /*d740*/  LDGSTS.E [R136+0x2480], desc[UR22][R14.64], P2 ;  /* 0x024800000e887fae */ /* 0x000fe800091a1016 */
[----:B------:R-:W-:Y:S04]  /*d750*/  LDGSTS.E [R136+0x2880], desc[UR22][R12.64], P2 ;  /* 0x028800000c887fae */ /* 0x000fe800091a1016 */
[----:B------:R-:W-:Y:S04]  /*d760*/  LDGSTS.E [R136+0x2c80], desc[UR22][R10.64], P2 ;  /* 0x02c800000a887fae */ /* 0x000fe800091a1016 */
[----:B------:R-:W-:Y:S04]  /*d770*/  LDGSTS.E [R136+0x3080], desc[UR22][R8.64], P2 ;  /* 0x0308000008887fae */ /* 0x000fe800091a1016 */
[----:B----4-:R-:W-:Y:S04]  /*d780*/  LDGSTS.E [R136+0x3480], desc[UR22][R4.64], P2 ;  /* 0x0348000004887fae */ /* 0x010fe800091a1016 */
[----:B------:R-:W-:Y:S04]  /*d790*/  LDGSTS.E [R136+0x3880], desc[UR22][R242.64], P2 ;  /* 0x03880000f2887fae */ /* 0x000fe800091a1016 */
[----:B------:R-:W-:Y:S04]  /*d7a0*/  LDGSTS.E [R136+0x3c80], desc[UR22][R244.64], P2 ;  /* 0x03c80000f4887fae */ /* 0x000fe800091a1016 */
[----:B------:R-:W4:Y:S04]  /*d7b0*/  LDL.64 R4, [R1+0x1c0] ;  /* 0x0001c00001047983 */ /* 0x000f280000100a00 */
[----:B------:R-:W-:Y:S04]  /*d7c0*/  LDGSTS.E [R137+0x100], desc[UR22][R246.64], P2 ;  /* 0x00100000f6897fae */ /* 0x000fe800091a1016 */
[----:B------:R-:W-:Y:S04]  /*d7d0*/  LDGSTS.E [R137+0x500], desc[UR22][R248.64], P2 ;  /* 0x00500000f8897fae */ /* 0x000fe800091a1016 */
[----:B------:R-:W-:Y:S04]  /*d7e0*/  LDGSTS.E [R137+0x900], desc[UR22][R6.64], P2 ;  /* 0x0090000006897fae */ /* 0x000fe800091a1016 */
        /* <DEDUP_REMOVED lines=8> */
[----:B------:R-:W-:-:S03]  /*d870*/  VIADD R138, R138, UR9 ;  /* 0x000000098a8a7c36 */ /* 0x000fc60008000000 */
[----:B------:R-:W2:Y:S04]  /*d880*/  LDL.64 R242, [R1+0x98] ;  /* 0x0000980001f27983 */ /* 0x000ea80000100a00 */
[----:B------:R-:W2:Y:S04]  /*d890*/  LDL.64 R244, [R1+0x78] ;  /* 0x0000780001f47983 */ /* 0x000ea80000100a00 */
[----:B------:R-:W2:Y:S04]  /*d8a0*/  LDL.64 R246, [R1+0x58] ;  /* 0x0000580001f67983 */ /* 0x000ea80000100a00 */
[----:B------:R-:W2:Y:S04]  /*d8b0*/  LDL.64 R248, [R1+0x238] ;  /* 0x0002380001f87983 */ /* 0x000ea80000100a00 */
[----:B---3--:R-:W-:Y:S04]  /*d8c0*/  LDGSTS.E [R137+0xd00], desc[UR22][R250.64], P2 ;  /* 0x00d00000fa897fae */ /* 0x008fe800091a1016 */
[----:B------:R-:W3:Y:S04]  /*d8d0*/  LDL.64 R250, [R1+0xb8] ;  /* 0x0000b80001fa7983 */ /* 0x000ee80000100a00 */
[----:B----4-:R-:W-:Y:S04]  /*d8e0*/  LDGSTS.E [R137+0x1100], desc[UR22][R4.64], P2 ;  /* 0x0110000004897fae */ /* 0x010fe800091a1016 */
[----:B--2---:R-:W-:Y:S04]  /*d8f0*/  LDGSTS.E [R137+0x1500], desc[UR22][R50.64], P2 ;  /* 0x0150000032897fae */ /* 0x004fe800091a1016 */
[----:B------:R-:W-:Y:S04]  /*d900*/  LDGSTS.E [R137+0x1900], desc[UR22][R48.64], P2 ;  /* 0x0190000030897fae */ /* 0x000fe800091a1016 */
[----:B------:R-:W-:Y:S04]  /*d910*/  LDGSTS.E [R137+0x1d00], desc[UR22][R46.64], P2 ;  /* 0x01d000002e897fae */ /* 0x000fe800091a1016 */
[----:B------:R-:W-:Y:S04]  /*d920*/  LDGSTS.E [R137+0x2100], desc[UR22][R44.64], P2 ;  /* 0x021000002c897fae */ /* 0x000fe800091a1016 */
[----:B------:R-:W-:Y:S04]  /*d930*/  LDGSTS.E [R137+0x2500], desc[UR22][R42.64], P2 ;  /* 0x025000002a897fae */ /* 0x000fe800091a1016 */
[----:B------:R-:W-:Y:S04]  /*d940*/  LDGSTS.E [R137+0x2900], desc[UR22][R40.64], P2 ;  /* 0x0290000028897fae */ /* 0x000fe800091a1016 */
[----:B------:R-:W-:Y:S04]  /*d950*/  LDGSTS.E [R137+0x2d00], desc[UR22][R38.64], P2 ;  /* 0x02d0000026897fae */ /* 0x000fe800091a1016 */
[----:B------:R-:W-:Y:S04]  /*d960*/  LDGSTS.E [R137+0x3100], desc[UR22][R36.64], P2 ;  /* 0x0310000024897fae */ /* 0x000fe800091a1016 */
[----:B------:R-:W2:Y:S04]  /*d970*/  LDL.64 R4, [R1+0x260] ;  /* 0x0002600001047983 */ /* 0x000ea80000100a00 */
        /* <DEDUP_REMOVED lines=10> */
[----:B------:R-:W4:Y:S04]  /*da20*/  LDL.64 R6, [R1+0x268] ;  /* 0x0002680001067983 */ /* 0x000f280000100a00 */
[----:B------:R-:W-:Y:S04]  /*da30*/  LDGSTS.E [R138+0x1d80], desc[UR22][R16.64], P2 ;  /* 0x01d80000108a7fae */ /* 0x000fe800091a1016 */
[----:B------:R-:W-:Y:S04]  /*da40*/  LDGSTS.E [R138+0x2180], desc[UR22][R14.64], P2 ;  /* 0x021800000e8a7fae */ /* 0x000fe800091a1016 */
[----:B------:R-:W-:Y:S04]  /*da50*/  LDGSTS.E [R138+0x2580], desc[UR22][R12.64], P2 ;  /* 0x025800000c8a7fae */ /* 0x000fe800091a1016 */
[----:B------:R-:W-:Y:S04]  /*da60*/  LDGSTS.E [R138+0x2980], desc[UR22][R10.64], P2 ;  /* 0x029800000a8a7fae */ /* 0x000fe800091a1016 */
[----:B------:R-:W-:Y:S01]  /*da70*/  LDGSTS.E [R138+0x2d80], desc[UR22][R8.64], P2 ;  /* 0x02d80000088a7fae */ /* 0x000fe200091a1016 */
[----:B------:R-:W-:-:S03]  /*da80*/  LOP3.LUT R139, R3, 0x40, RZ, 0x3c, !PT ;  /* 0x00000040038b7812 */ /* 0x000fc600078e3cff */
[----:B------:R-:W4:Y:S04]  /*da90*/  LDL.64 R50, [R1+0x278] ;  /* 0x0002780001327983 */ /* 0x000f280000100a00 */
[----:B------:R-:W4:Y:S04]  /*daa0*/  LDL.64 R48, [R1+0x280] ;  /* 0x0002800001307983 */ /* 0x000f280000100a00 */
[----:B------:R-:W4:Y:S04]  /*dab0*/  LDL.64 R46, [R1+0x288] ;  /* 0x00028800012e7983 */ /* 0x000f280000100a00 */
[----:B------:R-:W4:Y:S04]  /*dac0*/  LDL.64 R44, [R1+0x290] ;  /* 0x00029000012c7983 */ /* 0x000f280000100a00 */
[----:B------:R-:W4:Y:S01]  /*dad0*/  LDL.64 R42, [R1+0x298] ;  /* 0x00029800012a7983 */ /* 0x000f220000100a00 */
[----:B------:R-:W-:-:S03]  /*dae0*/  VIADD R139, R139, UR9 ;  /* 0x000000098b8b7c36 */ /* 0x000fc60008000000 */
[----:B------:R-:W4:Y:S04]  /*daf0*/  LDL.64 R40, [R1+0x2d0] ;  /* 0x0002d00001287983 */ /* 0x000f280000100a00 */
        /* <DEDUP_REMOVED lines=16> */
[----:B---3--:R-:W-:Y:S04]  /*dc00*/  LDGSTS.E [R138+0x3180], desc[UR22][R250.64], P2 ;  /* 0x03180000fa8a7fae */ /* 0x008fe800091a1016 */
[----:B------:R-:W-:Y:S04]  /*dc10*/  LDGSTS.E [R138+0x3580], desc[UR22][R242.64], P2 ;  /* 0x03580000f28a7fae */ /* 0x000fe800091a1016 */
[----:B------:R-:W-:Y:S04]  /*dc20*/  LDGSTS.E [R138+0x3980], desc[UR22][R244.64], P2 ;  /* 0x03980000f48a7fae */ /* 0x000fe800091a1016 */
[----:B------:R-:W3:Y:S04]  /*dc30*/  LDL.64 R250, [R1+0x270] ;  /* 0x0002700001fa7983 */ /* 0x000ee80000100a00 */
[----:B------:R-:W-:Y:S04]  /*dc40*/  LDGSTS.E [R138+0x3d80], desc[UR22][R246.64], P2 ;  /* 0x03d80000f68a7fae */ /* 0x000fe800091a1016 */
[----:B------:R-:W-:Y:S01]  /*dc50*/  LDGSTS.E [R139+0x200], desc[UR22][R248.64], P2 ;  /* 0x00200000f88b7fae */ /* 0x000fe200091a1016 */
[----:B------:R-:W-:-:S03]  /*dc60*/  LOP3.LUT R140, R3, 0x50, RZ, 0x3c, !PT ;  /* 0x00000050038c7812 */ /* 0x000fc600078e3cff */
[----:B------:R-:W3:Y:S04]  /*dc70*/  LDL.64 R242, [R1+0x348] ;  /* 0x0003480001f27983 */ /* 0x000ee80000100a00 */
[----:B------:R-:W3:Y:S04]  /*dc80*/  LDL.64 R244, [R1+0x340] ;  /* 0x0003400001f47983 */ /* 0x000ee80000100a00 */
[----:B------:R-:W3:Y:S04]  /*dc90*/  LDL.64 R246, [R1+0x338] ;  /* 0x0003380001f67983 */ /* 0x000ee80000100a00 */
[----:B------:R-:W3:Y:S04]  /*dca0*/  LDL.64 R248, [R1+0x350] ;  /* 0x0003500001f87983 */ /* 0x000ee80000100a00 */
[----:B--2---:R-:W-:Y:S04]  /*dcb0*/  LDGSTS.E [R139+0x600], desc[UR22][R4.64], P2 ;  /* 0x00600000048b7fae */ /* 0x004fe800091a1016 */
[----:B------:R-:W2:Y:S04]  /*dcc0*/  LDL.64 R4, [R1+0x2f0] ;  /* 0x0002f00001047983 */ /* 0x000ea80000100a00 */
[----:B----4-:R-:W-:Y:S04]  /*dcd0*/  LDGSTS.E [R139+0xa00], desc[UR22][R6.64], P2 ;  /* 0x00a00000068b7fae */ /* 0x010fe800091a1016 */
[----:B------:R-:W4:Y:S01]  /*dce0*/  LDL.64 R6, [R1+0x330] ;  /* 0x0003300001067983 */ /* 0x000f220000100a00 */
[----:B------:R-:W-:-:S03]  /*dcf0*/  VIADD R140, R140, UR9 ;  /* 0x000000098c8c7c36 */ /* 0x000fc60008000000 */
[----:B---3--:R-:W-:Y:S04]  /*dd00*/  LDGSTS.E [R139+0xe00], desc[UR22][R250.64], P2 ;  /* 0x00e00000fa8b7fae */ /* 0x008fe800091a1016 */
        /* <DEDUP_REMOVED lines=15> */
[----:B--2---:R-:W-:Y:S04]  /*de00*/  LDGSTS.E [R140+0xe80], desc[UR22][R4.64], P2 ;  /* 0x00e80000048c7fae */ /* 0x004fe800091a1016 */
        /* <DEDUP_REMOVED lines=8> */
[----:B------:R-:W3:Y:S04]  /*de90*/  LDL.64 R4, [R1+0x360] ;  /* 0x0003600001047983 */ /* 0x000ee80000100a00 */
[----:B----4-:R-:W-:Y:S04]  /*dea0*/  LDGSTS.E [R140+0x2e80], desc[UR22][R6.64], P2 ;  /* 0x02e80000068c7fae */ /* 0x010fe800091a1016 */
        /* <DEDUP_REMOVED lines=12> */
[----:B------:R-:W4:Y:S01]  /*df70*/  LDL.64 R28, [R1+0x3c8] ;  /* 0x0003c800011c7983 */ /* 0x000f220000100a00 */
        /* <DEDUP_REMOVED lines=11> */
[----:B------:R-:W-:Y:S04]  /*e030*/  LDGSTS.E [R140+0x3280], desc[UR22][R242.64], P2 ;  /* 0x03280000f28c7fae */ /* 0x000fe800091a1016 */
[----:B------:R-:W4:Y:S04]  /*e040*/  LDL.64 R8, [R1+0x418] ;  /* 0x0004180001087983 */ /* 0x000f280000100a00 */
[----:B------:R-:W-:Y:S04]  /*e050*/  LDGSTS.E [R140+0x3680], desc[UR22][R244.64], P2 ;  /* 0x03680000f48c7fae */ /* 0x000fe800091a1016 */
[----:B------:R-:W4:Y:S04]  /*e060*/  LDL.64 R242, [R1+0x420] ;  /* 0x0004200001f27983 */ /* 0x000f280000100a00 */
[----:B------:R-:W-:Y:S04]  /*e070*/  LDGSTS.E [R140+0x3a80], desc[UR22][R246.64], P2 ;  /* 0x03a80000f68c7fae */ /* 0x000fe800091a1016 */
[----:B------:R-:W4:Y:S04]  /*e080*/  LDL.64 R244, [R1+0x428] ;  /* 0x0004280001f47983 */ /* 0x000f280000100a00 */
[----:B------:R-:W-:Y:S04]  /*e090*/  LDGSTS.E [R140+0x3e80], desc[UR22][R248.64], P2 ;  /* 0x03e80000f88c7fae */ /* 0x000fe800091a1016 */
[----:B------:R-:W4:Y:S04]  /*e0a0*/  LDL.64 R246, [R1+0x430] ;  /* 0x0004300001f67983 */ /* 0x000f280000100a00 */
[----:B------:R-:W4:Y:S04]  /*e0b0*/  LDL.64 R248, [R1+0x438] ;  /* 0x0004380001f87983 */ /* 0x000f280000100a00 */
[----:B--2---:R-:W-:Y:S04]  /*e0c0*/  LDGSTS.E [R141+0x300], desc[UR22][R250.64], P2 ;  /* 0x00300000fa8d7fae */ /* 0x004fe800091a1016 */
[----:B---3--:R-:W-:Y:S04]  /*e0d0*/  LDGSTS.E [R141+0x700], desc[UR22][R4.64], P2 ;  /* 0x00700000048d7fae */ /* 0x008fe800091a1016 */
[----:B------:R-:W2:Y:S04]  /*e0e0*/  LDL.64 R250, [R1+0x440] ;  /* 0x0004400001fa7983 */ /* 0x000ea80000100a00 */
[----:B------:R-:W3:Y:S04]  /*e0f0*/  LDL.64 R4, [R1+0x448] ;  /* 0x0004480001047983 */ /* 0x000ee80000100a00 */
[----:B----4-:R-:W-:Y:S04]  /*e100*/  LDGSTS.E [R141+0xb00], desc[UR22][R6.64], P2 ;  /* 0x00b00000068d7fae */ /* 0x010fe800091a1016 */
[----:B------:R-:W-:Y:S01]  /*e110*/  LDGSTS.E [R141+0xf00], desc[UR22][R50.64], P2 ;  /* 0x00f00000328d7fae */ /* 0x000fe200091a1016 */
[----:B------:R-:W-:-:S03]  /*e120*/  LOP3.LUT R142, R3, 0x70, RZ, 0x3c, !PT ;  /* 0x00000070038e7812 */ /* 0x000fc600078e3cff */
[----:B------:R-:W-:Y:S04]  /*e130*/  LDGSTS.E [R141+0x1300], desc[UR22][R48.64], P2 ;  /* 0x01300000308d7fae */ /* 0x000fe800091a1016 */
[----:B------:R-:W4:Y:S04]  /*e140*/  LDL.64 R6, [R1+0x450] ;  /* 0x0004500001067983 */ /* 0x000f280000100a00 */
[----:B------:R-:W4:Y:S04]  /*e150*/  LDL.LU.64 R50, [R1+0xc60] ;  /* 0x000c600001327983 */ /* 0x000f280000300a00 */
[----:B------:R-:W4:Y:S04]  /*e160*/  LDL.LU.64 R48, [R1+0xc58] ;  /* 0x000c580001307983 */ /* 0x000f280000300a00 */
[----:B------:R-:W-:Y:S04]  /*e170*/  LDGSTS.E [R141+0x1700], desc[UR22][R46.64], P2 ;  /* 0x017000002e8d7fae */ /* 0x000fe800091a1016 */
[----:B------:R-:W-:Y:S04]  /*e180*/  LDGSTS.E [R141+0x1b00], desc[UR22][R44.64], P2 ;  /* 0x01b000002c8d7fae */ /* 0x000fe800091a1016 */
[----:B------:R-:W-:Y:S04]  /*e190*/  LDGSTS.E [R141+0x1f00], desc[UR22][R42.64], P2 ;  /* 0x01f000002a8d7fae */ /* 0x000fe800091a1016 */
[----:B------:R-:W4:Y:S04]  /*e1a0*/  LDL.LU.64 R46, [R1+0xc50] ;  /* 0x000c5000012e7983 */ /* 0x000f280000300a00 */
[----:B------:R-:W4:Y:S01]  /*e1b0*/  LDL.LU.64 R44, [R1+0xc48] ;  /* 0x000c4800012c7983 */ /* 0x000f220000300a00 */
[----:B------:R-:W-:-:S03]  /*e1c0*/  IADD3 R142, PT, PT, R142, UR9, RZ ;  /* 0x000000098e8e7c10 */ /* 0x000fc6000fffe0ff */
[----:B------:R-:W4:Y:S04]  /*e1d0*/  LDL.LU.64 R42, [R1+0xc40] ;  /* 0x000c4000012a7983 */ /* 0x000f280000300a00 */
[----:B------:R-:W-:Y:S04]  /*e1e0*/  LDGSTS.E [R141+0x2300], desc[UR22][R40.64], P2 ;  /* 0x02300000288d7fae */ /* 0x000fe800091a1016 */
[----:B------:R-:W-:Y:S04]  /*e1f0*/  LDGSTS.E [R141+0x2700], desc[UR22][R38.64], P2 ;  /* 0x02700000268d7fae */ /* 0x000fe800091a1016 */
[----:B------:R-:W-:Y:S04]  /*e200*/  LDGSTS.E [R141+0x2b00], desc[UR22][R36.64], P2 ;  /* 0x02b00000248d7fae */ /* 0x000fe800091a1016 */
[----:B------:R-:W4:Y:S04]  /*e210*/  LDL.LU.64 R40, [R1+0xc38] ;  /* 0x000c380001287983 */ /* 0x000f280000300a00 */
[----:B------:R-:W4:Y:S04]  /*e220*/  LDL.LU.64 R38, [R1+0xc30] ;  /* 0x000c300001267983 */ /* 0x000f280000300a00 */
        /* <DEDUP_REMOVED lines=37> */
[----:B--2---:R-:W-:Y:S04]  /*e480*/  LDGSTS.E [R142+0x3780], desc[UR22][R250.64], P2 ;  /* 0x03780000fa8e7fae */ /* 0x004fe800091a1016 */
[----:B---3--:R2:W-:Y:S04]  /*e490*/  LDGSTS.E [R142+0x3b80], desc[UR22][R4.64], P2 ;  /* 0x03b80000048e7fae */ /* 0x0085e800091a1016 */
[----:B------:R-:W3:Y:S04]  /*e4a0*/  LDL.LU.64 R250, [R1+0xb90] ;  /* 0x000b900001fa7983 */ /* 0x000ee80000300a00 */
[----:B------:R-:W2:Y:S04]  /*e4b0*/  LDL.LU.64 R4, [R1+0xb88] ;  /* 0x000b880001047983 */ /* 0x000ea80000300a00 */
[----:B----4-:R4:W-:Y:S01]  /*e4c0*/  LDGSTS.E [R142+0x3f80], desc[UR22][R6.64], P2 ;  /* 0x03f80000068e7fae */ /* 0x0109e200091a1016 */
[----:B------:R-:W-:-:S03]  /*e4d0*/  ISETP.GE.U32.AND P5, PT, R0, 0x7ffffefe, PT ;  /* 0x7ffffefe0000780c */ /* 0x000fc60003fa6070 */
[----:B------:R-:W2:Y:S01]  /*e4e0*/  LDL.LU.64 R6, [R1+0xb80] ;  /* 0x000b800001067983 */ /* 0x000ea20000300a00 */
[----:B-1----:R-:W-:-:S03]  /*e4f0*/  VIADD R0, R2, 0xffffff7c ;  /* 0xffffff7c02007836 */ /* 0x002fc60000000000 */
[----:B------:R-:W0:Y:S01]  /*e500*/  LDGDEPBAR ;  /* 0x00000000000079af */ /* 0x000e220000000000 */
[----:B--2---:R-:W-:Y:S01]  /*e510*/  IMAD.SHL.U32 R2, R6, 0x80, RZ ;  /* 0x0000008006027824 */ /* 0x004fe200078e00ff */
[----:B------:R-:W-:Y:S03]  /*e520*/  BAR.SYNC.DEFER_BLOCKING 0x0 ;  /* 0x0000000000007b1d */ /* 0x000fe60000010000 */
[----:B------:R-:W-:Y:S01]  /*e530*/  IMAD.WIDE R4, R2, 0x4, R4 ;  /* 0x0000000402047825 */ /* 0x000fe200078e0204 */
[----:B------:R-:W-:-:S04]  /*e540*/  ISETP.GE.U32.AND P2, PT, R0, 0x7ffffefd, PT ;  /* 0x7ffffefd0000780c */ /* 0x000fc80003f46070 */
[----:B----4-:R-:W1:Y:S01]  /*e550*/  LDC R6, c[0x0][0x3a0] ;  /* 0x0000e800ff067b82 */ /* 0x010e620000000800 */
[----:B------:R-:W-:Y:S04]  /*e560*/  STL.64 [R1+0x848], R4 ;  /* 0x0008480401007387 */ /* 0x000fe80000100a00 */
[----:B------:R2:W-:Y:S04]  /*e570*/  STL.64 [R1+0x1080], R236 ;  /* 0x001080ec01007387 */ /* 0x0005e80000100a00 */
[----:B--2---:R-:W2:Y:S04]  /*e580*/  LDL.LU.64 R236, [R1+0x30] ;  /* 0x0000300001ec7983 */ /* 0x004ea80000300a00 */
[----:B------:R-:W-:Y:S04]  /*e590*/  STL.64 [R1+0x1078], R238 ;  /* 0x001078ee01007387 */ /* 0x000fe80000100a00 */
[----:B------:R4:W-:Y:S04]  /*e5a0*/  STL.64 [R1+0x1070], R240 ;  /* 0x001070f001007387 */ /* 0x0009e80000100a00 */
[----:B------:R-:W-:Y:S01]  /*e5b0*/  @!PT LDS RZ, [RZ] ;  /* 0x00000000fffff984 */ /* 0x000fe20000000800 */
[----:B------:R-:W-:Y:S01]  /*e5c0*/  @!PT LDS RZ, [RZ] ;  /* 0x00000000fffff984 */ /* 0x000fe20000000800 */
[----:B------:R-:W-:Y:S01]  /*e5d0*/  @!PT LDS RZ, [RZ] ;  /* 0x00000000fffff984 */ /* 0x000fe20000000800 */
[----:B------:R3:W-:Y:S04]  /*e5e0*/  LDGSTS.E [R134+0x70000], desc[UR22][R4.64], !P3 ;  /* 0x7000000004867fae */ /* 0x0007e8000d9a1016 */
[----:B----4-:R-:W4:Y:S04]  /*e5f0*/  LDL.LU.64 R240, [R1+0x50] ;  /* 0x0000500001f07983 */ /* 0x010f280000300a00 */
[----:B------:R1:W-:Y:S01]  /*e600*/  STL.64 [R1+0x1068], R142 ;  /* 0x0010688e01007387 */ /* 0x0003e20000100a00 */
[----:B------:R-:W-:Y:S01]  /*e610*/  VIADD R0, R135, 0xffffff7b ;  /* 0xffffff7b87007836 */ /* 0x000fe20000000000 */
[----:B---3--:R-:W3:Y:S08]  /*e620*/  LDC R5, c[0x0][0x3a0] ;  /* 0x0000e800ff057b82 */ /* 0x008ef00000000800 */
[----:B------:R-:W2:Y:S01]  /*e630*/  LDC R4, c[0x0][0x3a0] ;  /* 0x0000e800ff047b82 */ /* 0x000ea20000000800 */
[----:B-1----:R-:W2:Y:S04]  /*e640*/  LDL.LU.64 R142, [R1+0x48] ;  /* 0x00004800018e7983 */ /* 0x002ea80000300a00 */
[----:B------:R1:W-:Y:S01]  /*e650*/  STL.64 [R1+0x1038], R136 ;  /* 0x0010388801007387 */ /* 0x0003e20000100a00 */
[----:B------:R-:W-:-:S02]  /*e660*/  IMAD.WIDE R8, R2, 0x4, R8 ;  /* 0x0000000402087825 */ /* 0x000fc400078e0208 */
[----:B------:R-:W2:Y:S01]  /*e670*/  LDC R135, c[0x0][0x3a0] ;  /* 0x0000e800ff877b82 */ /* 0x000ea20000000800 */
[----:B-1----:R-:W3:Y:S04]  /*e680*/  LDL.LU.64 R136, [R1+0x38] ;  /* 0x0000380001887983 */ /* 0x002ee80000300a00 */
[----:B------:R1:W-:Y:S04]  /*e690*/  STL.64 [R1+0x1030], R138 ;  /* 0x0010308a01007387 */ /* 0x0003e80000100a00 */
[----:B-1----:R-:W3:Y:S04]  /*e6a0*/  LDL.LU.64 R138, [R1+0x40] ;  /* 0x00004000018a7983 */ /* 0x002ee80000300a00 */
[----:B------:R4:W-:Y:S04]  /*e6b0*/  STL.64 [R1+0x1028], R140 ;  /* 0x0010288c01007387 */ /* 0x0009e80000100a00 */
[----:B------:R-:W3:Y:S01]  /*e6c0*/  LDL.LU.64 R238, [R1+0x28] ;  /* 0x0000280001ee7983 */ /* 0x000ee20000300a00 */
[----:B------:R-:W-:Y:S01]  /*e6d0*/  ISETP.GE.U32.AND P3, PT, R0, 0x7ffffefc, PT ;  /* 0x7ffffefc0000780c */ /* 0x000fe20003f66070 */
[----:B----4-:R-:W-:-:S05]  /*e6e0*/  IMAD.WIDE R140, R2, 0x4, R240 ;  /* 0x00000004028c7825 */ /* 0x010fca00078e02f0 */
[----:B------:R2:W-:Y:S04]  /*e6f0*/  STL.64 [R1+0x840], R140 ;  /* 0x0008408c01007387 */ /* 0x0005e80000100a00 */
[----:B------:R2:W-:Y:S04]  /*e700*/  LDGSTS.E [R134+0x70004], desc[UR22][R140.64], !P6 ;  /* 0x700040008c867fae */ /* 0x0005e8000f1a1016 */
[----:B------:R-:W4:Y:S01]  /*e710*/  LDL.LU.64 R240, [R1+0x20] ;  /* 0x0000200001f07983 */ /* 0x000f220000300a00 */
[----:B--2---:R-:W-:-:S05]  /*e720*/  IMAD.WIDE R140, R2, 0x4, R142 ;  /* 0x00000004028c7825 */ /* 0x004fca00078e028e */
[----:B------:R1:W-:Y:S04]  /*e730*/  STL.64 [R1+0x838], R140 ;  /* 0x0008388c01007387 */ /* 0x0003e80000100a00 */
[----:B------:R-:W2:Y:S04]  /*e740*/  LDL.LU.64 R142, [R1+0x18] ;  /* 0x00001800018e7983 */ /* 0x000ea80000300a00 */
[----:B------:R1:W-:Y:S04]  /*e750*/  LDGSTS.E [R134+0x70008], desc[UR22][R140.64], !P5 ;  /* 0x700080008c867fae */ /* 0x0003e8000e9a1016 */
[----:B-1----:R-:W2:Y:S01]  /*e760*/  LDL.LU.64 R140, [R1+0x10] ;  /* 0x00001000018c7983 */ /* 0x002ea20000300a00 */
[----:B---3--:R-:W-:-:S04]  /*e770*/  IMAD.WIDE R138, R2, 0x4, R138 ;  /* 0x00000004028a7825 */ /* 0x008fc800078e028a */
[----:B------:R-:W-:Y:S01]  /*e780*/  IMAD.WIDE R136, R2, 0x4, R136 ;  /* 0x0000000402887825 */ /* 0x000fe200078e0288 */
[----:B------:R1:W-:Y:S04]  /*e790*/  STL.64 [R1+0x830], R138 ;  /* 0x0008308a01007387 */ /* 0x0003e80000100a00 */
[----:B------:R3:W-:Y:S04]  /*e7a0*/  LDGSTS.E [R134+0x7000c], desc[UR22][R138.64], !P2 ;  /* 0x7000c0008a867fae */ /* 0x0007e8000d1a1016 */
[----:B------:R2:W-:Y:S04]  /*e7b0*/  LDGSTS.E [R134+0x70010], desc[UR22][R136.64], !P3 ;  /* 0x7001000088867fae */ /* 0x0005e8000d9a1016 */
[----:B-1----:R-:W3:Y:S04]  /*e7c0*/  LDL.LU.64 R138, [R1+0x8] ;  /* 0x00000800018a7983 */ /* 0x002ee80000300a00 */
[----:B------:R1:W-:Y:S04]  /*e7d0*/  STL.64 [R1+0x828], R136 ;  /* 0x0008288801007387 */ /* 0x0003e80000100a00 */
[----:B-1----:R-:W3:Y:S01]  /*e7e0*/  LDL.LU.64 R136, [R1] ;  /* 0x0000000001887983 */ /* 0x002ee20000300a00 */
[----:B------:R-:W-:-:S02]  /*e7f0*/  VIADD R0, R252, 0xffffff7a ;  /* 0xffffff7afc007836 */ /* 0x000fc40000000000 */
[----:B------:R-:W-:Y:S01]  /*e800*/  IMAD.WIDE R236, R2, 0x4, R236 ;  /* 0x0000000402ec7825 */ /* 0x000fe200078e02ec */
[----:B------:R-:W1:Y:S02]  /*e810*/  LDC R252, c[0x0][0x3a0] ;  /* 0x0000e800fffc7b82 */ /* 0x000e640000000800 */
[----:B------:R-:W-:Y:S02]  /*e820*/  ISETP.GE.U32.AND P6, PT, R0, 0x7ffffefb, PT ;  /* 0x7ffffefb0000780c */ /* 0x000fe40003fc6070 */
[----:B------:R-:W-:-:S04]  /*e830*/  IADD3 R0, PT, PT, R6, -0x87, RZ ;  /* 0xffffff7906007810 */ /* 0x000fc80007ffe0ff */
[----:B------:R-:W1:Y:S01]  /*e840*/  LDC R6, c[0x0][0x3a0] ;  /* 0x0000e800ff067b82 */ /* 0x000e620000000800 */
[----:B------:R-:W-:Y:S01]  /*e850*/  ISETP.GE.U32.AND P5, PT, R0, 0x7ffffefa, PT ;  /* 0x7ffffefa0000780c */ /* 0x000fe20003fa6070 */
[----:B------:R-:W-:Y:S02]  /*e860*/  VIADD R0, R5, 0xffffff78 ;  /* 0xffffff7805007836 */ /* 0x000fe40000000000 */
[----:B------:R-:W-:-:S03]  /*e870*/  IMAD.WIDE R238, R2, 0x4, R238 ;  /* 0x0000000402ee7825 */ /* 0x000fc600078e02ee */
[----:B------:R-:W-:Y:S01]  /*e880*/  LDGSTS.E [R134+0x70014], desc[UR22][R236.64], !P6 ;  /* 0x70014000ec867fae */ /* 0x000fe2000f1a1016 */
[----:B------:R-:W1:Y:S01]  /*e890*/  LDC R5, c[0x0][0x3a0] ;  /* 0x0000e800ff057b82 */ /* 0x000e620000000800 */
[----:B------:R-:W-:Y:S01]  /*e8a0*/  ISETP.GE.U32.AND P2, PT, R0, 0x7ffffef9, PT ;  /* 0x7ffffef90000780c */ /* 0x000fe20003f46070 */
[----:B------:R-:W-:-:S04]  /*e8b0*/  VIADD R0, R4, 0xffffff77 ;  /* 0xffffff7704007836 */ /* 0x000fc80000000000 */
[----:B------:R-:W-:Y:S02]  /*e8c0*/  LDGSTS.E [R134+0x70018], desc[UR22][R238.64], !P5 ;  /* 0x70018000ee867fae */ /* 0x000fe4000e9a1016 */
[----:B------:R-:W1:Y:S01]  /*e8d0*/  LDC R4, c[0x0][0x3a0] ;  /* 0x0000e800ff047b82 */ /* 0x000e620000000800 */
[----:B------:R-:W-:Y:S01]  /*e8e0*/  ISETP.GE.U32.AND P3, PT, R0, 0x7ffffef8, PT ;  /* 0x7ffffef80000780c */ /* 0x000fe20003f66070 */
[----:B-1----:R-:W-:-:S06]  /*e8f0*/  VIADD R0, R6, 0xffffff76 ;  /* 0xffffff7606007836 */ /* 0x002fcc0000000000 */
[----:B------:R-:W1:Y:S01]  /*e900*/  LDC R6, c[0x0][0x3a0] ;  /* 0x0000e800ff067b82 */ /* 0x000e620000000800 */
[----:B------:R-:W-:Y:S01]  /*e910*/  ISETP.GE.U32.AND P6, PT, R0, 0x7ffffef7, PT ;  /* 0x7ffffef70000780c */ /* 0x000fe20003fc6070 */
[----:B------:R-:W-:-:S06]  /*e920*/  VIADD R0, R5, 0xffffff75 ;  /* 0xffffff7505007836 */ /* 0x000fcc0000000000 */
[----:B------:R-:W1:Y:S01]  /*e930*/  LDC R5, c[0x0][0x3a0] ;  /* 0x0000e800ff057b82 */ /* 0x000e620000000800 */
[----:B------:R-:W-:Y:S02]  /*e940*/  ISETP.GE.U32.AND P5, PT, R0, 0x7ffffef6, PT ;  /* 0x7ffffef60000780c */ /* 0x000fe40003fa6070 */
[----:B------:R-:W-:-:S05]  /*e950*/  IADD3 R0, PT, PT, R4, -0x8c, RZ ;  /* 0xffffff7404007810 */ /* 0x000fca0007ffe0ff */
[----:B------:R-:W1:Y:S01]  /*e960*/  LDC R4, c[0x0][0x3a0] ;  /* 0x0000e800ff047b82 */ /* 0x000e620000000800 */
[----:B------:R1:W-:Y:S04]  /*e970*/  STL.64 [R1+0x820], R236 ;  /* 0x000820ec01007387 */ /* 0x0003e80000100a00 */
[----:B-1----:R-:W3:Y:S04]  /*e980*/  LDL.LU.64 R236, [R1+0x1080] ;  /* 0x0010800001ec7983 */ /* 0x002ee80000300a00 */
[----:B------:R1:W-:Y:S04]  /*e990*/  STL.64 [R1+0x818], R238 ;  /* 0x000818ee01007387 */ /* 0x0003e80000100a00 */
[----:B-1----:R-:W3:Y:S01]  /*e9a0*/  LDL.LU.64 R238, [R1+0x1078] ;  /* 0x0010780001ee7983 */ /* 0x002ee20000300a00 */
[----:B----4-:R-:W-:-:S05]  /*e9b0*/  IMAD.WIDE R240, R2, 0x4, R240 ;  /* 0x0000000402f07825 */ /* 0x010fca00078e02f0 */
[----:B------:R-:W-:Y:S01]  /*e9c0*/  LDGSTS.E [R134+0x7001c], desc[UR22][R240.64], !P2 ;  /* 0x7001c000f0867fae */ /* 0x000fe2000d1a1016 */
[----:B------:R-:W-:Y:S01]  /*e9d0*/  ISETP.GE.U32.AND P2, PT, R0, 0x7ffffef5, PT ;  /* 0x7ffffef50000780c */ /* 0x000fe20003f46070 */
[----:B------:R-:W-:Y:S02]  /*e9e0*/  VIADD R0, R6, 0xffffff73 ;  /* 0xffffff7306007836 */ /* 0x000fe40000000000 */
[----:B------:R-:W1:Y:S01]  /*e9f0*/  LDC R6, c[0x0][0x3a0] ;  /* 0x0000e800ff067b82 */ /* 0x000e620000000800 */
[----:B--2---:R-:W-:-:S05]  /*ea00*/  IMAD.WIDE R142, R2, 0x4, R142 ;  /* 0x00000004028e7825 */ /* 0x004fca00078e028e */
[----:B------:R-:W-:Y:S01]  /*ea10*/  LDGSTS.E [R134+0x70020], desc[UR22][R142.64], !P3 ;  /* 0x700200008e867fae */ /* 0x000fe2000d9a1016 */
[----:B------:R-:W-:Y:S01]  /*ea20*/  ISETP.GE.U32.AND P3, PT, R0, 0x7ffffef4, PT ;  /* 0x7ffffef40000780c */ /* 0x000fe20003f66070 */
[----:B------:R-:W-:Y:S02]  /*ea30*/  VIADD R0, R5, 0xffffff72 ;  /* 0xffffff7205007836 */ /* 0x000fe40000000000 */
[----:B------:R-:W2:Y:S01]  /*ea40*/  LDC R5, c[0x0][0x3a0] ;  /* 0x0000e800ff057b82 */ /* 0x000ea20000000800 */
[----:B------:R-:W-:-:S05]  /*ea50*/  IMAD.WIDE R140, R2, 0x4, R140 ;  /* 0x00000004028c7825 */ /* 0x000fca00078e028c */
[----:B------:R-:W-:Y:S01]  /*ea60*/  LDGSTS.E [R134+0x70024], desc[UR22][R140.64], !P6 ;  /* 0x700240008c867fae */ /* 0x000fe2000f1a1016 */
[----:B------:R-:W-:Y:S01]  /*ea70*/  ISETP.GE.U32.AND P6, PT, R0, 0x7ffffef3, PT ;  /* 0x7ffffef30000780c */ /* 0x000fe20003fc6070 */
[----:B------:R-:W-:Y:S02]  /*ea80*/  VIADD R0, R4, 0xffffff71 ;  /* 0xffffff7104007836 */ /* 0x000fe40000000000 */
[----:B------:R-:W4:Y:S01]  /*ea90*/  LDC R4, c[0x0][0x3a0] ;  /* 0x0000e800ff047b82 */ /* 0x000f220000000800 */
[----:B------:R3:W-:Y:S04]  /*eaa0*/  STL.64 [R1+0x810], R240 ;  /* 0x000810f001007387 */ /* 0x0007e80000100a00 */
[----:B---3--:R-:W3:Y:S01]  /*eab0*/  LDL.LU.64 R240, [R1+0x1070] ;  /* 0x0010700001f07983 */ /* 0x008ee20000300a00 */
[----:B------:R-:W-:-:S03]  /*eac0*/  IMAD.WIDE R138, R2, 0x4, R138 ;  /* 0x00000004028a7825 */ /* 0x000fc600078e028a */
[----:B------:R2:W-:Y:S04]  /*ead0*/  STL.64 [R1+0x808], R142 ;  /* 0x0008088e01007387 */ /* 0x0005e80000100a00 */
[----:B------:R-:W-:Y:S01]  /*eae0*/  LDGSTS.E [R134+0x70028], desc[UR22][R138.64], !P5 ;  /* 0x700280008a867fae */ /* 0x000fe2000e9a1016 */
[----:B------:R-:W-:Y:S01]  /*eaf0*/  ISETP.GE.U32.AND P5, PT, R0, 0x7ffffef2, PT ;  /* 0x7ffffef20000780c */ /* 0x000fe20003fa6070 */
[----:B-1----:R-:W-:Y:S02]  /*eb00*/  VIADD R0, R6, 0xffffff70 ;  /* 0xffffff7006007836 */ /* 0x002fe40000000000 */
[----:B------:R-:W1:Y:S01]  /*eb10*/  LDC R6, c[0x0][0x3a0] ;  /* 0x0000e800ff067b82 */ /* 0x000e620000000800 */
[----:B--2---:R-:W2:Y:S01]  /*eb20*/  LDL.LU.64 R142, [R1+0x1068] ;  /* 0x00106800018e7983 */ /* 0x004ea20000300a00 */
[----:B------:R-:W-:-:S03]  /*eb30*/  IMAD.WIDE R136, R2, 0x4, R136 ;  /* 0x0000000402887825 */ /* 0x000fc600078e0288 */
[----:B------:R-:W-:Y:S04]  /*eb40*/  STL.64 [R1+0x800], R140 ;  /* 0x0008008c01007387 */ /* 0x000fe80000100a00 */
[----:B------:R-:W-:Y:S04]  /*eb50*/  STL.64 [R1+0x7f8], R138 ;  /* 0x0007f88a01007387 */ /* 0x000fe80000100a00 */
[----:B------:R4:W-:Y:S04]  /*eb60*/  STL.64 [R1+0x7f0], R136 ;  /* 0x0007f08801007387 */ /* 0x0009e80000100a00 */
[----:B------:R4:W-:Y:S01]  /*eb70*/  LDGSTS.E [R134+0x7002c], desc[UR22][R136.64], !P2 ;  /* 0x7002c00088867fae */ /* 0x0009e2000d1a1016 */
[----:B------:R-:W-:-:S02]  /*eb80*/  ISETP.GE.U32.AND P2, PT, R0, 0x7ffffef1, PT ;  /* 0x7ffffef10000780c */ /* 0x000fc40003f46070 */
[----:B------:R-:W-:Y:S02]  /*eb90*/  IADD3 R0, PT, PT, R5, -0x91, RZ ;  /* 0xffffff6f05007810 */ /* 0x000fe40007ffe0ff */
[----:B------:R-:W1:Y:S01]  /*eba0*/  LDC R5, c[0x0][0x3a0] ;  /* 0x0000e800ff057b82 */ /* 0x000e620000000800 */
[----:B----4-:R-:W-:-:S05]  /*ebb0*/  IMAD.WIDE R136, R2, 0x4, R250 ;  /* 0x0000000402887825 */ /* 0x010fca00078e02fa */
[----:B------:R4:W-:Y:S01]  /*ebc0*/  LDGSTS.E [R134+0x70030], desc[UR22][R136.64], !P3 ;  /* 0x7003000088867fae */ /* 0x0009e2000d9a1016 */
[----:B------:R-:W-:Y:S01]  /*ebd0*/  ISETP.GE.U32.AND P3, PT, R0, 0x7ffffef0, PT ;  /* 0x7ffffef00000780c */ /* 0x000fe20003f66070 */
[----:B------:R-:W-:Y:S02]  /*ebe0*/  VIADD R0, R4, 0xffffff6e ;  /* 0xffffff6e04007836 */ /* 0x000fe40000000000 */
[----:B------:R-:W1:Y:S01]  /*ebf0*/  LDC R4, c[0x0][0x3a0] ;  /* 0x0000e800ff047b82 */ /* 0x000e620000000800 */
[----:B------:R4:W-:Y:S02]  /*ec00*/  STL.64 [R1+0x7e8], R136 ;  /* 0x0007e88801007387 */ /* 0x0009e40000100a00 */
[----:B----4-:R-:W-:-:S05]  /*ec10*/  IMAD.WIDE R136, R2, 0x4, R248 ;  /* 0x0000000402887825 */ /* 0x010fca00078e02f8 */
[----:B------:R4:W-:Y:S04]  /*ec20*/  STL.64 [R1+0x7e0], R136 ;  /* 0x0007e08801007387 */ /* 0x0009e80000100a00 */
[----:B------:R4:W-:Y:S01]  /*ec30*/  LDGSTS.E [R134+0x70034], desc[UR22][R136.64], !P6 ;  /* 0x7003400088867fae */ /* 0x0009e2000f1a1016 */
[----:B------:R-:W-:Y:S01]  /*ec40*/  ISETP.GE.U32.AND P6, PT, R0, 0x7ffffeef, PT ;  /* 0x7ffffeef0000780c */ /* 0x000fe20003fc6070 */
[----:B-1----:R-:W-:Y:S02]  /*ec50*/  VIADD R0, R6, 0xffffff6d ;  /* 0xffffff6d06007836 */ /* 0x002fe40000000000 */
[----:B------:R-:W1:Y:S01]  /*ec60*/  LDC R6, c[0x0][0x3a0] ;  /* 0x0000e800ff067b82 */ /* 0x000e620000000800 */
[----:B----4-:R-:W-:-:S05]  /*ec70*/  IMAD.WIDE R136, R2, 0x4, R246 ;  /* 0x0000000402887825 */ /* 0x010fca00078e02f6 */
[----:B------:R4:W-:Y:S04]  /*ec80*/  STL.64 [R1+0x7d8], R136 ;  /* 0x0007d88801007387 */ /* 0x0009e80000100a00 */
[----:B------:R4:W-:Y:S01]  /*ec90*/  LDGSTS.E [R134+0x70038], desc[UR22][R136.64], !P5 ;  /* 0x7003800088867fae */ /* 0x0009e2000e9a1016 */
[----:B------:R-:W-:Y:S01]  /*eca0*/  ISETP.GE.U32.AND P5, PT, R0, 0x7ffffeee, PT ;  /* 0x7ffffeee0000780c */ /* 0x000fe20003fa6070 */
[----:B------:R-:W-:Y:S02]  /*ecb0*/  VIADD R0, R5, 0xffffff6c ;  /* 0xffffff6c05007836 */ /* 0x000fe40000000000 */
        /* <DEDUP_REMOVED lines=8> */
[----:B------:R-:W-:Y:S01]  /*ed40*/  LDGSTS.E [R134+0x70040], desc[UR22][R136.64], !P3 ;  /* 0x7004000088867fae */ /* 0x000fe2000d9a1016 */
[----:B------:R-:W-:Y:S02]  /*ed50*/  ISETP.GE.U32.AND P3, PT, R0, 0x7ffffeec, PT ;  /* 0x7ffffeec0000780c */ /* 0x000fe40003f66070 */
[----:B-1----:R-:W-:Y:S01]  /*ed60*/  IADD3 R0, PT, PT, R6, -0x96, RZ ;  /* 0xffffff6a06007810 */ /* 0x002fe20007ffe0ff */
[----:B------:R-:W-:Y:S01]  /*ed70*/  STL.64 [R1+0x7c8], R136 ;  /* 0x0007c88801007387 */ /* 0x000fe20000100a00 */
[----:B------:R-:W1:Y:S03]  /*ed80*/  LDC R6, c[0x0][0x3a0] ;  /* 0x0000e800ff067b82 */ /* 0x000e660000000800 */
[----:B------:R4:W-:Y:S04]  /*ed90*/  STL.64 [R1+0x7c0], R8 ;  /* 0x0007c00801007387 */ /* 0x0009e80000100a00 */
[----:B------:R4:W-:Y:S01]  /*eda0*/  LDGSTS.E [R134+0x70044], desc[UR22][R8.64], !P6 ;  /* 0x7004400008867fae */ /* 0x0009e2000f1a1016 */
[----:B------:R-:W-:Y:S01]  /*edb0*/  ISETP.GE.U32.AND P6, PT, R0, 0x7ffffeeb, PT ;  /* 0x7ffffeeb0000780c */ /* 0x000fe20003fc6070 */
[----:B------:R-:W-:-:S02]  /*edc0*/  VIADD R0, R5, 0xffffff69 ;  /* 0xffffff6905007836 */ /* 0x000fc40000000000 */
        /* <DEDUP_REMOVED lines=21> */
[----:B------:R-:W-:Y:S02]  /*ef20*/  ISETP.GE.U32.AND P6, PT, R0, 0x7ffffee7, PT ;  /* 0x7ffffee70000780c */ /* 0x000fe40003fc6070 */
[----:B------:R-:W-:Y:S02]  /*ef30*/  IADD3 R0, PT, PT, R4, -0x9b, RZ ;  /* 0xffffff6504007810 */ /* 0x000fe40007ffe0ff */
[----:B------:R-:W3:Y:S01]  /*ef40*/  LDC R4, c[0x0][0x3a0] ;  /* 0x0000e800ff047b82 */ /* 0x000ee20000000800 */
        /* <DEDUP_REMOVED lines=12> */
[----:B------:R-:W2:Y:S01]  /*f010*/  LDC R5, c[0x0][0x3a0] ;  /* 0x0000e800ff057b82 */ /* 0x000ea20000000800 */
[----:B----4-:R-:W-:-:S05]  /*f020*/  IMAD.WIDE R8, R2, 0x4, R22 ;  /* 0x0000000402087825 */ /* 0x010fca00078e0216 */
[----:B------:R4:W-:Y:S01]  /*f030*/  LDGSTS.E [R134+0x70060], desc[UR22][R8.64], !P3 ;  /* 0x7006000008867fae */ /* 0x0009e2000d9a1016 */
[----:B------:R-:W-:Y:S01]  /*f040*/  ISETP.GE.U32.AND P3, PT, R0, 0x7ffffee4, PT ;  /* 0x7ffffee40000780c */ /* 0x000fe20003f66070 */
[----:B---3--:R-:W-:Y:S02]  /*f050*/  VIADD R0, R4, 0xffffff62 ;  /* 0xffffff6204007836 */ /* 0x008fe40000000000 */
        /* <DEDUP_REMOVED lines=11> */
[----:B------:R-:W-:Y:S02]  /*f110*/  ISETP.GE.U32.AND P5, PT, R0, 0x7ffffee2, PT ;  /* 0x7ffffee20000780c */ /* 0x000fe40003fa6070 */
[----:B--2---:R-:W-:Y:S02]  /*f120*/  IADD3 R0, PT, PT, R5, -0xa0, RZ ;  /* 0xffffff6005007810 */ /* 0x004fe40007ffe0ff */
        /* <DEDUP_REMOVED lines=17> */
[----:B--2---:R-:W-:Y:S02]  /*f240*/  VIADD R0, R5, 0xffffff5d ;  /* 0xffffff5d05007836 */ /* 0x004fe40000000000 */
        /* <DEDUP_REMOVED lines=10> */
[----:B------:R-:W-:Y:S02]  /*f2f0*/  ISETP.GE.U32.AND P2, PT, R0, 0x7ffffedd, PT ;  /* 0x7ffffedd0000780c */ /* 0x000fe40003f46070 */
[----:B-1----:R-:W-:Y:S02]  /*f300*/  IADD3 R0, PT, PT, R6, -0xa5, RZ ;  /* 0xffffff5b06007810 */ /* 0x002fe40007ffe0ff */
        /* <DEDUP_REMOVED lines=27> */
[----:B------:R-:W-:Y:S02]  /*f4c0*/  ISETP.GE.U32.AND P3, PT, R0, 0x7ffffed8, PT ;  /* 0x7ffffed80000780c */ /* 0x000fe40003f66070 */
[----:B---3--:R-:W-:Y:S02]  /*f4d0*/  IADD3 R0, PT, PT, R4, -0xaa, RZ ;  /* 0xffffff5604007810 */ /* 0x008fe40007ffe0ff */
        /* <DEDUP_REMOVED lines=414> */
[----:B------:R4:W-:Y:S01]  /*10ec0*/  STL.64 [R1+0x510], R8 ;  /* 0x0005100801007387 */ /* 0x0009e20000100a00 */
[----:B------:R-:W3:Y:S01]  /*10ed0*/  LDC R4, c[0x0][0x3a0] ;  /* 0x0000e800ff047b82 */ /* 0x000ee20000000800 */
        /* <DEDUP_REMOVED lines=13> */
[----:B------:R4:W-:Y:S04]  /*10fb0*/  STL.64 [R1+0x4f8], R8 ;  /* 0x0004f80801007387 */ /* 0x0009e80000100a00 */
[----:B------:R4:W-:Y:S01]  /*10fc0*/  LDGSTS.E [R134+0x701b0], desc[UR22][R8.64], !P3 ;  /* 0x701b000008867fae */ /* 0x0009e2000d9a1016 */
[----:B------:R-:W-:Y:S01]  /*10fd0*/  ISETP.GE.U32.AND P3, PT, R0, 0x7ffffe90, PT ;  /* 0x7ffffe900000780c */ /* 0x000fe20003f66070 */
[----:B---3--:R-:W-:Y:S02]  /*10fe0*/  VIADD R0, R4, 0xffffff0e ;  /* 0xffffff0e04007836 */ /* 0x008fe40000000000 */
[----:B------:R-:W3:Y:S01]  /*10ff0*/  LDC R4, c[0x0][0x3a0] ;  /* 0x0000e800ff047b82 */ /* 0x000ee20000000800 */
[----:B----4-:R-:W-:-:S05]  /*11000*/  IMAD.WIDE R8, R2, 0x4, R204 ;  /* 0x0000000402087825 */ /* 0x010fca00078e02cc */
[----:B------:R4:W-:Y:S04]  /*11010*/  STL.64 [R1+0x4f0], R8 ;  /* 0x0004f00801007387 */ /* 0x0009e80000100a00 */
[----:B------:R4:W-:Y:S02]  /*11020*/  LDGSTS.E [R134+0x701b4], desc[UR22][R8.64], !P6 ;  /* 0x701b400008867fae */ /* 0x0009e4000f1a1016 */
[----:B----4-:R-:W-:-:S05]  /*11030*/  IMAD.WIDE R8, R2, 0x4, R206 ;  /* 0x0000000402087825 */ /* 0x010fca00078e02ce */
[----:B------:R4:W-:Y:S04]  /*11040*/  STL.64 [R1+0x4e8], R8 ;  /* 0x0004e80801007387 */ /* 0x0009e80000100a00 */
[----:B------:R4:W-:Y:S01]  /*11050*/  LDGSTS.E [R134+0x701b8], desc[UR22][R8.64], !P5 ;  /* 0x701b800008867fae */ /* 0x0009e2000e9a1016 */
[----:B------:R-:W-:Y:S01]  /*11060*/  ISETP.GE.U32.AND P6, PT, R0, 0x7ffffe8f, PT ;  /* 0x7ffffe8f0000780c */ /* 0x000fe20003fc6070 */
[----:B-1----:R-:W-:Y:S02]  /*11070*/  VIADD R0, R6, 0xffffff0d ;  /* 0xffffff0d06007836 */ /* 0x002fe40000000000 */
[----:B------:R-:W-:Y:S01]  /*11080*/  IMAD.WIDE R10, R2, 0x4, R208 ;  /* 0x00000004020a7825 */ /* 0x000fe200078e02d0 */
[----:B------:R-:W1:Y:S08]  /*11090*/  LDC R6, c[0x0][0x3a0] ;  /* 0x0000e800ff067b82 */ /* 0x000e700000000800 */
[----:B----4-:R-:W4:Y:S01]  /*110a0*/  LDC R8, c[0x0][0x3a0] ;  /* 0x0000e800ff087b82 */ /* 0x010f220000000800 */
[----:B------:R-:W-:Y:S01]  /*110b0*/  ISETP.GE.U32.AND P5, PT, R0, 0x7ffffe8e, PT ;  /* 0x7ffffe8e0000780c */ /* 0x000fe20003fa6070 */
[----:B--2---:R-:W-:Y:S01]  /*110c0*/  VIADD R0, R5, 0xffffff0c ;  /* 0xffffff0c05007836 */ /* 0x004fe20000000000 */
[----:B------:R2:W-:Y:S04]  /*110d0*/  STL.64 [R1+0x4e0], R10 ;  /* 0x0004e00a01007387 */ /* 0x0005e80000100a00 */
[----:B------:R2:W-:Y:S01]  /*110e0*/  LDGSTS.E [R134+0x701bc], desc[UR22][R10.64], !P2 ;  /* 0x701bc0000a867fae */ /* 0x0005e2000d1a1016 */
[----:B------:R-:W-:Y:S01]  /*110f0*/  ISETP.GE.U32.AND P2, PT, R0, 0x7ffffe8d, PT ;  /* 0x7ffffe8d0000780c */ /* 0x000fe20003f46070 */
[----:B------:R-:W1:Y:S01]  /*11100*/  LDC R5, c[0x0][0x3a0] ;  /* 0x0000e800ff057b82 */ /* 0x000e620000000800 */
[----:B---3--:R-:W-:-:S07]  /*11110*/  IADD3 R0, PT, PT, R4, -0xf5, RZ ;  /* 0xffffff0b04007810 */ /* 0x008fce0007ffe0ff */
[----:B------:R-:W3:Y:S01]  /*11120*/  LDC R4, c[0x0][0x3a0] ;  /* 0x0000e800ff047b82 */ /* 0x000ee20000000800 */
[----:B--2---:R-:W-:-:S05]  /*11130*/  IMAD.WIDE R10, R2, 0x4, R210 ;  /* 0x00000004020a7825 */ /* 0x004fca00078e02d2 */
[----:B------:R2:W-:Y:S01]  /*11140*/  LDGSTS.E [R134+0x701c0], desc[UR22][R10.64], !P3 ;  /* 0x701c00000a867fae */ /* 0x0005e2000d9a1016 */
[----:B------:R-:W-:Y:S01]  /*11150*/  ISETP.GE.U32.AND P3, PT, R0, 0x7ffffe8c, PT ;  /* 0x7ffffe8c0000780c */ /* 0x000fe20003f66070 */
[----:B----4-:R-:W-:Y:S02]  /*11160*/  VIADD R0, R8, 0xffffff0a ;  /* 0xffffff0a08007836 */ /* 0x010fe40000000000 */
[----:B------:R-:W4:Y:S01]  /*11170*/  LDC R8, c[0x0][0x3a0] ;  /* 0x0000e800ff087b82 */ /* 0x000f220000000800 */
[----:B------:R2:W-:Y:S02]  /*11180*/  STL.64 [R1+0x4d8], R10 ;  /* 0x0004d80a01007387 */ /* 0x0005e40000100a00 */
[----:B--2---:R-:W-:-:S05]  /*11190*/  IMAD.WIDE R10, R2, 0x4, R212 ;  /* 0x00000004020a7825 */ /* 0x004fca00078e02d4 */
[----:B------:R2:W-:Y:S04]  /*111a0*/  STL.64 [R1+0x4d0], R10 ;  /* 0x0004d00a01007387 */ /* 0x0005e80000100a00 */
[----:B------:R2:W-:Y:S01]  /*111b0*/  LDGSTS.E [R134+0x701c4], desc[UR22][R10.64], !P6 ;  /* 0x701c40000a867fae */ /* 0x0005e2000f1a1016 */
[----:B------:R-:W-:Y:S01]  /*111c0*/  ISETP.GE.U32.AND P6, PT, R0, 0x7ffffe8b, PT ;  /* 0x7ffffe8b0000780c */ /* 0x000fe20003fc6070 */
[----:B-1----:R-:W-:Y:S02]  /*111d0*/  VIADD R0, R6, 0xffffff09 ;  /* 0xffffff0906007836 */ /* 0x002fe40000000000 */
[----:B------:R-:W1:Y:S01]  /*111e0*/  LDC R6, c[0x0][0x3a0] ;  /* 0x0000e800ff067b82 */ /* 0x000e620000000800 */
[----:B--2---:R-:W-:-:S05]  /*111f0*/  IMAD.WIDE R10, R2, 0x4, R214 ;  /* 0x00000004020a7825 */ /* 0x004fca00078e02d6 */
[----:B------:R2:W-:Y:S04]  /*11200*/  STL.64 [R1+0x4c8], R10 ;  /* 0x0004c80a01007387 */ /* 0x0005e80000100a00 */
[----:B------:R2:W-:Y:S01]  /*11210*/  LDGSTS.E [R134+0x701c8], desc[UR22][R10.64], !P5 ;  /* 0x701c80000a867fae */ /* 0x0005e2000e9a1016 */
[----:B------:R-:W-:Y:S01]  /*11220*/  ISETP.GE.U32.AND P5, PT, R0, 0x7ffffe8a, PT ;  /* 0x7ffffe8a0000780c */ /* 0x000fe20003fa6070 */
[----:B------:R-:W-:Y:S02]  /*11230*/  VIADD R0, R5, 0xffffff08 ;  /* 0xffffff0805007836 */ /* 0x000fe40000000000 */
[----:B------:R-:W1:Y:S01]  /*11240*/  LDC R5, c[0x0][0x3a0] ;  /* 0x0000e800ff057b82 */ /* 0x000e620000000800 */
[----:B--2---:R-:W-:-:S05]  /*11250*/  IMAD.WIDE R10, R2, 0x4, R216 ;  /* 0x00000004020a7825 */ /* 0x004fca00078e02d8 */
[----:B------:R2:W-:Y:S04]  /*11260*/  STL.64 [R1+0x4c0], R10 ;  /* 0x0004c00a01007387 */ /* 0x0005e80000100a00 */
[----:B------:R2:W-:Y:S01]  /*11270*/  LDGSTS.E [R134+0x701cc], desc[UR22][R10.64], !P2 ;  /* 0x701cc0000a867fae */ /* 0x0005e2000d1a1016 */
[----:B------:R-:W-:Y:S01]  /*11280*/  ISETP.GE.U32.AND P2, PT, R0, 0x7ffffe89, PT ;  /* 0x7ffffe890000780c */ /* 0x000fe20003f46070 */
[----:B----4-:R-:W-:Y:S02]  /*11290*/  VIADD R0, R8, 0xffffff07 ;  /* 0xffffff0708007836 */ /* 0x010fe40000000000 */
[----:B------:R-:W-:-:S04]  /*112a0*/  IMAD.WIDE R8, R2, 0x4, R220 ;  /* 0x0000000402087825 */ /* 0x000fc800078e02dc */
[----:B--2---:R-:W-:-:S05]  /*112b0*/  IMAD.WIDE R10, R2, 0x4, R218 ;  /* 0x00000004020a7825 */ /* 0x004fca00078e02da */
[----:B------:R-:W-:Y:S01]  /*112c0*/  LDGSTS.E [R134+0x701d0], desc[UR22][R10.64], !P3 ;  /* 0x701d00000a867fae */ /* 0x000fe2000d9a1016 */
[----:B------:R-:W-:Y:S02]  /*112d0*/  ISETP.GE.U32.AND P3, PT, R0, 0x7ffffe88, PT ;  /* 0x7ffffe880000780c */ /* 0x000fe40003f66070 */
[----:B---3--:R-:W-:Y:S01]  /*112e0*/  IADD3 R0, PT, PT, R4, -0xfa, RZ ;  /* 0xffffff0604007810 */ /* 0x008fe20007ffe0ff */
[----:B------:R-:W-:Y:S01]  /*112f0*/  STL.64 [R1+0x4b8], R10 ;  /* 0x0004b80a01007387 */ /* 0x000fe20000100a00 */
[----:B------:R-:W2:Y:S03]  /*11300*/  LDC R4, c[0x0][0x3a0] ;  /* 0x0000e800ff047b82 */ /* 0x000ea60000000800 */
[----:B------:R3:W-:Y:S04]  /*11310*/  STL.64 [R1+0x4b0], R8 ;  /* 0x0004b00801007387 */ /* 0x0007e80000100a00 */
[----:B------:R3:W-:Y:S01]  /*11320*/  LDGSTS.E [R134+0x701d4], desc[UR22][R8.64], !P6 ;  /* 0x701d400008867fae */ /* 0x0007e2000f1a1016 */
[----:B------:R-:W-:Y:S01]  /*11330*/  ISETP.GE.U32.AND P6, PT, R0, 0x7ffffe87, PT ;  /* 0x7ffffe870000780c */ /* 0x000fe20003fc6070 */
[----:B---3--:R-:W-:-:S05]  /*11340*/  IMAD.WIDE R8, R2, 0x4, R222 ;  /* 0x0000000402087825 */ /* 0x008fca00078e02de */
[----:B------:R3:W-:Y:S04]  /*11350*/  STL.64 [R1+0x4a8], R8 ;  /* 0x0004a80801007387 */ /* 0x0007e80000100a00 */
[----:B------:R3:W-:Y:S01]  /*11360*/  LDGSTS.E [R134+0x701d8], desc[UR22][R8.64], !P5 ;  /* 0x701d800008867fae */ /* 0x0007e2000e9a1016 */
[----:B-1----:R-:W-:Y:S02]  /*11370*/  VIADD R0, R6, 0xffffff05 ;  /* 0xffffff0506007836 */ /* 0x002fe40000000000 */
[----:B------:R-:W-:Y:S01]  /*11380*/  IMAD.WIDE R10, R2, 0x4, R224 ;  /* 0x00000004020a7825 */ /* 0x000fe200078e02e0 */
[----:B------:R-:W1:Y:S08]  /*11390*/  LDC R6, c[0x0][0x3a0] ;  /* 0x0000e800ff067b82 */ /* 0x000e700000000800 */
[----:B---3--:R-:W3:Y:S01]  /*113a0*/  LDC R8, c[0x0][0x3a0] ;  /* 0x0000e800ff087b82 */ /* 0x008ee20000000800 */
[----:B------:R-:W-:Y:S01]  /*113b0*/  ISETP.GE.U32.AND P5, PT, R0, 0x7ffffe86, PT ;  /* 0x7ffffe860000780c */ /* 0x000fe20003fa6070 */
[----:B------:R-:W-:Y:S01]  /*113c0*/  VIADD R0, R5, 0xffffff04 ;  /* 0xffffff0405007836 */ /* 0x000fe20000000000 */
[----:B------:R4:W-:Y:S04]  /*113d0*/  STL.64 [R1+0x4a0], R10 ;  /* 0x0004a00a01007387 */ /* 0x0009e80000100a00 */
[----:B------:R4:W-:Y:S01]  /*113e0*/  LDGSTS.E [R134+0x701dc], desc[UR22][R10.64], !P2 ;  /* 0x701dc0000a867fae */ /* 0x0009e2000d1a1016 */
[----:B------:R-:W-:Y:S01]  /*113f0*/  ISETP.GE.U32.AND P2, PT, R0, 0x7ffffe85, PT ;  /* 0x7ffffe850000780c */ /* 0x000fe20003f46070 */
[----:B--2---:R-:W-:Y:S01]  /*11400*/  VIADD R0, R4, 0xffffff03 ;  /* 0xffffff0304007836 */ /* 0x004fe20000000000 */
[----:B------:R-:W2:Y:S01]  /*11410*/  LDC R5, c[0x0][0x3a0] ;  /* 0x0000e800ff057b82 */ /* 0x000ea20000000800 */
[----:B----4-:R-:W-:-:S05]  /*11420*/  IMAD.WIDE R10, R2, 0x4, R226 ;  /* 0x00000004020a7825 */ /* 0x010fca00078e02e2 */
[----:B------:R4:W-:Y:S01]  /*11430*/  LDGSTS.E [R134+0x701e0], desc[UR22][R10.64], !P3 ;  /* 0x701e00000a867fae */ /* 0x0009e2000d9a1016 */
[----:B------:R-:W-:Y:S01]  /*11440*/  ISETP.GE.U32.AND P3, PT, R0, 0x7ffffe84, PT ;  /* 0x7ffffe840000780c */ /* 0x000fe20003f66070 */
[----:B---3--:R-:W-:Y:S02]  /*11450*/  VIADD R0, R8, 0xffffff02 ;  /* 0xffffff0208007836 */ /* 0x008fe40000000000 */
[----:B------:R4:W-:Y:S01]  /*11460*/  STL.64 [R1+0x498], R10 ;  /* 0x0004980a01007387 */ /* 0x0009e20000100a00 */
[----:B------:R-:W-:-:S04]  /*11470*/  IMAD.WIDE R8, R2, 0x4, R230 ;  /* 0x0000000402087825 */ /* 0x000fc800078e02e6 */
[----:B----4-:R-:W-:-:S05]  /*11480*/  IMAD.WIDE R10, R2, 0x4, R228 ;  /* 0x00000004020a7825 */ /* 0x010fca00078e02e4 */
[----:B------:R-:W-:Y:S04]  /*11490*/  STL.64 [R1+0x490], R10 ;  /* 0x0004900a01007387 */ /* 0x000fe80000100a00 */
[----:B------:R-:W-:Y:S04]  /*114a0*/  LDGSTS.E [R134+0x701e4], desc[UR22][R10.64], !P6 ;  /* 0x701e40000a867fae */ /* 0x000fe8000f1a1016 */
[----:B------:R3:W-:Y:S04]  /*114b0*/  STL.64 [R1+0x488], R8 ;  /* 0x0004880801007387 */ /* 0x0007e80000100a00 */
[----:B------:R3:W-:Y:S02]  /*114c0*/  LDGSTS.E [R134+0x701e8], desc[UR22][R8.64], !P5 ;  /* 0x701e800008867fae */ /* 0x0007e4000e9a1016 */
[----:B---3--:R-:W-:-:S05]  /*114d0*/  IMAD.WIDE R8, R2, 0x4, R232 ;  /* 0x0000000402087825 */ /* 0x008fca00078e02e8 */
[----:B------:R3:W-:Y:S04]  /*114e0*/  STL.64 [R1+0x480], R8 ;  /* 0x0004800801007387 */ /* 0x0007e80000100a00 */
[----:B------:R3:W-:Y:S04]  /*114f0*/  LDGSTS.E [R134+0x701ec], desc[UR22][R8.64], !P2 ;  /* 0x701ec00008867fae */ /* 0x0007e8000d1a1016 */
[----:B------:R-:W-:Y:S01]  /*11500*/  STL.64 [R1+0x1040], R132 ;  /* 0x0010408401007387 */ /* 0x000fe20000100a00 */
[----:B---3--:R-:W-:-:S05]  /*11510*/  IMAD.WIDE R8, R2, 0x4, R234 ;  /* 0x0000000402087825 */ /* 0x008fca00078e02ea */
[----:B------:R3:W-:Y:S04]  /*11520*/  STL.64 [R1+0x478], R8 ;  /* 0x0004780801007387 */ /* 0x0007e80000100a00 */
[----:B------:R-:W4:Y:S04]  /*11530*/  LDL.LU.64 R250, [R1+0x258] ;  /* 0x0002580001fa7983 */ /* 0x000f280000300a00 */
[----:B------:R-:W4:Y:S04]  /*11540*/  LDL.LU.64 R14, [R1+0x230] ;  /* 0x00023000010e7983 */ /* 0x000f280000300a00 */
[----:B------:R-:W4:Y:S01]  /*11550*/  LDL.LU.64 R10, [R1+0x210] ;  /* 0x00021000010a7983 */ /* 0x000f220000300a00 */
[----:B--2---:R-:W-:-:S02]  /*11560*/  VIADD R4, R5, 0xffffff00 ;  /* 0xffffff0005047836 */ /* 0x004fc40000000000 */
[----:B------:R-:W2:Y:S01]  /*11570*/  LDC R5, c[0x0][0x3a0] ;  /* 0x0000e800ff057b82 */ /* 0x000ea20000000800 */
[----:B------:R-:W4:Y:S01]  /*11580*/  LDL.LU.64 R242, [R1+0x1f0] ;  /* 0x0001f00001f27983 */ /* 0x000f220000300a00 */
[----:B------:R-:W-:Y:S02]  /*11590*/  ISETP.GE.U32.AND P6, PT, R0, 0x7ffffe83, PT ;  /* 0x7ffffe830000780c */ /* 0x000fe40003fc6070 */
[----:B-1----:R-:W-:Y:S01]  /*115a0*/  IADD3 R0, PT, PT, R6, -0xff, RZ ;  /* 0xffffff0106007810 */ /* 0x002fe20007ffe0ff */
[----:B------:R-:W4:Y:S03]  /*115b0*/  LDL.LU.64 R246, [R1+0x1d0] ;  /* 0x0001d00001f67983 */ /* 0x000f260000300a00 */
[----:B------:R-:W1:Y:S01]  /*115c0*/  LDC R6, c[0x0][0x3a0] ;  /* 0x0000e800ff067b82 */ /* 0x000e620000000800 */
[----:B------:R-:W-:Y:S01]  /*115d0*/  ISETP.GE.AND P2, PT, R132, R4, PT ;  /* 0x000000048400720c */ /* 0x000fe20003f46270 */
[----:B------:R-:W-:Y:S01]  /*115e0*/  VIADD R135, R135, 0x7f ;  /* 0x0000007f87877836 */ /* 0x000fe20000000000 */
[----:B------:R3:W-:Y:S01]  /*115f0*/  LDGSTS.E [R134+0x701f0], desc[UR22][R8.64], !P3 ;  /* 0x701f000008867fae */ /* 0x0007e2000d9a1016 */
[----:B------:R-:W-:Y:S01]  /*11600*/  ISETP.GE.U32.AND P3, PT, R4, 0x7ffffe81, PT ;  /* 0x7ffffe810400780c */ /* 0x000fe20003f66070 */
[----:B------:R-:W-:Y:S01]  /*11610*/  IMAD.WIDE R12, R2, 0x4, R236 ;  /* 0x00000004020c7825 */ /* 0x000fe200078e02ec */
[----:B------:R-:W-:Y:S01]  /*11620*/  ISETP.GE.U32.AND P5, PT, R0, 0x7ffffe82, PT ;  /* 0x7ffffe820000780c */ /* 0x000fe20003fa6070 */
[----:B------:R-:W4:Y:S01]  /*11630*/  LDL.LU.64 R136, [R1+0x1b0] ;  /* 0x0001b00001887983 */ /* 0x000f220000300a00 */
[----:B------:R-:W1:Y:S01]  /*11640*/  LDC R4, c[0x0][0x3a0] ;  /* 0x0000e800ff047b82 */ /* 0x000e620000000800 */
[----:B------:R-:W-:-:S02]  /*11650*/  SEL R0, RZ, 0x4, P2 ;  /* 0x00000004ff007807 */ /* 0x000fc40001000000 */
[----:B------:R-:W-:Y:S01]  /*11660*/  ISETP.GT.AND P2, PT, R135, 0x17f, PT ;  /* 0x0000017f8700780c */ /* 0x000fe20003f44270 */
[----:B------:R-:W4:Y:S03]  /*11670*/  LDL.LU.64 R138, [R1+0x190] ;  /* 0x00019000018a7983 */ /* 0x000f260000300a00 */
[----:B------:R-:W-:Y:S01]  /*11680*/  SEL R0, R0, RZ, P2 ;  /* 0x000000ff00007207 */ /* 0x000fe20001000000 */
[----:B------:R2:W-:Y:S01]  /*11690*/  STL.64 [R1+0x470], R12 ;  /* 0x0004700c01007387 */ /* 0x0005e20000100a00 */
[----:B------:R-:W-:Y:S01]  /*116a0*/  IMAD.WIDE R18, R2, 0x4, R240 ;  /* 0x0000000402127825 */ /* 0x000fe200078e02f0 */
[----:B---3--:R-:W3:Y:S02]  /*116b0*/  LDC R8, c[0x0][0x3a0] ;  /* 0x0000e800ff087b82 */ /* 0x008ee40000000800 */
[----:B------:R2:W-:Y:S01]  /*116c0*/  LDGSTS.E [R134+0x701f4], desc[UR22][R12.64], !P6 ;  /* 0x701f40000c867fae */ /* 0x0005e2000f1a1016 */
[----:B------:R-:W-:Y:S01]  /*116d0*/  ISETP.NE.U32.AND P2, PT, R0, RZ, PT ;  /* 0x000000ff0000720c */ /* 0x000fe20003f45070 */
[----:B--2---:R-:W-:-:S02]  /*116e0*/  VIADD R0, R5, 0xfffffeff ;  /* 0xfffffeff05007836 */ /* 0x004fc40000000000 */
[----:B------:R-:W2:Y:S04]  /*116f0*/  LDL.LU.64 R140, [R1+0x170] ;  /* 0x00017000018c7983 */ /* 0x000ea80000300a00 */
[----:B------:R-:W2:Y:S01]  /*11700*/  LDL.LU.64 R244, [R1+0x150] ;  /* 0x0001500001f47983 */ /* 0x000ea20000300a00 */
[----:B------:R-:W-:Y:S01]  /*11710*/  IMAD.WIDE R12, R2, 0x4, R238 ;  /* 0x00000004020c7825 */ /* 0x000fe200078e02ee */
[----:B------:R-:W-:-:S04]  /*11720*/  ISETP.GE.U32.AND P6, PT, R0, 0x7ffffe80, PT ;  /* 0x7ffffe800000780c */ /* 0x000fc80003fc6070 */
[----:B------:R3:W-:Y:S04]  /*11730*/  STL.64 [R1+0x468], R12 ;  /* 0x0004680c01007387 */ /* 0x0007e80000100a00 */
[----:B------:R-:W2:Y:S01]  /*11740*/  LDL.LU.64 R16, [R1+0x130] ;  /* 0x0001300001107983 */ /* 0x000ea20000300a00 */
[----:B-1----:R-:W-:-:S03]  /*11750*/  VIADD R0, R6, 0xfffffefe ;  /* 0xfffffefe06007836 */ /* 0x002fc60000000000 */
[----:B------:R1:W-:Y:S01]  /*11760*/  LDGSTS.E [R134+0x701f8], desc[UR22][R12.64], !P5 ;  /* 0x701f80000c867fae */ /* 0x0003e2000e9a1016 */
[----:B------:R-:W-:Y:S01]  /*11770*/  IMAD.SHL.U32 R135, R7, 0x80, RZ ;  /* 0x0000008007877824 */ /* 0x000fe200078e00ff */
[----:B------:R-:W-:Y:S02]  /*11780*/  ISETP.GE.U32.AND P5, PT, R0, 0x7ffffe7f, PT ;  /* 0x7ffffe7f0000780c */ /* 0x000fe40003fa6070 */
[----:B------:R-:W-:Y:S01]  /*11790*/  IADD3 R0, PT, PT, R4, -0x103, RZ ;  /* 0xfffffefd04007810 */ /* 0x000fe20007ffe0ff */
[----:B------:R1:W-:Y:S04]  /*117a0*/  LDGSTS.E [R134+0x701fc], desc[UR22][R18.64], !P3 ;  /* 0x701fc00012867fae */ /* 0x0003e8000d9a1016 */
[----:B---3--:R-:W3:Y:S04]  /*117b0*/  LDL.LU.64 R12, [R1+0x110] ;  /* 0x00011000010c7983 */ /* 0x008ee80000300a00 */
[----:B------:R1:W-:Y:S04]  /*117c0*/  STL.64 [R1+0x1048], R2 ;  /* 0x0010480201007387 */ /* 0x0003e80000100a00 */
[----:B------:R1:W-:Y:S04]  /*117d0*/  STL.64 [R1+0x460], R18 ;  /* 0x0004601201007387 */ /* 0x0003e80000100a00 */
[----:B------:R-:W3:Y:S01]  /*117e0*/  LDL.LU.64 R248, [R1+0xf0] ;  /* 0x0000f00001f87983 */ /* 0x000ee20000300a00 */
[----:B----4-:R-:W-:-:S04]  /*117f0*/  IMAD.WIDE R4, R135, 0x4, R250 ;  /* 0x0000000487047825 */ /* 0x010fc800078e02fa */
[C---:B------:R-:W-:Y:S01]  /*11800*/  IMAD.WIDE R132, R135.reuse, 0x4, R246 ;  /* 0x0000000487847825 */ /* 0x040fe200078e02f6 */
[----:B------:R-:W4:Y:S03]  /*11810*/  LDL.LU.64 R250, [R1+0xd0] ;  /* 0x0000d00001fa7983 */ /* 0x000f260000300a00 */
[C---:B-1----:R-:W-:Y:S01]  /*11820*/  IMAD.WIDE R2, R135.reuse, 0x4, R14 ;  /* 0x0000000487027825 */ /* 0x042fe200078e020e */
[----:B------:R1:W-:Y:S04]  /*11830*/  STL.64 [R1+0x458], R4 ;  /* 0x0004580401007387 */ /* 0x0003e80000100a00 */
[----:B------:R-:W4:Y:S04]  /*11840*/  LDL.LU.64 R18, [R1+0xb0] ;  /* 0x0000b00001127983 */ /* 0x000f280000300a00 */
[----:B------:R1:W-:Y:S02]  /*11850*/  STL.64 [R1+0x850], R2 ;  /* 0x0008500201007387 */ /* 0x0003e40000100a00 */
[----:B-1----:R-:W-:-:S04]  /*11860*/  IMAD.WIDE R4, R135, 0x4, R10 ;  /* 0x0000000487047825 */ /* 0x002fc800078e020a */
[C---:B------:R-:W-:Y:S01]  /*11870*/  IMAD.WIDE R136, R135.reuse, 0x4, R136 ;  /* 0x0000000487887825 */ /* 0x040fe200078e0288 */
[----:B------:R-:W-:Y:S03]  /*11880*/  STL.64 [R1+0x860], R4 ;  /* 0x0008600401007387 */ /* 0x000fe60000100a00 */
[C---:B------:R-:W-:Y:S01]  /*11890*/  IMAD.WIDE R2, R135.reuse, 0x4, R242 ;  /* 0x0000000487027825 */ /* 0x040fe200078e02f2 */
[----:B------:R-:W4:Y:S04]  /*118a0*/  LDL.LU.64 R10, [R1+0x90] ;  /* 0x00009000010a7983 */ /* 0x000f280000300a00 */
[----:B------:R-:W4:Y:S04]  /*118b0*/  LDL.LU.64 R14, [R1+0x70] ;  /* 0x00007000010e7983 */ /* 0x000f280000300a00 */
[----:B------:R-:W4:Y:S04]  /*118c0*/  LDL.LU.64 R20, [R1+0x250] ;  /* 0x0002500001147983 */ /* 0x000f280000300a00 */
[----:B------:R-:W-:Y:S04]  /*118d0*/  STL.64 [R1+0x870], R2 ;  /* 0x0008700201007387 */ /* 0x000fe80000100a00 */
[----:B------:R1:W-:Y:S04]  /*118e0*/  STL.64 [R1+0x1050], R2 ;  /* 0x0010500201007387 */ /* 0x0003e80000100a00 */
[----:B------:R-:W4:Y:S01]  /*118f0*/  LDL.LU.64 R246, [R1+0x228] ;  /* 0x0002280001f67983 */ /* 0x000f220000300a00 */
[----:B------:R-:W-:-:S03]  /*11900*/  IMAD.WIDE R138, R135, 0x4, R138 ;  /* 0x00000004878a7825 */ /* 0x000fc600078e028a */
[----:B------:R-:W-:Y:S01]  /*11910*/  STL.64 [R1+0x888], R132 ;  /* 0x0008888401007387 */ /* 0x000fe20000100a00 */
[----:B--2---:R-:W-:-:S03]  /*11920*/  IMAD.WIDE R238, R135, 0x4, R244 ;  /* 0x0000000487ee7825 */ /* 0x004fc600078e02f4 */
[----:B------:R-:W-:Y:S01]  /*11930*/  STL.64 [R1+0x1058], R132 ;  /* 0x0010588401007387 */ /* 0x000fe20000100a00 */
[----:B------:R-:W-:-:S03]  /*11940*/  IMAD.WIDE R140, R135, 0x4, R140 ;  /* 0x00000004878c7825 */ /* 0x000fc600078e028c */
[----:B------:R-:W2:Y:S01]  /*11950*/  LDL.LU.64 R242, [R1+0x208] ;  /* 0x0002080001f27983 */ /* 0x000ea20000300a00 */
[----:B------:R-:W-:-:S03]  /*11960*/  IMAD.WIDE R236, R135, 0x4, R16 ;  /* 0x0000000487ec7825 */ /* 0x000fc600078e0210 */
[----:B------:R-:W2:Y:S01]  /*11970*/  LDL.LU.64 R244, [R1+0x1e8] ;  /* 0x0001e80001f47983 */ /* 0x000ea20000300a00 */
[----:B---3--:R-:W-:-:S03]  /*11980*/  IMAD.WIDE R234, R135, 0x4, R12 ;  /* 0x0000000487ea7825 */ /* 0x008fc600078e020c */
[----:B------:R-:W-:Y:S04]  /*11990*/  STL.64 [R1+0x8a0], R136 ;  /* 0x0008a08801007387 */ /* 0x000fe80000100a00 */
[----:B------:R-:W-:Y:S04]  /*119a0*/  STL.64 [R1+0x1060], R136 ;  /* 0x0010608801007387 */ /* 0x000fe80000100a00 */
[----:B------:R-:W3:Y:S01]  /*119b0*/  LDL.LU.64 R16, [R1+0x1c8] ;  /* 0x0001c80001107983 */ /* 0x000ee20000300a00 */
[----:B------:R-:W-:-:S03]  /*119c0*/  IMAD.WIDE R232, R135, 0x4, R248 ;  /* 0x0000000487e87825 */ /* 0x000fc600078e02f8 */
[----:B------:R-:W-:Y:S04]  /*119d0*/  STL.64 [R1+0x8b8], R138 ;  /* 0x0008b88a01007387 */ /* 0x000fe80000100a00 */
[----:B------:R-:W3:Y:S04]  /*119e0*/  LDL.LU.64 R12, [R1+0x1a8] ;  /* 0x0001a800010c7983 */ /* 0x000ee80000300a00 */
[----:B------:R-:W-:Y:S04]  /*119f0*/  STL.64 [R1+0x8d8], R140 ;  /* 0x0008d88c01007387 */ /* 0x000fe80000100a00 */
[----:B------:R-:W3:Y:S04]  /*11a00*/  LDL.LU.64 R248, [R1+0x188] ;  /* 0x0001880001f87983 */ /* 0x000ee80000300a00 */
[----:B------:R-:W-:Y:S01]  /*11a10*/  STL.64 [R1+0x8f8], R238 ;  /* 0x0008f8ee01007387 */ /* 0x000fe20000100a00 */
[----:B------:R-:W-:-:S03]  /*11a20*/  ISETP.GE.U32.AND P3, PT, R0, 0x7ffffe7e, PT ;  /* 0x7ffffe7e0000780c */ /* 0x000fc60003f66070 */
[----:B------:R-:W0:Y:S01]  /*11a30*/  LDGDEPBAR ;  /* 0x00000000000079af */ /* 0x000e220000000000 */
[----:B----4-:R-:W-:-:S03]  /*11a40*/  IMAD.WIDE R230, R135, 0x4, R250 ;  /* 0x0000000487e67825 */ /* 0x010fc600078e02fa */
[----:B------:R-:W4:Y:S04]  /*11a50*/  LDL.LU.64 R250, [R1+0x168] ;  /* 0x0001680001fa7983 */ /* 0x000f280000300a00 */
[----:B------:R-:W-:Y:S01]  /*11a60*/  STL.64 [R1+0x918], R236 ;  /* 0x000918ec01007387 */ /* 0x000fe20000100a00 */
[----:B------:R-:W-:-:S03]  /*11a70*/  IMAD.WIDE R228, R135, 0x4, R18 ;  /* 0x0000000487e47825 */ /* 0x000fc600078e0212 */
[----:B------:R-:W4:Y:S04]  /*11a80*/  LDL.LU.64 R18, [R1+0x148] ;  /* 0x0001480001127983 */ /* 0x000f280000300a00 */
[----:B------:R-:W-:Y:S01]  /*11a90*/  STL.64 [R1+0x930], R234 ;  /* 0x000930ea01007387 */ /* 0x000fe20000100a00 */
[----:B------:R-:W-:-:S03]  /*11aa0*/  IMAD.WIDE R226, R135, 0x4, R10 ;  /* 0x0000000487e27825 */ /* 0x000fc600078e020a */
[----:B------:R-:W4:Y:S01]  /*11ab0*/  LDL.LU.64 R10, [R1+0x128] ;  /* 0x00012800010a7983 */ /* 0x000f220000300a00 */
[----:B------:R-:W-:-:S03]  /*11ac0*/  IMAD.WIDE R224, R135, 0x4, R14 ;  /* 0x0000000487e07825 */ /* 0x000fc600078e020e */
[----:B------:R-:W-:Y:S01]  /*11ad0*/  STL.64 [R1+0x948], R232 ;  /* 0x000948e801007387 */ /* 0x000fe20000100a00 */
[----:B------:R-:W-:-:S03]  /*11ae0*/  IMAD.WIDE R222, R135, 0x4, R20 ;  /* 0x0000000487de7825 */ /* 0x000fc600078e0214 */
[----:B------:R-:W4:Y:S04]  /*11af0*/  LDL.LU.64 R14, [R1+0x108] ;  /* 0x00010800010e7983 */ /* 0x000f280000300a00 */
[----:B------:R-:W-:Y:S04]  /*11b00*/  STL.64 [R1+0x958], R230 ;  /* 0x000958e601007387 */ /* 0x000fe80000100a00 */
[----:B------:R-:W4:Y:S01]  /*11b10*/  LDL.LU.64 R20, [R1+0xe8] ;  /* 0x0000e80001147983 */ /* 0x000f220000300a00 */
[----:B------:R-:W-:-:S03]  /*11b20*/  IMAD.WIDE R220, R135, 0x4, R246 ;  /* 0x0000000487dc7825 */ /* 0x000fc600078e02f6 */
[----:B------:R-:W-:Y:S04]  /*11b30*/  STL.64 [R1+0x968], R228 ;  /* 0x000968e401007387 */ /* 0x000fe80000100a00 */
[----:B------:R-:W4:Y:S04]  /*11b40*/  LDL.LU.64 R246, [R1+0xc8] ;  /* 0x0000c80001f67983 */ /* 0x000f280000300a00 */
[----:B------:R-:W-:Y:S01]  /*11b50*/  STL.64 [R1+0x970], R226 ;  /* 0x000970e201007387 */ /* 0x000fe20000100a00 */
[----:B--2---:R-:W-:-:S03]  /*11b60*/  IMAD.WIDE R218, R135, 0x4, R242 ;  /* 0x0000000487da7825 */ /* 0x004fc600078e02f2 */
[----:B------:R-:W2:Y:S01]  /*11b70*/  LDL.LU.64 R242, [R1+0xa8] ;  /* 0x0000a80001f27983 */ /* 0x000ea20000300a00 */
[----:B------:R-:W-:-:S03]  /*11b80*/  IMAD.WIDE R216, R135, 0x4, R244 ;  /* 0x0000000487d87825 */ /* 0x000fc600078e02f4 */
[----:B------:R-:W-:Y:S04]  /*11b90*/  STL.64 [R1+0x978], R224 ;  /* 0x000978e001007387 */ /* 0x000fe80000100a00 */
[----:B------:R-:W2:Y:S04]  /*11ba0*/  LDL.LU.64 R244, [R1+0x88] ;  /* 0x0000880001f47983 */ /* 0x000ea80000300a00 */
[----:B------:R-:W-:Y:S01]  /*11bb0*/  STL.64 [R1+0x258], R222 ;  /* 0x000258de01007387 */ /* 0x000fe20000100a00 */
[----:B---3--:R-:W-:-:S03]  /*11bc0*/  IMAD.WIDE R214, R135, 0x4, R16 ;  /* 0x0000000487d67825 */ /* 0x008fc600078e0210 */
[----:B------:R-:W3:Y:S04]  /*11bd0*/  LDL.LU.64 R16, [R1+0x68] ;  /* 0x0000680001107983 */ /* 0x000ee80000300a00 */
[----:B------:R-:W-:Y:S01]  /*11be0*/  STL.64 [R1+0x228], R220 ;  /* 0x000228dc01007387 */ /* 0x000fe20000100a00 */
[----:B------:R-:W-:-:S03]  /*11bf0*/  IMAD.WIDE R212, R135, 0x4, R12 ;  /* 0x0000000487d47825 */ /* 0x000fc600078e020c */
[----:B------:R-:W3:Y:S04]  /*11c00*/  LDL.LU.64 R12, [R1+0x248] ;  /* 0x00024800010c7983 */ /* 0x000ee80000300a00 */
[----:B------:R-:W-:Y:S01]  /*11c10*/  STL.64 [R1+0x208], R218 ;  /* 0x000208da01007387 */ /* 0x000fe20000100a00 */
[----:B------:R-:W-:-:S03]  /*11c20*/  IMAD.WIDE R210, R135, 0x4, R248 ;  /* 0x0000000487d27825 */ /* 0x000fc600078e02f8 */
[----:B------:R-:W3:Y:S04]  /*11c30*/  LDL.LU.64 R248, [R1+0x220] ;  /* 0x0002200001f87983 */ /* 0x000ee80000300a00 */
[----:B------:R-:W-:Y:S01]  /*11c40*/  STL.64 [R1+0x1e8], R216 ;  /* 0x0001e8d801007387 */ /* 0x000fe20000100a00 */
[----:B----4-:R-:W-:-:S03]  /*11c50*/  IMAD.WIDE R208, R135, 0x4, R250 ;  /* 0x0000000487d07825 */ /* 0x010fc600078e02fa */
[----:B------:R-:W4:Y:S04]  /*11c60*/  LDL.LU.64 R250, [R1+0x200] ;  /* 0x0002000001fa7983 */ /* 0x000f280000300a00 */
[----:B------:R-:W-:Y:S01]  /*11c70*/  STL.64 [R1+0x858], R214 ;  /* 0x000858d601007387 */ /* 0x000fe20000100a00 */
[----:B------:R-:W-:-:S03]  /*11c80*/  IMAD.WIDE R206, R135, 0x4, R18 ;  /* 0x0000000487ce7825 */ /* 0x000fc600078e0212 */
[----:B------:R-:W4:Y:S04]  /*11c90*/  LDL.LU.64 R18, [R1+0x1e0] ;  /* 0x0001e00001127983 */ /* 0x000f280000300a00 */
[----:B------:R-:W-:Y:S01]  /*11ca0*/  STL.64 [R1+0x868], R212 ;  /* 0x000868d401007387 */ /* 0x000fe20000100a00 */
[----:B------:R-:W-:-:S03]  /*11cb0*/  IMAD.WIDE R204, R135, 0x4, R10 ;  /* 0x0000000487cc7825 */ /* 0x000fc600078e020a */
[----:B------:R-:W4:Y:S04]  /*11cc0*/  LDL.LU.64 R10, [R1+0x1c0] ;  /* 0x0001c000010a7983 */ /* 0x000f280000300a00 */
[----:B------:R-:W-:Y:S01]  /*11cd0*/  STL.64 [R1+0x880], R210 ;  /* 0x000880d201007387 */ /* 0x000fe20000100a00 */
[----:B------:R-:W-:-:S03]  /*11ce0*/  IMAD.WIDE R202, R135, 0x4, R14 ;  /* 0x0000000487ca7825 */ /* 0x000fc600078e020e */
[----:B------:R-:W4:Y:S04]  /*11cf0*/  LDL.LU.64 R14, [R1+0x1a0] ;  /* 0x0001a000010e7983 */ /* 0x000f280000300a00 */
[----:B------:R-:W-:Y:S04]  /*11d00*/  STL.64 [R1+0x898], R208 ;  /* 0x000898d001007387 */ /* 0x000fe80000100a00 */
[----:B------:R-:W-:Y:S01]  /*11d10*/  STL.64 [R1+0x8b0], R206 ;  /* 0x0008b0ce01007387 */ /* 0x000fe20000100a00 */
[----:B------:R-:W-:-:S03]  /*11d20*/  IMAD.WIDE R198, R135, 0x4, R246 ;  /* 0x0000000487c67825 */ /* 0x000fc600078e02f6 */
[----:B------:R-:W4:Y:S01]  /*11d30*/  LDL.LU.64 R246, [R1+0x180] ;  /* 0x0001800001f67983 */ /* 0x000f220000300a00 */
[----:B------:R-:W-:-:S03]  /*11d40*/  IMAD.WIDE R200, R135, 0x4, R20 ;  /* 0x0000000487c87825 */ /* 0x000fc600078e0214 */
[----:B------:R-:W-:Y:S01]  /*11d50*/  STL.64 [R1+0x8d0], R204 ;  /* 0x0008d0cc01007387 */ /* 0x000fe20000100a00 */
[----:B--2---:R-:W-:-:S03]  /*11d60*/  IMAD.WIDE R196, R135, 0x4, R242 ;  /* 0x0000000487c47825 */ /* 0x004fc600078e02f2 */
[----:B------:R-:W2:Y:S04]  /*11d70*/  LDL.LU.64 R242, [R1+0x160] ;  /* 0x0001600001f27983 */ /* 0x000ea80000300a00 */
[----:B------:R-:W-:Y:S01]  /*11d80*/  STL.64 [R1+0x8f0], R202 ;  /* 0x0008f0ca01007387 */ /* 0x000fe20000100a00 */
[----:B------:R-:W-:-:S03]  /*11d90*/  IMAD.WIDE R194, R135, 0x4, R244 ;  /* 0x0000000487c27825 */ /* 0x000fc600078e02f4 */
        /* <DEDUP_REMOVED lines=10> */
[----:B------:R-:W3:Y:S04]  /*11e40*/  LDL.LU.64 R248, [R1+0xc0] ;  /* 0x0000c00001f87983 */ /* 0x000ee80000300a00 */
[----:B------:R-:W-:Y:S01]  /*11e50*/  STL.64 [R1+0x950], R194 ;  /* 0x000950c201007387 */ /* 0x000fe20000100a00 */
[----:B----4-:R-:W-:-:S03]  /*11e60*/  IMAD.WIDE R186, R135, 0x4, R250 ;  /* 0x0000000487ba7825 */ /* 0x010fc600078e02fa */
[----:B------:R-:W4:Y:S04]  /*11e70*/  LDL.LU.64 R250, [R1+0xa0] ;  /* 0x0000a00001fa7983 */ /* 0x000f280000300a00 */
[----:B------:R-:W-:Y:S04]  /*11e80*/  STL.64 [R1+0x960], R192 ;  /* 0x000960c001007387 */ /* 0x000fe80000100a00 */
[----:B------:R-:W4:Y:S01]  /*11e90*/  LDL.LU.64 R20, [R1+0x80] ;  /* 0x0000800001147983 */ /* 0x000f220000300a00 */
[----:B------:R-:W-:-:S03]  /*11ea0*/  IMAD.WIDE R184, R135, 0x4, R18 ;  /* 0x0000000487b87825 */ /* 0x000fc600078e0212 */
[----:B------:R-:W-:Y:S01]  /*11eb0*/  STL.64 [R1+0x188], R190 ;  /* 0x000188be01007387 */ /* 0x000fe20000100a00 */
[----:B------:R-:W-:-:S03]  /*11ec0*/  IMAD.WIDE R182, R135, 0x4, R10 ;  /* 0x0000000487b67825 */ /* 0x000fc600078e020a */
[----:B------:R-:W4:Y:S04]  /*11ed0*/  LDL.LU.64 R10, [R1+0x60] ;  /* 0x00006000010a7983 */ /* 0x000f280000300a00 */
[----:B------:R-:W-:Y:S01]  /*11ee0*/  STL.64 [R1+0x168], R188 ;  /* 0x000168bc01007387 */ /* 0x000fe20000100a00 */
[----:B------:R-:W-:-:S03]  /*11ef0*/  IMAD.WIDE R180, R135, 0x4, R14 ;  /* 0x0000000487b47825 */ /* 0x000fc600078e020e */
[----:B------:R-:W4:Y:S04]  /*11f00*/  LDL.LU.64 R18, [R1+0x240] ;  /* 0x0002400001127983 */ /* 0x000f280000300a00 */
[----:B------:R-:W4:Y:S04]  /*11f10*/  LDL.LU.64 R14, [R1+0x218] ;  /* 0x00021800010e7983 */ /* 0x000f280000300a00 */
[----:B------:R-:W-:Y:S01]  /*11f20*/  STL.64 [R1+0x148], R186 ;  /* 0x000148ba01007387 */ /* 0x000fe20000100a00 */
[----:B------:R-:W-:-:S03]  /*11f30*/  IMAD.WIDE R178, R135, 0x4, R246 ;  /* 0x0000000487b27825 */ /* 0x000fc600078e02f6 */
[----:B------:R-:W4:Y:S04]  /*11f40*/  LDL.LU.64 R246, [R1+0x1f8] ;  /* 0x0001f80001f67983 */ /* 0x000f280000300a00 */
        /* <DEDUP_REMOVED lines=12> */
[----:B------:R-:W-:Y:S04]  /*12010*/  STL.64 [R1+0x248], R176 ;  /* 0x000248b001007387 */ /* 0x000fe80000100a00 */
[----:B------:R-:W-:Y:S01]  /*12020*/  STL.64 [R1+0x878], R174 ;  /* 0x000878ae01007387 */ /* 0x000fe20000100a00 */
[----:B------:R-:W-:-:S03]  /*12030*/  IMAD.WIDE R166, R135, 0x4, R248 ;  /* 0x0000000487a67825 */ /* 0x000fc600078e02f8 */
[----:B------:R-:W1:Y:S04]  /*12040*/  LDL.LU.64 R248, [R1+0x158] ;  /* 0x0001580001f87983 */ /* 0x000e680000300a00 */
[----:B------:R-:W-:Y:S01]  /*12050*/  STL.64 [R1+0x890], R172 ;  /* 0x000890ac01007387 */ /* 0x000fe20000100a00 */
[----:B----4-:R-:W-:-:S03]  /*12060*/  IMAD.WIDE R164, R135, 0x4, R250 ;  /* 0x0000000487a47825 */ /* 0x010fc600078e02fa */
[----:B------:R-:W4:Y:S01]  /*12070*/  LDL.LU.64 R250, [R1+0x138] ;  /* 0x0001380001fa7983 */ /* 0x000f220000300a00 */
[----:B------:R-:W-:-:S03]  /*12080*/  IMAD.WIDE R168, R135, 0x4, R22 ;  /* 0x0000000487a87825 */ /* 0x000fc600078e0216 */
[----:B------:R-:W-:Y:S01]  /*12090*/  STL.64 [R1+0x8a8], R170 ;  /* 0x0008a8aa01007387 */ /* 0x000fe20000100a00 */
[----:B------:R-:W-:-:S03]  /*120a0*/  IMAD.WIDE R162, R135, 0x4, R20 ;  /* 0x0000000487a27825 */ /* 0x000fc600078e0214 */
[----:B------:R-:W-:Y:S01]  /*120b0*/  STL.64 [R1+0x8c8], R168 ;  /* 0x0008c8a801007387 */ /* 0x000fe20000100a00 */
[----:B------:R-:W-:-:S03]  /*120c0*/  IMAD.WIDE R160, R135, 0x4, R10 ;  /* 0x0000000487a07825 */ /* 0x000fc600078e020a */
[----:B------:R-:W3:Y:S04]  /*120d0*/  LDL.LU.64 R10, [R1+0x118] ;  /* 0x00011800010a7983 */ /* 0x000ee80000300a00 */
[----:B------:R-:W-:Y:S04]  /*120e0*/  STL.64 [R1+0x8e8], R166 ;  /* 0x0008e8a601007387 */ /* 0x000fe80000100a00 */
[----:B------:R-:W-:Y:S01]  /*120f0*/  STL.64 [R1+0x908], R164 ;  /* 0x000908a401007387 */ /* 0x000fe20000100a00 */
[----:B------:R-:W-:-:S03]  /*12100*/  IMAD.WIDE R156, R135, 0x4, R14 ;  /* 0x00000004879c7825 */ /* 0x000fc600078e020e */
[----:B------:R-:W3:Y:S04]  /*12110*/  LDL.LU.64 R14, [R1+0xf8] ;  /* 0x0000f800010e7983 */ /* 0x000ee80000300a00 */
[----:B------:R-:W-:Y:S01]  /*12120*/  STL.64 [R1+0x920], R162 ;  /* 0x000920a201007387 */ /* 0x000fe20000100a00 */
[----:B------:R-:W-:-:S03]  /*12130*/  IMAD.WIDE R154, R135, 0x4, R246 ;  /* 0x00000004879a7825 */ /* 0x000fc600078e02f6 */
[----:B------:R-:W3:Y:S01]  /*12140*/  LDL.LU.64 R246, [R1+0xd8] ;  /* 0x0000d80001f67983 */ /* 0x000ee20000300a00 */
[----:B------:R-:W-:-:S03]  /*12150*/  IMAD.WIDE R158, R135, 0x4, R18 ;  /* 0x00000004879e7825 */ /* 0x000fc600078e0212 */
[----:B------:R-:W-:Y:S01]  /*12160*/  STL.64 [R1+0x938], R160 ;  /* 0x000938a001007387 */ /* 0x000fe20000100a00 */
[----:B--2---:R-:W-:-:S03]  /*12170*/  IMAD.WIDE R152, R135, 0x4, R242 ;  /* 0x0000000487987825 */ /* 0x004fc600078e02f2 */
[----:B------:R-:W2:Y:S04]  /*12180*/  LDL.LU.64 R242, [R1+0xb8] ;  /* 0x0000b80001f27983 */ /* 0x000ea80000300a00 */
[----:B------:R-:W-:Y:S01]  /*12190*/  STL.64 [R1+0xe8], R158 ;  /* 0x0000e89e01007387 */ /* 0x000fe20000100a00 */
[----:B------:R-:W-:-:S03]  /*121a0*/  IMAD.WIDE R150, R135, 0x4, R244 ;  /* 0x0000000487967825 */ /* 0x000fc600078e02f4 */
[----:B------:R-:W2:Y:S04]  /*121b0*/  LDL.LU.64 R244, [R1+0x98] ;  /* 0x0000980001f47983 */ /* 0x000ea80000300a00 */
[----:B------:R-:W-:Y:S04]  /*121c0*/  STL.64 [R1+0xc8], R156 ;  /* 0x0000c89c01007387 */ /* 0x000fe80000100a00 */
[----:B------:R-:W2:Y:S04]  /*121d0*/  LDL.LU.64 R30, [R1+0x78] ;  /* 0x00007800011e7983 */ /* 0x000ea80000300a00 */
[----:B------:R-:W-:Y:S04]  /*121e0*/  STL.64 [R1+0xa8], R154 ;  /* 0x0000a89a01007387 */ /* 0x000fe80000100a00 */
[----:B------:R-:W2:Y:S04]  /*121f0*/  LDL.LU.64 R28, [R1+0x58] ;  /* 0x00005800011c7983 */ /* 0x000ea80000300a00 */
[----:B------:R-:W2:Y:S04]  /*12200*/  LDL.LU.64 R26, [R1+0x238] ;  /* 0x00023800011a7983 */ /* 0x000ea80000300a00 */
[----:B------:R-:W-:Y:S01]  /*12210*/  STL.64 [R1+0x88], R152 ;  /* 0x0000889801007387 */ /* 0x000fe20000100a00 */
[----:B-1----:R-:W-:-:S03]  /*12220*/  IMAD.WIDE R2, R135, 0x4, R248 ;  /* 0x0000000487027825 */ /* 0x002fc600078e02f8 */
[----:B------:R-:W2:Y:S04]  /*12230*/  LDL.LU.64 R24, [R1+0x260] ;  /* 0x0002600001187983 */ /* 0x000ea80000300a00 */
[----:B------:R-:W2:Y:S04]  /*12240*/  LDL.LU.64 R248, [R1+0x268] ;  /* 0x0002680001f87983 */ /* 0x000ea80000300a00 */
[----:B------:R1:W-:Y:S04]  /*12250*/  STL.64 [R1+0x158], R2 ;  /* 0x0001580201007387 */ /* 0x0003e80000100a00 */
[----:B------:R-:W-:Y:S04]  /*12260*/  STL.64 [R1+0x68], R150 ;  /* 0x0000689601007387 */ /* 0x000fe80000100a00 */
[----:B------:R-:W2:Y:S01]  /*12270*/  LDL.LU.64 R22, [R1+0x270] ;  /* 0x0002700001167983 */ /* 0x000ea20000300a00 */
[----:B----4-:R-:W-:-:S03]  /*12280*/  IMAD.WIDE R144, R135, 0x4, R250 ;  /* 0x0000000487907825 */ /* 0x010fc600078e02fa */
[----:B------:R-:W4:Y:S01]  /*12290*/  LDL.LU.64 R250, [R1+0x278] ;  /* 0x0002780001fa7983 */ /* 0x000f220000300a00 */
[----:B---3--:R-:W-:-:S04]  /*122a0*/  IMAD.WIDE R148, R135, 0x4, R16 ;  /* 0x0000000487947825 */ /* 0x008fc800078e0210 */
[C---:B------:R-:W-:Y:S01]  /*122b0*/  IMAD.WIDE R146, R135.reuse, 0x4, R12 ;  /* 0x0000000487927825 */ /* 0x040fe200078e020c */
[----:B------:R-:W-:Y:S04]  /*122c0*/  STL.64 [R1+0x48], R148 ;  /* 0x0000489401007387 */ /* 0x000fe80000100a00 */
[----:B------:R-:W3:Y:S04]  /*122d0*/  LDL.LU.64 R20, [R1+0x280] ;  /* 0x0002800001147983 */ /* 0x000ee80000300a00 */
[----:B------:R-:W3:Y:S01]  /*122e0*/  LDL.LU.64 R18, [R1+0x288] ;  /* 0x0002880001127983 */ /* 0x000ee20000300a00 */
[----:B------:R-:W-:-:S03]  /*122f0*/  IMAD.WIDE R130, R135, 0x4, R10 ;  /* 0x0000000487827825 */ /* 0x000fc600078e020a */
[----:B------:R-:W3:Y:S04]  /*12300*/  LDL.LU.64 R10, [R1+0x290] ;  /* 0x00029000010a7983 */ /* 0x000ee80000300a00 */
[----:B------:R-:W3:Y:S04]  /*12310*/  LDL.LU.64 R12, [R1+0x298] ;  /* 0x00029800010c7983 */ /* 0x000ee80000300a00 */
[----:B------:R-:W-:Y:S01]  /*12320*/  STL.64 [R1+0x38], R146 ;  /* 0x0000389201007387 */ /* 0x000fe20000100a00 */
[----:B------:R-:W-:-:S03]  /*12330*/  IMAD.WIDE R128, R135, 0x4, R14 ;  /* 0x0000000487807825 */ /* 0x000fc600078e020e */
[----:B------:R-:W3:Y:S04]  /*12340*/  LDL.LU.64 R16, [R1+0x2d0] ;  /* 0x0002d00001107983 */ /* 0x000ee80000300a00 */
[----:B------:R-:W3:Y:S01]  /*12350*/  LDL.LU.64 R14, [R1+0x2c8] ;  /* 0x0002c800010e7983 */ /* 0x000ee20000300a00 */
[----:B------:R-:W-:-:S03]  /*12360*/  IMAD.WIDE R126, R135, 0x4, R246 ;  /* 0x00000004877e7825 */ /* 0x000fc600078e02f6 */
[----:B------:R-:W3:Y:S04]  /*12370*/  LDL.LU.64 R246, [R1+0x2c0] ;  /* 0x0002c00001f67983 */ /* 0x000ee80000300a00 */
[----:B------:R-:W-:Y:S01]  /*12380*/  STL.64 [R1+0x138], R144 ;  /* 0x0001389001007387 */ /* 0x000fe20000100a00 */
[----:B--2---:R-:W-:-:S03]  /*12390*/  IMAD.WIDE R124, R135, 0x4, R242 ;  /* 0x00000004877c7825 */ /* 0x004fc600078e02f2 */
[----:B------:R-:W2:Y:S04]  /*123a0*/  LDL.LU.64 R242, [R1+0x2b8] ;  /* 0x0002b80001f27983 */ /* 0x000ea80000300a00 */
[----:B------:R-:W-:Y:S01]  /*123b0*/  STL.64 [R1+0x118], R130 ;  /* 0x0001188201007387 */ /* 0x000fe20000100a00 */
[----:B------:R-:W-:-:S03]  /*123c0*/  IMAD.WIDE R122, R135, 0x4, R244 ;  /* 0x00000004877a7825 */ /* 0x000fc600078e02f4 */
[----:B------:R-:W2:Y:S04]  /*123d0*/  LDL.LU.64 R244, [R1+0x2b0] ;  /* 0x0002b00001f47983 */ /* 0x000ea80000300a00 */
[----:B------:R-:W-:Y:S01]  /*123e0*/  STL.64 [R1+0x178], R128 ;  /* 0x0001788001007387 */ /* 0x000fe20000100a00 */
[----:B------:R-:W-:-:S03]  /*123f0*/  IMAD.WIDE R120, R135, 0x4, R30 ;  /* 0x0000000487787825 */ /* 0x000fc600078e021e */
[----:B------:R-:W-:Y:S04]  /*12400*/  STL.64 [R1+0x1b8], R126 ;  /* 0x0001b87e01007387 */ /* 0x000fe80000100a00 */
[----:B------:R-:W-:Y:S01]  /*12410*/  STL.64 [R1+0x1f8], R124 ;  /* 0x0001f87c01007387 */ /* 0x000fe20000100a00 */
[----:B------:R-:W-:-:S03]  /*12420*/  IMAD.WIDE R118, R135, 0x4, R28 ;  /* 0x0000000487767825 */ /* 0x000fc600078e021c */
[----:B------:R-:W-:Y:S01]  /*12430*/  STL.64 [R1+0x8c0], R122 ;  /* 0x0008c07a01007387 */ /* 0x000fe20000100a00 */
[----:B------:R-:W-:-:S03]  /*12440*/  IMAD.WIDE R116, R135, 0x4, R26 ;  /* 0x0000000487747825 */ /* 0x000fc600078e021a */
[----:B------:R-:W-:Y:S04]  /*12450*/  STL.64 [R1+0x8e0], R120 ;  /* 0x0008e07801007387 */ /* 0x000fe80000100a00 */
[----:B------:R-:W-:Y:S04]  /*12460*/  STL.64 [R1+0x900], R118 ;  /* 0x0009007601007387 */ /* 0x000fe80000100a00 */
[----:B------:R-:W-:Y:S01]  /*12470*/  STL.64 [R1+0x30], R116 ;  /* 0x0000307401007387 */ /* 0x000fe20000100a00 */
[----:B----4-:R-:W-:-:S03]  /*12480*/  IMAD.WIDE R4, R135, 0x4, R250 ;  /* 0x0000000487047825 */ /* 0x010fc600078e02fa */
[----:B------:R-:W4:Y:S01]  /*12490*/  LDL.LU.64 R250, [R1+0x2a8] ;  /* 0x0002a80001fa7983 */ /* 0x000f220000300a00 */
[----:B------:R-:W-:-:S05]  /*124a0*/  IMAD.WIDE R114, R135, 0x4, R24 ;  /* 0x0000000487727825 */ /* 0x000fca00078e0218 */
[----:B------:R-:W-:Y:S04]  /*124b0*/  STL.64 [R1+0x10], R114 ;  /* 0x0000107201007387 */ /* 0x000fe80000100a00 */
[----:B------:R-:W4:Y:S04]  /*124c0*/  LDL.LU.64 R48, [R1+0x2a0] ;  /* 0x0002a00001307983 */ /* 0x000f280000300a00 */
[----:B------:R-:W4:Y:S01]  /*124d0*/  LDL.LU.64 R46, [R1+0x2d8] ;  /* 0x0002d800012e7983 */ /* 0x000f220000300a00 */
[----:B------:R-:W-:-:S03]  /*124e0*/  VIADD R0, R8, 0xfffffefc ;  /* 0xfffffefc08007836 */ /* 0x000fc60000000000 */
[----:B------:R-:W4:Y:S01]  /*124f0*/  LDL.LU.64 R44, [R1+0x2e0] ;  /* 0x0002e000012c7983 */ /* 0x000f220000300a00 */
[----:B---3--:R-:W-:-:S04]  /*12500*/  IMAD.WIDE R8, R135, 0x4, R18 ;  /* 0x0000000487087825 */ /* 0x008fc800078e0212 */
[----:B------:R-:W-:-:S04]  /*12510*/  IMAD.WIDE R6, R135, 0x4, R20 ;  /* 0x0000000487067825 */ /* 0x000fc800078e0214 */
[----:B------:R-:W-:-:S04]  /*12520*/  IMAD.WIDE R240, R135, 0x4, R22 ;  /* 0x0000000487f07825 */ /* 0x000fc800078e0216 */
[----:B------:R-:W-:-:S04]  /*12530*/  IMAD.WIDE R112, R135, 0x4, R16 ;  /* 0x0000000487707825 */ /* 0x000fc800078e0210 */
[----:B------:R-:W-:-:S04]  /*12540*/  IMAD.WIDE R110, R135, 0x4, R14 ;  /* 0x00000004876e7825 */ /* 0x000fc800078e020e */
[C---:B------:R-:W-:Y:S02]  /*12550*/  IMAD.WIDE R108, R135.reuse, 0x4, R246 ;  /* 0x00000004876c7825 */ /* 0x040fe400078e02f6 */
[----:B------:R-:W3:Y:S04]  /*12560*/  LDL.LU.64 R246, [R1+0x2e8] ;  /* 0x0002e80001f67983 */ /* 0x000ee80000300a00 */
[----:B------:R-:W3:Y:S04]  /*12570*/  LDL.LU.64 R14, [R1+0x2f0] ;  /* 0x0002f000010e7983 */ /* 0x000ee80000300a00 */
[----:B------:R-:W3:Y:S04]  /*12580*/  LDL.LU.64 R16, [R1+0x2f8] ;  /* 0x0002f80001107983 */ /* 0x000ee80000300a00 */
[----:B------:R-:W-:Y:S04]  /*12590*/  STL.64 [R1+0x58], R112 ;  /* 0x0000587001007387 */ /* 0x000fe80000100a00 */
[----:B------:R-:W3:Y:S04]  /*125a0*/  LDL.LU.64 R18, [R1+0x300] ;  /* 0x0003000001127983 */ /* 0x000ee80000300a00 */
        /* <DEDUP_REMOVED lines=10> */
[----:B------:R-:W1:Y:S01]  /*12650*/  LDL.LU.64 R38, [R1+0x358] ;  /* 0x0003580001267983 */ /* 0x000e620000300a00 */
[----:B--2---:R-:W-:-:S03]  /*12660*/  IMAD.WIDE R104, R135, 0x4, R244 ;  /* 0x0000000487687825 */ /* 0x004fc600078e02f4 */
[----:B------:R-:W-:Y:S01]  /*12670*/  STL.64 [R1+0x98], R110 ;  /* 0x0000986e01007387 */ /* 0x000fe20000100a00 */
[----:B------:R-:W-:-:S03]  /*12680*/  IMAD.WIDE R106, R135, 0x4, R242 ;  /* 0x00000004876a7825 */ /* 0x000fc600078e02f2 */
[----:B------:R-:W2:Y:S04]  /*12690*/  LDL.LU.64 R36, [R1+0x360] ;  /* 0x0003600001247983 */ /* 0x000ea80000300a00 */
[----:B------:R-:W2:Y:S04]  /*126a0*/  LDL.LU.64 R244, [R1+0x368] ;  /* 0x0003680001f47983 */ /* 0x000ea80000300a00 */
[----:B------:R-:W2:Y:S01]  /*126b0*/  LDL.LU.64 R242, [R1+0x370] ;  /* 0x0003700001f27983 */ /* 0x000ea20000300a00 */
[----:B----4-:R-:W-:-:S03]  /*126c0*/  IMAD.WIDE R102, R135, 0x4, R250 ;  /* 0x0000000487667825 */ /* 0x010fc600078e02fa */
[----:B------:R-:W4:Y:S04]  /*126d0*/  LDL.LU.64 R250, [R1+0x378] ;  /* 0x0003780001fa7983 */ /* 0x000f280000300a00 */
[----:B------:R-:W-:Y:S01]  /*126e0*/  STL.64 [R1+0xd8], R108 ;  /* 0x0000d86c01007387 */ /* 0x000fe20000100a00 */
[----:B------:R-:W-:-:S03]  /*126f0*/  IMAD.WIDE R100, R135, 0x4, R48 ;  /* 0x0000000487647825 */ /* 0x000fc600078e0230 */
[----:B------:R-:W-:Y:S01]  /*12700*/  STL.64 [R1+0xf8], R106 ;  /* 0x0000f86a01007387 */ /* 0x000fe20000100a00 */
[----:B------:R-:W-:-:S03]  /*12710*/  IMAD.WIDE R98, R135, 0x4, R46 ;  /* 0x0000000487627825 */ /* 0x000fc600078e022e */
[----:B------:R-:W-:Y:S01]  /*12720*/  STL.64 [R1+0x198], R104 ;  /* 0x0001986801007387 */ /* 0x000fe20000100a00 */
[----:B------:R-:W-:-:S03]  /*12730*/  IMAD.WIDE R96, R135, 0x4, R44 ;  /* 0x0000000487607825 */ /* 0x000fc600078e022c */
[----:B------:R-:W-:Y:S04]  /*12740*/  STL.64 [R1+0x1d8], R102 ;  /* 0x0001d86601007387 */ /* 0x000fe80000100a00 */
[----:B------:R-:W-:Y:S04]  /*12750*/  STL.64 [R1+0x218], R100 ;  /* 0x0002186401007387 */ /* 0x000fe80000100a00 */
[----:B------:R-:W-:Y:S04]  /*12760*/  STL.64 [R1+0x28], R98 ;  /* 0x0000286201007387 */ /* 0x000fe80000100a00 */
[----:B------:R-:W-:Y:S01]  /*12770*/  STL.64 [R1+0x8], R96 ;  /* 0x0000086001007387 */ /* 0x000fe20000100a00 */
[----:B---3--:R-:W-:-:S04]  /*12780*/  IMAD.WIDE R94, R135, 0x4, R42 ;  /* 0x00000004875e7825 */ /* 0x008fc800078e022a */
[C---:B------:R-:W-:Y:S01]  /*12790*/  IMAD.WIDE R92, R135.reuse, 0x4, R40 ;  /* 0x00000004875c7825 */ /* 0x040fe200078e0228 */
[----:B------:R-:W-:Y:S04]  /*127a0*/  STL.64 [R1+0x78], R94 ;  /* 0x0000785e01007387 */ /* 0x000fe80000100a00 */
[----:B------:R-:W-:Y:S01]  /*127b0*/  STL.64 [R1+0xb8], R92 ;  /* 0x0000b85c01007387 */ /* 0x000fe20000100a00 */
[----:B-1----:R-:W-:-:S05]  /*127c0*/  IMAD.WIDE R2, R135, 0x4, R38 ;  /* 0x0000000487027825 */ /* 0x002fca00078e0226 */
[----:B------:R1:W-:Y:S04]  /*127d0*/  STL.64 [R1+0x20], R2 ;  /* 0x0000200201007387 */ /* 0x0003e80000100a00 */
[----:B------:R-:W3:Y:S04]  /*127e0*/  LDL.LU.64 R40, [R1+0x380] ;  /* 0x0003800001287983 */ /* 0x000ee80000300a00 */
[----:B------:R-:W3:Y:S04]  /*127f0*/  LDL.LU.64 R42, [R1+0x388] ;  /* 0x00038800012a7983 */ /* 0x000ee80000300a00 */
[----:B------:R-:W3:Y:S04]  /*12800*/  LDL.LU.64 R44, [R1+0x390] ;  /* 0x00039000012c7983 */ /* 0x000ee80000300a00 */
[----:B------:R-:W3:Y:S04]  /*12810*/  LDL.LU.64 R46, [R1+0x398] ;  /* 0x00039800012e7983 */ /* 0x000ee80000300a00 */
[----:B------:R-:W3:Y:S04]  /*12820*/  LDL.LU.64 R48, [R1+0x3a0] ;  /* 0x0003a00001307983 */ /* 0x000ee80000300a00 */
[----:B------:R-:W3:Y:S04]  /*12830*/  LDL.LU.64 R50, [R1+0x3a8] ;  /* 0x0003a80001327983 */ /* 0x000ee80000300a00 */
[----:B------:R-:W3:Y:S04]  /*12840*/  LDL.LU.64 R52, [R1+0x3b0] ;  /* 0x0003b00001347983 */ /* 0x000ee80000300a00 */
[----:B------:R-:W3:Y:S01]  /*12850*/  LDL.LU.64 R54, [R1+0x3b8] ;  /* 0x0003b80001367983 */ /* 0x000ee20000300a00 */
[----:B--2---:R-:W-:-:S03]  /*12860*/  IMAD.WIDE R88, R135, 0x4, R36 ;  /* 0x0000000487587825 */ /* 0x004fc600078e0224 */
[----:B------:R-:W2:Y:S01]  /*12870*/  LDL.LU.64 R56, [R1+0x3c0] ;  /* 0x0003c00001387983 */ /* 0x000ea20000300a00 */
[----:B------:R-:W-:-:S03]  /*12880*/  IMAD.WIDE R36, R135, 0x4, R242 ;  /* 0x0000000487247825 */ /* 0x000fc600078e02f2 */
[----:B------:R-:W2:Y:S04]  /*12890*/  LDL.LU.64 R58, [R1+0x3c8] ;  /* 0x0003c800013a7983 */ /* 0x000ea80000300a00 */
[----:B------:R-:W2:Y:S04]  /*128a0*/  LDL.LU.64 R60, [R1+0x3d0] ;  /* 0x0003d000013c7983 */ /* 0x000ea80000300a00 */
[----:B------:R-:W2:Y:S01]  /*128b0*/  LDL.LU.64 R90, [R1+0x3d8] ;  /* 0x0003d800015a7983 */ /* 0x000ea20000300a00 */
[----:B----4-:R-:W-:-:S03]  /*128c0*/  IMAD.WIDE R38, R135, 0x4, R250 ;  /* 0x0000000487267825 */ /* 0x010fc600078e02fa */
[----:B------:R-:W4:Y:S04]  /*128d0*/  LDL.LU.64 R250, [R1+0x3e0] ;  /* 0x0003e00001fa7983 */ /* 0x000f280000300a00 */
        /* <DEDUP_REMOVED lines=14> */
[----:B------:R-:W-:Y:S04]  /*129c0*/  STL.64 [R1], R88 ;  /* 0x0000005801007387 */ /* 0x000fe80000100a00 */
[----:B------:R-:W3:Y:S04]  /*129d0*/  LDL.64 R136, [R1+0x458] ;  /* 0x0004580001887983 */ /* 0x000ee80000100a00 */
[----:B------:R-:W4:Y:S04]  /*129e0*/  LDL.64 R132, [R1+0x850] ;  /* 0x0008500001847983 */ /* 0x000f280000100a00 */
[----:B-1----:R-:W4:Y:S01]  /*129f0*/  LDL.64 R2, [R1+0x860] ;  /* 0x0008600001027983 */ /* 0x002f220000100a00 */
[----:B--2---:R-:W-:-:S05]  /*12a00*/  IMAD.WIDE R90, R135, 0x4, R90 ;  /* 0x00000004875a7825 */ /* 0x004fca00078e025a */
[----:B------:R-:W-:Y:S04]  /*12a10*/  STL.64 [R1+0x18], R90 ;  /* 0x0000185a01007387 */ /* 0x000fe80000100a00 */
[----:B---3--:R-:W-:Y:S04]  /*12a20*/  LDGSTS.E [R143+0x10000], desc[UR22][R136.64], P4 ;  /* 0x10000000888f7fae */ /* 0x008fe8000a1a1016 */
[----:B----4-:R-:W-:Y:S04]  /*12a30*/  LDGSTS.E [R143+0x10400], desc[UR22][R132.64], P4 ;  /* 0x10400000848f7fae */ /* 0x010fe8000a1a1016 */
[----:B------:R-:W-:Y:S04]  /*12a40*/  LDGSTS.E [R143+0x10800], desc[UR22][R2.64], P4 ;  /* 0x10800000028f7fae */ /* 0x000fe8000a1a1016 */
[----:B------:R-:W2:Y:S04]  /*12a50*/  LDL.LU.64 R136, [R1+0x1060] ;  /* 0x0010600001887983 */ /* 0x000ea80000300a00 */
[----:B------:R-:W3:Y:S04]  /*12a60*/  LDL.LU.64 R132, [R1+0x1058] ;  /* 0x0010580001847983 */ /* 0x000ee80000300a00 */
[----:B------:R-:W4:Y:S04]  /*12a70*/  LDL.LU.64 R2, [R1+0x1050] ;  /* 0x0010500001027983 */ /* 0x000f280000300a00 */
[----:B----4-:R-:W-:Y:S04]  /*12a80*/  LDGSTS.E [R143+0x10c00], desc[UR22][R2.64], P4 ;  /* 0x10c00000028f7fae */ /* 0x010fe8000a1a1016 */
[----:B---3--:R-:W-:Y:S04]  /*12a90*/  LDGSTS.E [R143+0x11000], desc[UR22][R132.64], P4 ;  /* 0x11000000848f7fae */ /* 0x008fe8000a1a1016 */
[----:B--2---:R-:W-:Y:S04]  /*12aa0*/  LDGSTS.E [R143+0x11400], desc[UR22][R136.64], P4 ;  /* 0x11400000888f7fae */ /* 0x004fe8000a1a1016 */
[----:B------:R-:W2:Y:S04]  /*12ab0*/  LDL.LU.64 R2, [R1+0x1048] ;  /* 0x0010480001027983 */ /* 0x000ea80000300a00 */
[----:B------:R-:W3:Y:S04]  /*12ac0*/  LDL.LU.64 R132, [R1+0x1040] ;  /* 0x0010400001847983 */ /* 0x000ee80000300a00 */
[----:B------:R-:W4:Y:S04]  /*12ad0*/  LDL.LU.64 R136, [R1+0x1038] ;  /* 0x0010380001887983 */ /* 0x000f280000300a00 */
        /* <DEDUP_REMOVED lines=10> */
[----:B------:R-:W2:Y:S04]  /*12b80*/  LDL.LU.64 R138, [R1+0x1030] ;  /* 0x00103000018a7983 */ /* 0x000ea80000300a00 */
[----:B------:R-:W2:Y:S04]  /*12b90*/  LDL.LU.64 R140, [R1+0x1028] ;  /* 0x00102800018c7983 */ /* 0x000ea80000300a00 */
[----:B----4-:R-:W-:Y:S04]  /*12ba0*/  LDGSTS.E [R136+0x10080], desc[UR22][R222.64], P4 ;  /* 0x10080000de887fae */ /* 0x010fe8000a1a1016 */
        /* <DEDUP_REMOVED lines=31> */
[----:B------:R1:W-:Y:S04]  /*12da0*/  STL.64 [R1+0xfe8], R136 ;  /* 0x000fe88801007387 */ /* 0x0003e80000100a00 */
[----:B--2---:R-:W-:Y:S04]  /*12db0*/  LDGSTS.E [R138+0x10180], desc[UR22][R158.64], P4 ;  /* 0x101800009e8a7fae */ /* 0x004fe8000a1a1016 */
[----:B------:R-:W-:Y:S04]  /*12dc0*/  LDGSTS.E [R138+0x10580], desc[UR22][R156.64], P4 ;  /* 0x105800009c8a7fae */ /* 0x000fe8000a1a1016 */
[----:B-1----:R-:W2:Y:S04]  /*12dd0*/  LDL.LU.64 R136, [R1+0x158] ;  /* 0x0001580001887983 */ /* 0x002ea80000300a00 */
[----:B------:R-:W-:Y:S04]  /*12de0*/  LDGSTS.E [R138+0x10980], desc[UR22][R154.64], P4 ;  /* 0x109800009a8a7fae */ /* 0x000fe8000a1a1016 */
[----:B------:R-:W-:Y:S04]  /*12df0*/  LDGSTS.E [R138+0x10d80], desc[UR22][R152.64], P4 ;  /* 0x10d80000988a7fae */ /* 0x000fe8000a1a1016 */
[----:B------:R-:W-:Y:S04]  /*12e00*/  LDGSTS.E [R138+0x11180], desc[UR22][R150.64], P4 ;  /* 0x11180000968a7fae */ /* 0x000fe8000a1a1016 */
[----:B------:R-:W-:Y:S04]  /*12e10*/  LDGSTS.E [R138+0x11580], desc[UR22][R148.64], P4 ;  /* 0x11580000948a7fae */ /* 0x000fe8000a1a1016 */
[----:B------:R-:W-:Y:S01]  /*12e20*/  LDGSTS.E [R138+0x11980], desc[UR22][R146.64], P4 ;  /* 0x11980000928a7fae */ /* 0x000fe2000a1a1016 */
[----:B------:R-:W-:-:S04]  /*12e30*/  IMAD.WIDE R248, R135, 0x4, R248 ;  /* 0x0000000487f87825 */ /* 0x000fc800078e02f8 */
[----:B------:R-:W-:-:S04]  /*12e40*/  IMAD.WIDE R10, R135, 0x4, R10 ;  /* 0x00000004870a7825 */ /* 0x000fc800078e020a */
[C---:B------:R-:W-:Y:S01]  /*12e50*/  IMAD.WIDE R12, R135.reuse, 0x4, R12 ;  /* 0x00000004870c7825 */ /* 0x040fe200078e020c */
[----:B------:R1:W-:Y:S04]  /*12e60*/  STL.64 [R1+0xef0], R138 ;  /* 0x000ef08a01007387 */ /* 0x0003e80000100a00 */
        /* <DEDUP_REMOVED lines=25> */
[----:B------:R-:W-:-:S03]  /*13000*/  IMAD.WIDE R246, R135, 0x4, R246 ;  /* 0x0000000487f67825 */ /* 0x000fc600078e02f6 */
[----:B------:R-:W-:Y:S01]  /*13010*/  LDGSTS.E [R140+0x10280], desc[UR22][R98.64], P4 ;  /* 0x10280000628c7fae */ /* 0x000fe2000a1a1016 */
[----:B------:R-:W-:-:S03]  /*13020*/  IMAD.WIDE R14, R135, 0x4, R14 ;  /* 0x00000004870e7825 */ /* 0x000fc600078e020e */
[----:B------:R-:W-:Y:S04]  /*13030*/  LDGSTS.E [R140+0x10680], desc[UR22][R96.64], P4 ;  /* 0x10680000608c7fae */ /* 0x000fe8000a1a1016 */
[----:B-1----:R-:W2:Y:S01]  /*13040*/  LDL.LU.64 R138, [R1+0x20] ;  /* 0x00002000018a7983 */ /* 0x002ea20000300a00 */
[----:B------:R-:W-:-:S03]  /*13050*/  IMAD.WIDE R16, R135, 0x4, R16 ;  /* 0x0000000487107825 */ /* 0x000fc600078e0210 */
[----:B------:R-:W-:Y:S01]  /*13060*/  LDGSTS.E [R140+0x10a80], desc[UR22][R246.64], P4 ;  /* 0x10a80000f68c7fae */ /* 0x000fe2000a1a1016 */
        /* <DEDUP_REMOVED lines=17> */
[----:B------:R-:W-:Y:S04]  /*13180*/  LDGSTS.E [R140+0x12e80], desc[UR22][R30.64], P4 ;  /* 0x12e800001e8c7fae */ /* 0x000fe8000a1a1016 */
[----:B------:R1:W-:Y:S04]  /*13190*/  LDGSTS.E [R140+0x13280], desc[UR22][R94.64], P4 ;  /* 0x132800005e8c7fae */ /* 0x0003e8000a1a1016 */
[----:B------:R4:W-:Y:S04]  /*131a0*/  LDGSTS.E [R140+0x13680], desc[UR22][R92.64], P4 ;  /* 0x136800005c8c7fae */ /* 0x0009e8000a1a1016 */
[----:B------:R-:W-:Y:S04]  /*131b0*/  LDGSTS.E [R140+0x13a80], desc[UR22][R32.64], P4 ;  /* 0x13a80000208c7fae */ /* 0x000fe8000a1a1016 */
[----:B------:R-:W-:Y:S01]  /*131c0*/  LDGSTS.E [R140+0x13e80], desc[UR22][R34.64], P4 ;  /* 0x13e80000228c7fae */ /* 0x000fe2000a1a1016 */
[C---:B------:R-:W-:Y:S01]  /*131d0*/  IMAD.WIDE R244, R135.reuse, 0x4, R244 ;  /* 0x0000000487f47825 */ /* 0x040fe200078e02f4 */
[----:B-1----:R-:W1:Y:S03]  /*131e0*/  LDC R94, c[0x0][0x3a0] ;  /* 0x0000e800ff5e7b82 */ /* 0x002e660000000800 */
[----:B------:R-:W-:-:S04]  /*131f0*/  IMAD.WIDE R40, R135, 0x4, R40 ;  /* 0x0000000487287825 */ /* 0x000fc800078e0228 */
[C---:B------:R-:W-:Y:S01]  /*13200*/  IMAD.WIDE R42, R135.reuse, 0x4, R42 ;  /* 0x00000004872a7825 */ /* 0x040fe200078e022a */
[----:B----4-:R-:W4:Y:S01]  /*13210*/  LDC R92, c[0x0][0x3a0] ;  /* 0x0000e800ff5c7b82 */ /* 0x010f220000000800 */
[----:B--2---:R-:W-:Y:S04]  /*13220*/  LDGSTS.E [R141+0x10300], desc[UR22][R138.64], P4 ;  /* 0x103000008a8d7fae */ /* 0x004fe8000a1a1016 */
[----:B------:R-:W-:Y:S01]  /*13230*/  LDGSTS.E [R141+0x10700], desc[UR22][R88.64], P4 ;  /* 0x10700000588d7fae */ /* 0x000fe2000a1a1016 */
[----:B------:R-:W-:-:S03]  /*13240*/  IMAD.WIDE R44, R135, 0x4, R44 ;  /* 0x00000004872c7825 */ /* 0x000fc600078e022c */
[----:B------:R-:W-:Y:S01]  /*13250*/  LDGSTS.E [R141+0x10b00], desc[UR22][R244.64], P4 ;  /* 0x10b00000f48d7fae */ /* 0x000fe2000a1a1016 */
[----:B------:R-:W-:-:S03]  /*13260*/  IMAD.WIDE R46, R135, 0x4, R46 ;  /* 0x00000004872e7825 */ /* 0x000fc600078e022e */
[----:B------:R-:W-:Y:S04]  /*13270*/  LDGSTS.E [R141+0x10f00], desc[UR22][R36.64], P4 ;  /* 0x10f00000248d7fae */ /* 0x000fe8000a1a1016 */
[----:B------:R-:W2:Y:S04]  /*13280*/  LDL.LU.64 R88, [R1+0x848] ;  /* 0x0008480001587983 */ /* 0x000ea80000300a00 */
[----:B------:R-:W-:Y:S04]  /*13290*/  STL.64 [R1+0xe30], R140 ;  /* 0x000e308c01007387 */ /* 0x000fe80000100a00 */
[----:B------:R-:W3:Y:S04]  /*132a0*/  LDL.LU.64 R96, [R1+0x840] ;  /* 0x0008400001607983 */ /* 0x000ee80000300a00 */
[----:B------:R-:W3:Y:S04]  /*132b0*/  LDL.LU.64 R98, [R1+0x838] ;  /* 0x0008380001627983 */ /* 0x000ee80000300a00 */
[----:B------:R-:W3:Y:S01]  /*132c0*/  LDL.LU.64 R100, [R1+0x830] ;  /* 0x0008300001647983 */ /* 0x000ee20000300a00 */
        /* <DEDUP_REMOVED lines=25> */
[----:B------:R1:W-:Y:S01]  /*13460*/  LDGSTS.E [R142+0x10380], desc[UR22][R90.64], P4 ;  /* 0x103800005a8e7fae */ /* 0x0003e2000a1a1016 */
[----:B------:R-:W-:-:S03]  /*13470*/  IMAD.WIDE R70, R135, 0x4, R70 ;  /* 0x0000000487467825 */ /* 0x000fc600078e0246 */
[----:B------:R-:W-:Y:S01]  /*13480*/  LDGSTS.E [R142+0x10780], desc[UR22][R250.64], P4 ;  /* 0x10780000fa8e7fae */ /* 0x000fe2000a1a1016 */
[----:B------:R-:W-:-:S03]  /*13490*/  IMAD.WIDE R72, R135, 0x4, R72 ;  /* 0x0000000487487825 */ /* 0x000fc600078e0248 */
[----:B------:R-:W-:Y:S01]  /*134a0*/  LDGSTS.E [R142+0x10b80], desc[UR22][R242.64], P4 ;  /* 0x10b80000f28e7fae */ /* 0x000fe2000a1a1016 */
[----:B------:R-:W-:-:S03]  /*134b0*/  IMAD.WIDE R74, R135, 0x4, R74 ;  /* 0x00000004874a7825 */ /* 0x000fc600078e024a */
[----:B------:R-:W-:Y:S01]  /*134c0*/  LDGSTS.E [R142+0x10f80], desc[UR22][R62.64], P4 ;  /* 0x10f800003e8e7fae */ /* 0x000fe2000a1a1016 */
[C---:B------:R-:W-:Y:S01]  /*134d0*/  IMAD.WIDE R76, R135.reuse, 0x4, R76 ;  /* 0x00000004874c7825 */ /* 0x040fe200078e024c */
[----:B-1----:R-:W1:Y:S02]  /*134e0*/  LDC R90, c[0x0][0x3a0] ;  /* 0x0000e800ff5a7b82 */ /* 0x002e640000000800 */
        /* <DEDUP_REMOVED lines=11> */
[----:B------:R-:W-:Y:S04]  /*135a0*/  LDGSTS.E [R142+0x12b80], desc[UR22][R76.64], P4 ;  /* 0x12b800004c8e7fae */ /* 0x000fe8000a1a1016 */
[----:B------:R-:W-:Y:S04]  /*135b0*/  LDGSTS.E [R142+0x12f80], desc[UR22][R78.64], P4 ;  /* 0x12f800004e8e7fae */ /* 0x000fe8000a1a1016 */
[----:B------:R-:W-:Y:S04]  /*135c0*/  LDGSTS.E [R142+0x13380], desc[UR22][R80.64], P4 ;  /* 0x13380000508e7fae */ /* 0x000fe8000a1a1016 */
[----:B------:R-:W-:Y:S04]  /*135d0*/  LDGSTS.E [R142+0x13780], desc[UR22][R82.64], P4 ;  /* 0x13780000528e7fae */ /* 0x000fe8000a1a1016 */
[----:B------:R-:W-:Y:S04]  /*135e0*/  LDGSTS.E [R142+0x13b80], desc[UR22][R84.64], P4 ;  /* 0x13b80000548e7fae */ /* 0x000fe8000a1a1016 */
[----:B------:R-:W-:Y:S04]  /*135f0*/  LDGSTS.E [R142+0x13f80], desc[UR22][R86.64], P4 ;  /* 0x13f80000568e7fae */ /* 0x000fe8000a1a1016 */
[----:B------:R-:W0:Y:S04]  /*13600*/  LDGDEPBAR ;  /* 0x00000000000079af */ /* 0x000e280000000000 */
[----:B------:R-:W3:Y:S01]  /*13610*/  LDL.LU.64 R102, [R1+0x828] ;  /* 0x0008280001667983 */ /* 0x000ee20000300a00 */
[----:B------:R-:W-:Y:S01]  /*13620*/  ISETP.GE.U32.AND P4, PT, R0, 0x7ffffe7d, PT ;  /* 0x7ffffe7d0000780c */ /* 0x000fe20003f86070 */
[----:B------:R-:W-:-:S02]  /*13630*/  VIADD R0, R134, 0x100000 ;  /* 0x0010000086007836 */ /* 0x000fc40000000000 */
[----:B-1----:R-:W-:Y:S01]  /*13640*/  VIADD R90, R90, 0xfffffefb ;  /* 0xfffffefb5a5a7836 */ /* 0x002fe20000000000 */
[----:B----4-:R-:W-:Y:S01]  /*13650*/  IADD3 R92, PT, PT, R92, -0x106, RZ ;  /* 0xfffffefa5c5c7810 */ /* 0x010fe20007ffe0ff */
[----:B------:R-:W-:Y:S02]  /*13660*/  VIADD R94, R94, 0xfffffef9 ;  /* 0xfffffef95e5e7836 */ /* 0x000fe40000000000 */
[----:B--2---:R-:W-:Y:S01]  /*13670*/  IMAD.WIDE R88, R2, 0x4, R88 ;  /* 0x0000000402587825 */ /* 0x004fe200078e0258 */
[----:B------:R-:W-:Y:S06]  /*13680*/  BAR.SYNC.DEFER_BLOCKING 0x0 ;  /* 0x0000000000007b1d */ /* 0x000fec0000010000 */
[----:B------:R-:W-:Y:S04]  /*13690*/  STL.64 [R1+0xdb0], R88 ;  /* 0x000db05801007387 */ /* 0x000fe80000100a00 */
[----:B------:R-:W2:Y:S04]  /*136a0*/  LDL.LU.64 R104, [R1+0x820] ;  /* 0x0008200001687983 */ /* 0x000ea80000300a00 */
[----:B------:R-:W-:Y:S01]  /*136b0*/  @!PT LDS RZ, [RZ] ;  /* 0x00000000fffff984 */ /* 0x000fe20000000800 */
[----:B------:R-:W-:Y:S01]  /*136c0*/  @!PT LDS RZ, [RZ] ;  /* 0x00000000fffff984 */ /* 0x000fe20000000800 */
[----:B------:R-:W-:Y:S01]  /*136d0*/  @!PT LDS RZ, [RZ] ;  /* 0x00000000fffff984 */ /* 0x000fe20000000800 */
[----:B------:R-:W-:Y:S01]  /*136e0*/  LDGSTS.E [R0+-0x80000], desc[UR22][R88.64], !P6 ;  /* 0x8000000058007fae */ /* 0x000fe2000f1a1016 */
[----:B------:R-:W-:Y:S01]  /*136f0*/  ISETP.GE.U32.AND P6, PT, R90, 0x7ffffe7c, PT ;  /* 0x7ffffe7c5a00780c */ /* 0x000fe20003fc6070 */
[----:B---3--:R-:W-:-:S02]  /*13700*/  IMAD.WIDE R90, R2, 0x4, R96 ;  /* 0x00000004025a7825 */ /* 0x008fc400078e0260 */
[----:B------:R-:W1:Y:S03]  /*13710*/  LDC R96, c[0x0][0x3a0] ;  /* 0x0000e800ff607b82 */ /* 0x000e660000000800 */
[----:B------:R-:W-:Y:S01]  /*13720*/  LDGSTS.E [R0+-0x7fffc], desc[UR22][R90.64], !P5 ;  /* 0x800040005a007fae */ /* 0x000fe2000e9a1016 */
[----:B------:R-:W-:Y:S01]  /*13730*/  ISETP.GE.U32.AND P5, PT, R92, 0x7ffffe7b, PT ;  /* 0x7ffffe7b5c00780c */ /* 0x000fe20003fa6070 */
[----:B------:R-:W-:Y:S02]  /*13740*/  IMAD.WIDE R92, R2, 0x4, R98 ;  /* 0x00000004025c7825 */ /* 0x000fe400078e0262 */
[----:B------:R-:W-:Y:S01]  /*13750*/  STL.64 [R1+0xdb8], R90 ;  /* 0x000db85a01007387 */ /* 0x000fe20000100a00 */
[----:B------:R-:W3:Y:S03]  /*13760*/  LDC R98, c[0x0][0x3a0] ;  /* 0x0000e800ff627b82 */ /* 0x000ee60000000800 */
[----:B------:R-:W4:Y:S04]  /*13770*/  LDL.LU.64 R106, [R1+0x818] ;  /* 0x00081800016a7983 */ /* 0x000f280000300a00 */
[----:B------:R-:W-:Y:S04]  /*13780*/  STL.64 [R1+0xdc0], R92 ;  /* 0x000dc05c01007387 */ /* 0x000fe80000100a00 */
[----:B------:R-:W4:Y:S04]  /*13790*/  LDL.LU.64 R108, [R1+0x810] ;  /* 0x00081000016c7983 */ /* 0x000f280000300a00 */
[----:B------:R-:W-:Y:S01]  /*137a0*/  LDGSTS.E [R0+-0x7fff8], desc[UR22][R92.64], !P3 ;  /* 0x800080005c007fae */ /* 0x000fe2000d9a1016 */
[----:B------:R-:W-:Y:S01]  /*137b0*/  ISETP.GE.U32.AND P3, PT, R94, 0x7ffffe7a, PT ;  /* 0x7ffffe7a5e00780c */ /* 0x000fe20003f66070 */
[----:B------:R-:W-:-:S02]  /*137c0*/  IMAD.WIDE R94, R2, 0x4, R100 ;  /* 0x00000004025e7825 */ /* 0x000fc400078e0264 */
[----:B------:R-:W3:Y:S03]  /*137d0*/  LDC R100, c[0x0][0x3a0] ;  /* 0x0000e800ff647b82 */ /* 0x000ee60000000800 */
[----:B------:R-:W-:Y:S04]  /*137e0*/  STL.64 [R1+0xdc8], R94 ;  /* 0x000dc85e01007387 */ /* 0x000fe80000100a00 */
[----:B------:R-:W4:Y:S01]  /*137f0*/  LDL.LU.64 R110, [R1+0x808] ;  /* 0x00080800016e7983 */ /* 0x000f220000300a00 */
[----:B-1----:R-:W-:-:S03]  /*13800*/  VIADD R96, R96, 0xfffffef8 ;  /* 0xfffffef860607836 */ /* 0x002fc60000000000 */
[----:B------:R-:W-:Y:S02]  /*13810*/  LDGSTS.E [R0+-0x7fff4], desc[UR22][R94.64], !P4 ;  /* 0x8000c0005e007fae */ /* 0x000fe4000e1a1016 */
[----:B------:R-:W-:Y:S01]  /*13820*/  ISETP.GE.U32.AND P4, PT, R96, 0x7ffffe79, PT ;  /* 0x7ffffe796000780c */ /* 0x000fe20003f86070 */
[----:B---3--:R-:W-:Y:S02]  /*13830*/  VIADD R98, R98, 0xfffffef7 ;  /* 0xfffffef762627836 */ /* 0x008fe40000000000 */
[----:B------:R-:W-:Y:S02]  /*13840*/  VIADD R100, R100, 0xfffffef6 ;  /* 0xfffffef664647836 */ /* 0x000fe40000000000 */
[----:B------:R-:W-:Y:S02]  /*13850*/  IMAD.WIDE R96, R2, 0x4, R102 ;  /* 0x0000000402607825 */ /* 0x000fe400078e0266 */
[----:B------:R-:W1:Y:S03]  /*13860*/  LDC R102, c[0x0][0x3a0] ;  /* 0x0000e800ff667b82 */ /* 0x000e660000000800 */
[----:B------:R-:W-:Y:S04]  /*13870*/  STL.64 [R1+0xdd0], R96 ;  /* 0x000dd06001007387 */ /* 0x000fe80000100a00 */
[----:B------:R-:W3:Y:S04]  /*13880*/  LDL.LU.64 R112, [R1+0x800] ;  /* 0x0008000001707983 */ /* 0x000ee80000300a00 */
[----:B------:R-:W-:Y:S01]  /*13890*/  LDGSTS.E [R0+-0x7fff0], desc[UR22][R96.64], !P6 ;  /* 0x8001000060007fae */ /* 0x000fe2000f1a1016 */
[----:B------:R-:W-:-:S02]  /*138a0*/  ISETP.GE.U32.AND P6, PT, R98, 0x7ffffe78, PT ;  /* 0x7ffffe786200780c */ /* 0x000fc40003fc6070 */
[----:B-1----:R-:W-:Y:S01]  /*138b0*/  IADD3 R102, PT, PT, R102, -0x10b, RZ ;  /* 0xfffffef566667810 */ /* 0x002fe20007ffe0ff */
[----:B--2---:R-:W-:Y:S02]  /*138c0*/  IMAD.WIDE R98, R2, 0x4, R104 ;  /* 0x0000000402627825 */ /* 0x004fe400078e0268 */
[----:B------:R-:W1:Y:S03]  /*138d0*/  LDC R104, c[0x0][0x3a0] ;  /* 0x0000e800ff687b82 */ /* 0x000e660000000800 */
[----:B------:R-:W-:Y:S01]  /*138e0*/  LDGSTS.E [R0+-0x7ffec], desc[UR22][R98.64], !P5 ;  /* 0x8001400062007fae */ /* 0x000fe2000e9a1016 */
[----:B------:R-:W-:-:S03]  /*138f0*/  ISETP.GE.U32.AND P5, PT, R100, 0x7ffffe77, PT ;  /* 0x7ffffe776400780c */ /* 0x000fc60003fa6070 */
[----:B------:R-:W-:Y:S04]  /*13900*/  STL.64 [R1+0xdd8], R98 ;  /* 0x000dd86201007387 */ /* 0x000fe80000100a00 */
[----:B------:R-:W2:Y:S01]  /*13910*/  LDL.LU.64 R114, [R1+0x7f8] ;  /* 0x0007f80001727983 */ /* 0x000ea20000300a00 */
[----:B----4-:R-:W-:Y:S02]  /*13920*/  IMAD.WIDE R100, R2, 0x4, R106 ;  /* 0x0000000402647825 */ /* 0x010fe400078e026a */
[----:B------:R-:W4:Y:S03]  /*13930*/  LDC R106, c[0x0][0x3a0] ;  /* 0x0000e800ff6a7b82 */ /* 0x000f260000000800 */
[----:B------:R-:W-:Y:S01]  /*13940*/  LDGSTS.E [R0+-0x7ffe8], desc[UR22][R100.64], !P3 ;  /* 0x8001800064007fae */ /* 0x000fe2000d9a1016 */
[----:B------:R-:W-:-:S03]  /*13950*/  ISETP.GE.U32.AND P3, PT, R102, 0x7ffffe76, PT ;  /* 0x7ffffe766600780c */ /* 0x000fc60003f66070 */
[----:B------:R-:W-:Y:S01]  /*13960*/  STL.64 [R1+0xde0], R100 ;  /* 0x000de06401007387 */ /* 0x000fe20000100a00 */
[----:B------:R-:W-:Y:S02]  /*13970*/  IMAD.WIDE R102, R2, 0x4, R108 ;  /* 0x0000000402667825 */ /* 0x000fe400078e026c */
[----:B------:R-:W4:Y:S01]  /*13980*/  LDC R108, c[0x0][0x3a0] ;  /* 0x0000e800ff6c7b82 */ /* 0x000f220000000800 */
[----:B------:R-:W2:Y:S04]  /*13990*/  LDL.LU.64 R116, [R1+0x7f0] ;  /* 0x0007f00001747983 */ /* 0x000ea80000300a00 */
[----:B------:R-:W-:Y:S04]  /*139a0*/  STL.64 [R1+0xde8], R102 ;  /* 0x000de86601007387 */ /* 0x000fe80000100a00 */
[----:B------:R-:W2:Y:S01]  /*139b0*/  LDL.LU.64 R118, [R1+0x7e8] ;  /* 0x0007e80001767983 */ /* 0x000ea20000300a00 */
[----:B-1----:R-:W-:-:S03]  /*139c0*/  VIADD R104, R104, 0xfffffef4 ;  /* 0xfffffef468687836 */ /* 0x002fc60000000000 */
[----:B------:R-:W-:Y:S02]  /*139d0*/  LDGSTS.E [R0+-0x7ffe4], desc[UR22][R102.64], !P4 ;  /* 0x8001c00066007fae */ /* 0x000fe4000e1a1016 */
[----:B------:R-:W-:Y:S01]  /*139e0*/  ISETP.GE.U32.AND P4, PT, R104, 0x7ffffe75, PT ;  /* 0x7ffffe756800780c */ /* 0x000fe20003f86070 */
[----:B------:R-:W-:Y:S02]  /*139f0*/  IMAD.WIDE R104, R2, 0x4, R110 ;  /* 0x0000000402687825 */ /* 0x000fe400078e026e */
[----:B------:R-:W1:Y:S03]  /*13a00*/  LDC R110, c[0x0][0x3a0] ;  /* 0x0000e800ff6e7b82 */ /* 0x000e660000000800 */
[----:B------:R4:W-:Y:S04]  /*13a10*/  STL.64 [R1+0xdf0], R104 ;  /* 0x000df06801007387 */ /* 0x0009e80000100a00 */
[----:B------:R-:W2:Y:S01]  /*13a20*/  LDL.LU.64 R120, [R1+0x7e0] ;  /* 0x0007e00001787983 */ /* 0x000ea20000300a00 */
[----:B----4-:R-:W-:-:S03]  /*13a30*/  VIADD R106, R106, 0xfffffef3 ;  /* 0xfffffef36a6a7836 */ /* 0x010fc60000000000 */
[----:B------:R4:W-:Y:S02]  /*13a40*/  LDGSTS.E [R0+-0x7ffe0], desc[UR22][R104.64], !P6 ;  /* 0x8002000068007fae */ /* 0x0009e4000f1a1016 */
[----:B------:R-:W-:Y:S01]  /*13a50*/  ISETP.GE.U32.AND P6, PT, R106, 0x7ffffe74, PT ;  /* 0x7ffffe746a00780c */ /* 0x000fe20003fc6070 */
[----:B------:R-:W-:Y:S02]  /*13a60*/  VIADD R108, R108, 0xfffffef2 ;  /* 0xfffffef26c6c7836 */ /* 0x000fe40000000000 */
[----:B------:R-:W-:Y:S01]  /*13a70*/  VIADD R252, R252, 0xfffffeb6 ;  /* 0xfffffeb6fcfc7836 */ /* 0x000fe20000000000 */
[----:B----4-:R-:W4:Y:S01]  /*13a80*/  LDC R105, c[0x0][0x3a0] ;  /* 0x0000e800ff697b82 */ /* 0x010f220000000800 */
[----:B-1----:R-:W-:-:S07]  /*13a90*/  VIADD R110, R110, 0xfffffef1 ;  /* 0xfffffef16e6e7836 */ /* 0x002fce0000000000 */
[----:B------:R-:W1:Y:S01]  /*13aa0*/  LDC R104, c[0x0][0x3a0] ;  /* 0x0000e800ff687b82 */ /* 0x000e620000000800 */
[----:B---3--:R-:W-:-:S07]  /*13ab0*/  IMAD.WIDE R106, R2, 0x4, R112 ;  /* 0x00000004026a7825 */ /* 0x008fce00078e0270 */
[----:B------:R-:W3:Y:S01]  /*13ac0*/  LDC R112, c[0x0][0x3a0] ;  /* 0x0000e800ff707b82 */ /* 0x000ee20000000800 */
[----:B------:R-:W-:Y:S04]  /*13ad0*/  STL.64 [R1+0xdf8], R106 ;  /* 0x000df86a01007387 */ /* 0x000fe80000100a00 */
[----:B------:R-:W4:Y:S04]  /*13ae0*/  LDL.LU.64 R122, [R1+0x7d8] ;  /* 0x0007d800017a7983 */ /* 0x000f280000300a00 */
[----:B------:R-:W-:Y:S01]  /*13af0*/  LDGSTS.E [R0+-0x7ffdc], desc[UR22][R106.64], !P5 ;  /* 0x800240006a007fae */ /* 0x000fe2000e9a1016 */
[----:B------:R-:W-:-:S02]  /*13b00*/  ISETP.GE.U32.AND P5, PT, R108, 0x7ffffe73, PT ;  /* 0x7ffffe736c00780c */ /* 0x000fc40003fa6070 */
[----:B---3--:R-:W-:Y:S01]  /*13b10*/  IADD3 R112, PT, PT, R112, -0x110, RZ ;  /* 0xfffffef070707810 */ /* 0x008fe20007ffe0ff */
[----:B--2---:R-:W-:Y:S02]  /*13b20*/  IMAD.WIDE R108, R2, 0x4, R114 ;  /* 0x00000004026c7825 */ /* 0x004fe400078e0272 */
[----:B------:R-:W2:Y:S03]  /*13b30*/  LDC R114, c[0x0][0x3a0] ;  /* 0x0000e800ff727b82 */ /* 0x000ea60000000800 */
[----:B------:R-:W-:Y:S01]  /*13b40*/  LDGSTS.E [R0+-0x7ffd8], desc[UR22][R108.64], !P3 ;  /* 0x800280006c007fae */ /* 0x000fe2000d9a1016 */
[----:B------:R-:W-:-:S03]  /*13b50*/  ISETP.GE.U32.AND P3, PT, R110, 0x7ffffe72, PT ;  /* 0x7ffffe726e00780c */ /* 0x000fc60003f66070 */
[----:B------:R-:W-:Y:S04]  /*13b60*/  STL.64 [R1+0xe00], R108 ;  /* 0x000e006c01007387 */ /* 0x000fe80000100a00 */
[----:B------:R-:W3:Y:S01]  /*13b70*/  LDL.LU.64 R124, [R1+0x7d0] ;  /* 0x0007d000017c7983 */ /* 0x000ee20000300a00 */
[----:B------:R-:W-:Y:S02]  /*13b80*/  IMAD.WIDE R110, R2, 0x4, R116 ;  /* 0x00000004026e7825 */ /* 0x000fe400078e0274 */
[----:B------:R-:W1:Y:S03]  /*13b90*/  LDC R116, c[0x0][0x3a0] ;  /* 0x0000e800ff747b82 */ /* 0x000e660000000800 */
[----:B------:R-:W-:Y:S01]  /*13ba0*/  LDGSTS.E [R0+-0x7ffd4], desc[UR22][R110.64], !P4 ;  /* 0x8002c0006e007fae */ /* 0x000fe2000e1a1016 */
[----:B------:R-:W-:-:S03]  /*13bb0*/  ISETP.GE.U32.AND P4, PT, R112, 0x7ffffe71, PT ;  /* 0x7ffffe717000780c */ /* 0x000fc60003f86070 */
[----:B------:R-:W-:Y:S01]  /*13bc0*/  STL.64 [R1+0xe08], R110 ;  /* 0x000e086e01007387 */ /* 0x000fe20000100a00 */
[----:B------:R-:W-:Y:S02]  /*13bd0*/  IMAD.WIDE R112, R2, 0x4, R118 ;  /* 0x0000000402707825 */ /* 0x000fe400078e0276 */
[----:B------:R-:W1:Y:S01]  /*13be0*/  LDC R118, c[0x0][0x3a0] ;  /* 0x0000e800ff767b82 */ /* 0x000e620000000800 */
[----:B------:R-:W3:Y:S04]  /*13bf0*/  LDL.LU.64 R126, [R1+0x7c8] ;  /* 0x0007c800017e7983 */ /* 0x000ee80000300a00 */
[----:B------:R-:W-:Y:S04]  /*13c00*/  STL.64 [R1+0xe10], R112 ;  /* 0x000e107001007387 */ /* 0x000fe80000100a00 */
[----:B------:R-:W3:Y:S01]  /*13c10*/  LDL.LU.64 R128, [R1+0x7c0] ;  /* 0x0007c00001807983 */ /* 0x000ee20000300a00 */
[----:B--2---:R-:W-:-:S03]  /*13c20*/  VIADD R114, R114, 0xfffffeef ;  /* 0xfffffeef72727836 */ /* 0x004fc60000000000 */
[----:B------:R-:W-:Y:S02]  /*13c30*/  LDGSTS.E [R0+-0x7ffd0], desc[UR22][R112.64], !P6 ;  /* 0x8003000070007fae */ /* 0x000fe4000f1a1016 */
[----:B------:R-:W-:Y:S01]  /*13c40*/  ISETP.GE.U32.AND P6, PT, R114, 0x7ffffe70, PT ;  /* 0x7ffffe707200780c */ /* 0x000fe20003fc6070 */
[----:B------:R-:W-:Y:S02]  /*13c50*/  IMAD.WIDE R114, R2, 0x4, R120 ;  /* 0x0000000402727825 */ /* 0x000fe400078e0278 */
[----:B------:R-:W2:Y:S03]  /*13c60*/  LDC R120, c[0x0][0x3a0] ;  /* 0x0000e800ff787b82 */ /* 0x000ea60000000800 */
[----:B------:R-:W-:Y:S04]  /*13c70*/  STL.64 [R1+0xe18], R114 ;  /* 0x000e187201007387 */ /* 0x000fe80000100a00 */
[----:B------:R-:W3:Y:S01]  /*13c80*/  LDL.LU.64 R130, [R1+0x7b8] ;  /* 0x0007b80001827983 */ /* 0x000ee20000300a00 */
[----:B-1----:R-:W-:-:S03]  /*13c90*/  VIADD R116, R116, 0xfffffeee ;  /* 0xfffffeee74747836 */ /* 0x002fc60000000000 */
[----:B------:R-:W-:Y:S02]  /*13ca0*/  LDGSTS.E [R0+-0x7ffcc], desc[UR22][R114.64], !P5 ;  /* 0x8003400072007fae */ /* 0x000fe4000e9a1016 */
[----:B------:R-:W-:Y:S01]  /*13cb0*/  ISETP.GE.U32.AND P5, PT, R116, 0x7ffffe6f, PT ;  /* 0x7ffffe6f7400780c */ /* 0x000fe20003fa6070 */
[----:B------:R-:W-:Y:S02]  /*13cc0*/  VIADD R118, R118, 0xfffffeed ;  /* 0xfffffeed76767836 */ /* 0x000fe40000000000 */
[----:B--2---:R-:W-:Y:S02]  /*13cd0*/  VIADD R120, R120, 0xfffffeec ;  /* 0xfffffeec78787836 */ /* 0x004fe40000000000 */
[----:B----4-:R-:W-:Y:S02]  /*13ce0*/  IMAD.WIDE R116, R2, 0x4, R122 ;  /* 0x0000000402747825 */ /* 0x010fe400078e027a */
[----:B------:R-:W1:Y:S03]  /*13cf0*/  LDC R122, c[0x0][0x3a0] ;  /* 0x0000e800ff7a7b82 */ /* 0x000e660000000800 */
[----:B------:R-:W-:Y:S04]  /*13d00*/  STL.64 [R1+0xe20], R116 ;  /* 0x000e207401007387 */ /* 0x000fe80000100a00 */
[----:B------:R-:W2:Y:S04]  /*13d10*/  LDL.LU.64 R144, [R1+0x7b0] ;  /* 0x0007b00001907983 */ /* 0x000ea80000300a00 */
[----:B------:R-:W-:Y:S01]  /*13d20*/  LDGSTS.E [R0+-0x7ffc8], desc[UR22][R116.64], !P3 ;  /* 0x8003800074007fae */ /* 0x000fe2000d9a1016 */
[----:B------:R-:W-:-:S02]  /*13d30*/  ISETP.GE.U32.AND P3, PT, R118, 0x7ffffe6e, PT ;  /* 0x7ffffe6e7600780c */ /* 0x000fc40003f66070 */
[----:B-1----:R-:W-:Y:S01]  /*13d40*/  IADD3 R122, PT, PT, R122, -0x115, RZ ;  /* 0xfffffeeb7a7a7810 */ /* 0x002fe20007ffe0ff */
[----:B---3--:R-:W-:Y:S02]  /*13d50*/  IMAD.WIDE R118, R2, 0x4, R124 ;  /* 0x0000000402767825 */ /* 0x008fe400078e027c */
[----:B------:R-:W1:Y:S03]  /*13d60*/  LDC R124, c[0x0][0x3a0] ;  /* 0x0000e800ff7c7b82 */ /* 0x000e660000000800 */
[----:B------:R-:W-:Y:S01]  /*13d70*/  LDGSTS.E [R0+-0x7ffc4], desc[UR22][R118.64], !P4 ;  /* 0x8003c00076007fae */ /* 0x000fe2000e1a1016 */
[----:B------:R-:W-:-:S03]  /*13d80*/  ISETP.GE.U32.AND P4, PT, R120, 0x7ffffe6d, PT ;  /* 0x7ffffe6d7800780c */ /* 0x000fc60003f86070 */
[----:B------:R-:W-:Y:S04]  /*13d90*/  STL.64 [R1+0xe28], R118 ;  /* 0x000e287601007387 */ /* 0x000fe80000100a00 */
[----:B------:R-:W3:Y:S01]  /*13da0*/  LDL.LU.64 R146, [R1+0x7a8] ;  /* 0x0007a80001927983 */ /* 0x000ee20000300a00 */
[----:B------:R-:W-:Y:S02]  /*13db0*/  IMAD.WIDE R120, R2, 0x4, R126 ;  /* 0x0000000402787825 */ /* 0x000fe400078e027e */
[----:B------:R-:W4:Y:S03]  /*13dc0*/  LDC R126, c[0x0][0x3a0] ;  /* 0x0000e800ff7e7b82 */ /* 0x000f260000000800 */
[----:B------:R-:W-:Y:S01]  /*13dd0*/  LDGSTS.E [R0+-0x7ffc0], desc[UR22][R120.64], !P6 ;  /* 0x8004000078007fae */ /* 0x000fe2000f1a1016 */
[----:B------:R-:W-:-:S03]  /*13de0*/  ISETP.GE.U32.AND P6, PT, R122, 0x7ffffe6c, PT ;  /* 0x7ffffe6c7a00780c */ /* 0x000fc60003fc6070 */
[----:B------:R-:W-:Y:S01]  /*13df0*/  STL.64 [R1+0xe38], R120 ;  /* 0x000e387801007387 */ /* 0x000fe20000100a00 */
[----:B------:R-:W-:Y:S02]  /*13e00*/  IMAD.WIDE R122, R2, 0x4, R128 ;  /* 0x00000004027a7825 */ /* 0x000fe400078e0280 */
[----:B------:R-:W4:Y:S01]  /*13e10*/  LDC R128, c[0x0][0x3a0] ;  /* 0x0000e800ff807b82 */ /* 0x000f220000000800 */
[----:B------:R-:W3:Y:S04]  /*13e20*/  LDL.LU.64 R148, [R1+0x7a0] ;  /* 0x0007a00001947983 */ /* 0x000ee80000300a00 */
[----:B------:R-:W-:Y:S04]  /*13e30*/  STL.64 [R1+0xe40], R122 ;  /* 0x000e407a01007387 */ /* 0x000fe80000100a00 */
[----:B------:R-:W3:Y:S01]  /*13e40*/  LDL.LU.64 R150, [R1+0x798] ;  /* 0x0007980001967983 */ /* 0x000ee20000300a00 */
[----:B-1----:R-:W-:-:S03]  /*13e50*/  VIADD R124, R124, 0xfffffeea ;  /* 0xfffffeea7c7c7836 */ /* 0x002fc60000000000 */
[----:B------:R-:W-:Y:S02]  /*13e60*/  LDGSTS.E [R0+-0x7ffbc], desc[UR22][R122.64], !P5 ;  /* 0x800440007a007fae */ /* 0x000fe4000e9a1016 */
[----:B------:R-:W-:Y:S01]  /*13e70*/  ISETP.GE.U32.AND P5, PT, R124, 0x7ffffe6b, PT ;  /* 0x7ffffe6b7c00780c */ /* 0x000fe20003fa6070 */
[----:B------:R-:W-:Y:S02]  /*13e80*/  IMAD.WIDE R124, R2, 0x4, R130 ;  /* 0x00000004027c7825 */ /* 0x000fe400078e0282 */
[----:B------:R-:W1:Y:S03]  /*13e90*/  LDC R130, c[0x0][0x3a0] ;  /* 0x0000e800ff827b82 */ /* 0x000e660000000800 */
[----:B------:R-:W-:Y:S04]  /*13ea0*/  STL.64 [R1+0xe48], R124 ;  /* 0x000e487c01007387 */ /* 0x000fe80000100a00 */
[----:B------:R-:W3:Y:S01]  /*13eb0*/  LDL.LU.64 R152, [R1+0x790] ;  /* 0x0007900001987983 */ /* 0x000ee20000300a00 */
[----:B----4-:R-:W-:-:S03]  /*13ec0*/  VIADD R126, R126, 0xfffffee9 ;  /* 0xfffffee97e7e7836 */ /* 0x010fc60000000000 */
[----:B------:R-:W-:Y:S02]  /*13ed0*/  LDGSTS.E [R0+-0x7ffb8], desc[UR22][R124.64], !P3 ;  /* 0x800480007c007fae */ /* 0x000fe4000d9a1016 */
[----:B------:R-:W-:Y:S01]  /*13ee0*/  ISETP.GE.U32.AND P3, PT, R126, 0x7ffffe6a, PT ;  /* 0x7ffffe6a7e00780c */ /* 0x000fe20003f66070 */
[----:B------:R-:W-:Y:S02]  /*13ef0*/  VIADD R128, R128, 0xfffffee8 ;  /* 0xfffffee880807836 */ /* 0x000fe40000000000 */
[----:B-1----:R-:W-:Y:S02]  /*13f00*/  VIADD R130, R130, 0xfffffee7 ;  /* 0xfffffee782827836 */ /* 0x002fe40000000000 */
[----:B--2---:R-:W-:Y:S02]  /*13f10*/  IMAD.WIDE R126, R2, 0x4, R144 ;  /* 0x00000004027e7825 */ /* 0x004fe400078e0290 */
        /* <DEDUP_REMOVED lines=243> */
[----:B--2---:R-:W-:Y:S02]  /*14e50*/  IMAD.WIDE R208, R2, 0x4, R214 ;  /* 0x0000000402d07825 */ /* 0x004fe400078e02d6 */
[----:B------:R-:W2:Y:S03]  /*14e60*/  LDC R214, c[0x0][0x3a0] ;  /* 0x0000e800ffd67b82 */ /* 0x000ea60000000800 */
[----:B------:R-:W-:Y:S04]  /*14e70*/  STL.64 [R1+0xf70], R208 ;  /* 0x000f70d001007387 */ /* 0x000fe80000100a00 */
[----:B------:R-:W4:Y:S01]  /*14e80*/  LDL.LU.64 R224, [R1+0x670] ;  /* 0x0006700001e07983 */ /* 0x000f220000300a00 */
[----:B-1----:R-:W-:-:S03]  /*14e90*/  VIADD R212, R212, 0xfffffec4 ;  /* 0xfffffec4d4d47836 */ /* 0x002fc60000000000 */
[----:B------:R-:W-:Y:S01]  /*14ea0*/  LDGSTS.E [R0+-0x7ff28], desc[UR22][R208.64], !P3 ;  /* 0x800d8000d0007fae */ /* 0x000fe2000d9a1016 */
[----:B------:R-:W-:Y:S02]  /*14eb0*/  ISETP.GE.U32.AND P3, PT, R210, 0x7ffffe46, PT ;  /* 0x7ffffe46d200780c */ /* 0x000fe40003f66070 */
[----:B--2---:R-:W-:Y:S01]  /*14ec0*/  IADD3 R214, PT, PT, R214, -0x13d, RZ ;  /* 0xfffffec3d6d67810 */ /* 0x004fe20007ffe0ff */
[----:B---3--:R-:W-:Y:S02]  /*14ed0*/  IMAD.WIDE R210, R2, 0x4, R216 ;  /* 0x0000000402d27825 */ /* 0x008fe400078e02d8 */
[----:B------:R-:W1:Y:S03]  /*14ee0*/  LDC R216, c[0x0][0x3a0] ;  /* 0x0000e800ffd87b82 */ /* 0x000e660000000800 */
[----:B------:R-:W-:Y:S01]  /*14ef0*/  LDGSTS.E [R0+-0x7ff24], desc[UR22][R210.64], !P4 ;  /* 0x800dc000d2007fae */ /* 0x000fe2000e1a1016 */
[----:B------:R-:W-:-:S03]  /*14f00*/  ISETP.GE.U32.AND P4, PT, R212, 0x7ffffe45, PT ;  /* 0x7ffffe45d400780c */ /* 0x000fc60003f86070 */
[----:B------:R-:W-:Y:S04]  /*14f10*/  STL.64 [R1+0xf78], R210 ;  /* 0x000f78d201007387 */ /* 0x000fe80000100a00 */
[----:B------:R-:W2:Y:S01]  /*14f20*/  LDL.LU.64 R226, [R1+0x668] ;  /* 0x0006680001e27983 */ /* 0x000ea20000300a00 */
[----:B------:R-:W-:Y:S02]  /*14f30*/  IMAD.WIDE R212, R2, 0x4, R218 ;  /* 0x0000000402d47825 */ /* 0x000fe400078e02da */
[----:B------:R-:W3:Y:S03]  /*14f40*/  LDC R218, c[0x0][0x3a0] ;  /* 0x0000e800ffda7b82 */ /* 0x000ee60000000800 */
[----:B------:R-:W-:Y:S01]  /*14f50*/  LDGSTS.E [R0+-0x7ff20], desc[UR22][R212.64], !P6 ;  /* 0x800e0000d4007fae */ /* 0x000fe2000f1a1016 */
[----:B------:R-:W-:-:S03]  /*14f60*/  ISETP.GE.U32.AND P6, PT, R214, 0x7ffffe44, PT ;  /* 0x7ffffe44d600780c */ /* 0x000fc60003fc6070 */
[----:B------:R-:W-:Y:S01]  /*14f70*/  STL.64 [R1+0xf80], R212 ;  /* 0x000f80d401007387 */ /* 0x000fe20000100a00 */
[----:B------:R-:W-:Y:S02]  /*14f80*/  IMAD.WIDE R214, R2, 0x4, R220 ;  /* 0x0000000402d67825 */ /* 0x000fe400078e02dc */
[----:B------:R-:W3:Y:S01]  /*14f90*/  LDC R220, c[0x0][0x3a0] ;  /* 0x0000e800ffdc7b82 */ /* 0x000ee20000000800 */
        /* <DEDUP_REMOVED lines=8> */
[----:B------:R-:W-:Y:S04]  /*15020*/  STL.64 [R1+0xf90], R216 ;  /* 0x000f90d801007387 */ /* 0x000fe80000100a00 */
[----:B------:R-:W2:Y:S01]  /*15030*/  LDL.LU.64 R232, [R1+0x650] ;  /* 0x0006500001e87983 */ /* 0x000ea20000300a00 */
[----:B---3--:R-:W-:-:S03]  /*15040*/  VIADD R218, R218, 0xfffffec1 ;  /* 0xfffffec1dada7836 */ /* 0x008fc60000000000 */
[----:B------:R-:W-:Y:S02]  /*15050*/  LDGSTS.E [R0+-0x7ff18], desc[UR22][R216.64], !P3 ;  /* 0x800e8000d8007fae */ /* 0x000fe4000d9a1016 */
[----:B------:R-:W-:Y:S01]  /*15060*/  ISETP.GE.U32.AND P3, PT, R218, 0x7ffffe42, PT ;  /* 0x7ffffe42da00780c */ /* 0x000fe20003f66070 */
[----:B------:R-:W-:Y:S02]  /*15070*/  VIADD R220, R220, 0xfffffec0 ;  /* 0xfffffec0dcdc7836 */ /* 0x000fe40000000000 */
[----:B----4-:R-:W-:Y:S02]  /*15080*/  IMAD.WIDE R218, R2, 0x4, R224 ;  /* 0x0000000402da7825 */ /* 0x010fe400078e02e0 */
[----:B------:R-:W3:Y:S03]  /*15090*/  LDC R224, c[0x0][0x3a0] ;  /* 0x0000e800ffe07b82 */ /* 0x000ee60000000800 */
[----:B------:R-:W-:Y:S04]  /*150a0*/  STL.64 [R1+0xf98], R218 ;  /* 0x000f98da01007387 */ /* 0x000fe80000100a00 */
[----:B------:R-:W4:Y:S01]  /*150b0*/  LDL.LU.64 R234, [R1+0x648] ;  /* 0x0006480001ea7983 */ /* 0x000f220000300a00 */
[----:B-1----:R-:W-:-:S03]  /*150c0*/  VIADD R222, R222, 0xfffffebf ;  /* 0xfffffebfdede7836 */ /* 0x002fc60000000000 */
[----:B------:R-:W-:Y:S01]  /*150d0*/  LDGSTS.E [R0+-0x7ff14], desc[UR22][R218.64], !P4 ;  /* 0x800ec000da007fae */ /* 0x000fe2000e1a1016 */
[----:B------:R-:W-:Y:S02]  /*150e0*/  ISETP.GE.U32.AND P4, PT, R220, 0x7ffffe41, PT ;  /* 0x7ffffe41dc00780c */ /* 0x000fe40003f86070 */
[----:B---3--:R-:W-:Y:S01]  /*150f0*/  IADD3 R224, PT, PT, R224, -0x142, RZ ;  /* 0xfffffebee0e07810 */ /* 0x008fe20007ffe0ff */
[----:B--2---:R-:W-:Y:S02]  /*15100*/  IMAD.WIDE R220, R2, 0x4, R226 ;  /* 0x0000000402dc7825 */ /* 0x004fe400078e02e2 */
        /* <DEDUP_REMOVED lines=28> */
[----:B------:R-:W-:Y:S01]  /*152d0*/  LDGSTS.E [R0+-0x7ff00], desc[UR22][R228.64], !P6 ;  /* 0x80100000e4007fae */ /* 0x000fe2000f1a1016 */
[----:B------:R-:W-:Y:S01]  /*152e0*/  ISETP.GE.U32.AND P6, PT, R230, 0x7ffffe3c, PT ;  /* 0x7ffffe3ce600780c */ /* 0x000fe20003fc6070 */
[----:B-1----:R-:W-:-:S02]  /*152f0*/  VIADD R232, R232, 0xfffffeba ;  /* 0xfffffebae8e87836 */ /* 0x002fc40000000000 */
[----:B------:R-:W-:Y:S04]  /*15300*/  STL.64 [R1+0xfc0], R228 ;  /* 0x000fc0e401007387 */ /* 0x000fe80000100a00 */
[----:B------:R-:W4:Y:S01]  /*15310*/  LDL.LU.64 R88, [R1+0x620] ;  /* 0x0006200001587983 */ /* 0x000f220000300a00 */
        /* <DEDUP_REMOVED lines=10> */
[----:B------:R-:W-:Y:S01]  /*153c0*/  ISETP.GE.U32.AND P3, PT, R234, 0x7ffffe3a, PT ;  /* 0x7ffffe3aea00780c */ /* 0x000fe20003f66070 */
[----:B------:R-:W-:-:S02]  /*153d0*/  IMAD.WIDE R234, R2, 0x4, R140 ;  /* 0x0000000402ea7825 */ /* 0x000fc400078e028c */
[----:B------:R-:W-:Y:S04]  /*153e0*/  STL.64 [R1+0xfd0], R232 ;  /* 0x000fd0e801007387 */ /* 0x000fe80000100a00 */
[----:B------:R-:W2:Y:S04]  /*153f0*/  LDL.LU.64 R140, [R1+0x50] ;  /* 0x00005000018c7983 */ /* 0x000ea80000300a00 */
[----:B------:R-:W2:Y:S01]  /*15400*/  LDL.LU.64 R96, [R1+0x618] ;  /* 0x0006180001607983 */ /* 0x000ea20000300a00 */
[----:B-1----:R-:W-:-:S03]  /*15410*/  VIADD R236, R236, 0xfffffeb8 ;  /* 0xfffffeb8ecec7836 */ /* 0x002fc60000000000 */
[----:B------:R-:W-:Y:S04]  /*15420*/  STL.64 [R1+0xfd8], R234 ;  /* 0x000fd8ea01007387 */ /* 0x000fe80000100a00 */
[----:B------:R-:W2:Y:S04]  /*15430*/  LDL.LU.64 R98, [R1+0x610] ;  /* 0x0006100001627983 */ /* 0x000ea80000300a00 */
[----:B------:R-:W-:Y:S01]  /*15440*/  LDGSTS.E [R0+-0x7fef4], desc[UR22][R234.64], !P4 ;  /* 0x8010c000ea007fae */ /* 0x000fe2000e1a1016 */
[----:B------:R-:W-:Y:S01]  /*15450*/  ISETP.GE.U32.AND P4, PT, R236, 0x7ffffe39, PT ;  /* 0x7ffffe39ec00780c */ /* 0x000fe20003f86070 */
[----:B------:R-:W-:-:S02]  /*15460*/  IMAD.WIDE R236, R2, 0x4, R92 ;  /* 0x0000000402ec7825 */ /* 0x000fc400078e025c */
[----:B------:R-:W1:Y:S03]  /*15470*/  LDC R92, c[0x0][0x3a0] ;  /* 0x0000e800ff5c7b82 */ /* 0x000e660000000800 */
[----:B------:R-:W-:Y:S04]  /*15480*/  STL.64 [R1+0xfe0], R236 ;  /* 0x000fe0ec01007387 */ /* 0x000fe80000100a00 */
[----:B------:R-:W2:Y:S01]  /*15490*/  LDL.LU.64 R94, [R1+0x608] ;  /* 0x00060800015e7983 */ /* 0x000ea20000300a00 */
[----:B---3--:R-:W-:-:S03]  /*154a0*/  VIADD R238, R238, 0xfffffeb7 ;  /* 0xfffffeb7eeee7836 */ /* 0x008fc60000000000 */
[----:B------:R-:W-:Y:S02]  /*154b0*/  LDGSTS.E [R0+-0x7fef0], desc[UR22][R236.64], !P6 ;  /* 0x80110000ec007fae */ /* 0x000fe4000f1a1016 */
[----:B------:R-:W-:Y:S01]  /*154c0*/  ISETP.GE.U32.AND P6, PT, R238, 0x7ffffe38, PT ;  /* 0x7ffffe38ee00780c */ /* 0x000fe20003fc6070 */
[----:B----4-:R-:W-:Y:S02]  /*154d0*/  IMAD.WIDE R238, R2, 0x4, R88 ;  /* 0x0000000402ee7825 */ /* 0x010fe400078e0258 */
[----:B------:R-:W3:Y:S03]  /*154e0*/  LDC R89, c[0x0][0x3a0] ;  /* 0x0000e800ff597b82 */ /* 0x000ee60000000800 */
[----:B------:R-:W-:Y:S01]  /*154f0*/  LDGSTS.E [R0+-0x7feec], desc[UR22][R238.64], !P5 ;  /* 0x80114000ee007fae */ /* 0x000fe2000e9a1016 */
[----:B------:R-:W-:Y:S01]  /*15500*/  ISETP.GE.U32.AND P5, PT, R252, 0x7ffffe37, PT ;  /* 0x7ffffe37fc00780c */ /* 0x000fe20003fa6070 */
[----:B-1----:R-:W-:-:S02]  /*15510*/  VIADD R252, R92, 0xfffffeb5 ;  /* 0xfffffeb55cfc7836 */ /* 0x002fc40000000000 */
[----:B------:R-:W-:Y:S01]  /*15520*/  STL.64 [R1+0xff0], R238 ;  /* 0x000ff0ee01007387 */ /* 0x000fe20000100a00 */
[----:B------:R-:W1:Y:S01]  /*15530*/  LDC R88, c[0x0][0x3a0] ;  /* 0x0000e800ff587b82 */ /* 0x000e620000000800 */
[----:B--2---:R-:W-:-:S05]  /*15540*/  IMAD.WIDE R90, R2, 0x4, R90 ;  /* 0x00000004025a7825 */ /* 0x004fca00078e025a */
[----:B------:R2:W-:Y:S04]  /*15550*/  STL.64 [R1+0x40], R90 ;  /* 0x0000405a01007387 */ /* 0x0005e80000100a00 */
[----:B------:R-:W4:Y:S04]  /*15560*/  LDL.LU.64 R92, [R1+0x600] ;  /* 0x00060000015c7983 */ /* 0x000f280000300a00 */
[----:B------:R2:W-:Y:S02]  /*15570*/  LDGSTS.E [R0+-0x7fee8], desc[UR22][R90.64], !P3 ;  /* 0x801180005a007fae */ /* 0x0005e4000d9a1016 */
[----:B--2---:R-:W2:Y:S01]  /*15580*/  LDC R90, c[0x0][0x3a0] ;  /* 0x0000e800ff5a7b82 */ /* 0x004ea20000000800 */
[----:B------:R-:W-:-:S05]  /*15590*/  IMAD.WIDE R100, R2, 0x4, R140 ;  /* 0x0000000402647825 */ /* 0x000fca00078e028c */
[----:B------:R1:W-:Y:S04]  /*155a0*/  STL.64 [R1+0x50], R100 ;  /* 0x0000506401007387 */ /* 0x0003e80000100a00 */
[----:B------:R-:W4:Y:S04]  /*155b0*/  LDL.LU.64 R140, [R1+0x5f8] ;  /* 0x0005f800018c7983 */ /* 0x000f280000300a00 */
[----:B------:R1:W-:Y:S01]  /*155c0*/  LDGSTS.E [R0+-0x7fee4], desc[UR22][R100.64], !P4 ;  /* 0x8011c00064007fae */ /* 0x0003e2000e1a1016 */
[----:B------:R-:W-:Y:S02]  /*155d0*/  ISETP.GE.U32.AND P3, PT, R252, 0x7ffffe36, PT ;  /* 0x7ffffe36fc00780c */ /* 0x000fe40003f66070 */
[----:B---3--:R-:W-:Y:S01]  /*155e0*/  IADD3 R252, PT, PT, R89, -0x14c, RZ ;  /* 0xfffffeb459fc7810 */ /* 0x008fe20007ffe0ff */
[C---:B------:R-:W-:Y:S01]  /*155f0*/  IMAD.WIDE R98, R2.reuse, 0x4, R98 ;  /* 0x0000000402627825 */ /* 0x040fe200078e0262 */
[----:B------:R-:W3:Y:S03]  /*15600*/  LDC R89, c[0x0][0x3a0] ;  /* 0x0000e800ff597b82 */ /* 0x000ee60000000800 */
[----:B-1----:R-:W-:Y:S01]  /*15610*/  IMAD.WIDE R100, R2, 0x4, R96 ;  /* 0x0000000402647825 */ /* 0x002fe200078e0260 */
[----:B------:R-:W-:-:S04]  /*15620*/  ISETP.GE.U32.AND P4, PT, R252, 0x7ffffe35, PT ;  /* 0x7ffffe35fc00780c */ /* 0x000fc80003f86070 */
[----:B------:R1:W-:Y:S04]  /*15630*/  STL.64 [R1+0x60], R100 ;  /* 0x0000606401007387 */ /* 0x0003e80000100a00 */
[----:B------:R-:W4:Y:S01]  /*15640*/  LDL.LU.64 R96, [R1+0x5f0] ;  /* 0x0005f00001607983 */ /* 0x000f220000300a00 */
[----:B------:R-:W-:Y:S02]  /*15650*/  VIADD R252, R88, 0xfffffeb3 ;  /* 0xfffffeb358fc7836 */ /* 0x000fe40000000000 */
[----:B------:R-:W3:Y:S01]  /*15660*/  LDC R88, c[0x0][0x3a0] ;  /* 0x0000e800ff587b82 */ /* 0x000ee20000000800 */
[----:B------:R1:W-:Y:S02]  /*15670*/  LDGSTS.E [R0+-0x7fee0], desc[UR22][R100.64], !P6 ;  /* 0x8012000064007fae */ /* 0x0003e4000f1a1016 */
[----:B------:R-:W-:Y:S01]  /*15680*/  ISETP.GE.U32.AND P6, PT, R252, 0x7ffffe34, PT ;  /* 0x7ffffe34fc00780c */ /* 0x000fe20003fc6070 */
[----:B--2---:R-:W-:Y:S01]  /*15690*/  VIADD R252, R90, 0xfffffeb2 ;  /* 0xfffffeb25afc7836 */ /* 0x004fe20000000000 */
[----:B------:R2:W-:Y:S04]  /*156a0*/  STL.64 [R1+0x70], R98 ;  /* 0x0000706201007387 */ /* 0x0005e80000100a00 */
[----:B------:R-:W4:Y:S04]  /*156b0*/  LDL.LU.64 R90, [R1+0x5e8] ;  /* 0x0005e800015a7983 */ /* 0x000f280000300a00 */
[----:B------:R2:W-:Y:S01]  /*156c0*/  LDGSTS.E [R0+-0x7fedc], desc[UR22][R98.64], !P5 ;  /* 0x8012400062007fae */ /* 0x0005e2000e9a1016 */
[----:B-1----:R-:W1:Y:S01]  /*156d0*/  LDC R100, c[0x0][0x3a0] ;  /* 0x0000e800ff647b82 */ /* 0x002e620000000800 */
[----:B--2---:R-:W-:-:S05]  /*156e0*/  IMAD.WIDE R98, R2, 0x4, R94 ;  /* 0x0000000402627825 */ /* 0x004fca00078e025e */
[----:B------:R4:W-:Y:S04]  /*156f0*/  STL.64 [R1+0x80], R98 ;  /* 0x0000806201007387 */ /* 0x0009e80000100a00 */
[----:B------:R-:W2:Y:S04]  /*15700*/  LDL.LU.64 R94, [R1+0x5e0] ;  /* 0x0005e000015e7983 */ /* 0x000ea80000300a00 */
[----:B------:R4:W-:Y:S01]  /*15710*/  LDGSTS.E [R0+-0x7fed8], desc[UR22][R98.64], !P3 ;  /* 0x8012800062007fae */ /* 0x0009e2000d9a1016 */
[----:B------:R-:W-:Y:S01]  /*15720*/  ISETP.GE.U32.AND P5, PT, R252, 0x7ffffe33, PT ;  /* 0x7ffffe33fc00780c */ /* 0x000fe20003fa6070 */
[----:B---3--:R-:W-:-:S02]  /*15730*/  VIADD R252, R89, 0xfffffeb1 ;  /* 0xfffffeb159fc7836 */ /* 0x008fc40000000000 */
[----:B------:R-:W3:Y:S03]  /*15740*/  LDC R89, c[0x0][0x3a0] ;  /* 0x0000e800ff597b82 */ /* 0x000ee60000000800 */
[----:B------:R-:W-:Y:S01]  /*15750*/  ISETP.GE.U32.AND P3, PT, R252, 0x7ffffe32, PT ;  /* 0x7ffffe32fc00780c */ /* 0x000fe20003f66070 */
[----:B------:R-:W-:-:S04]  /*15760*/  VIADD R252, R88, 0xfffffeb0 ;  /* 0xfffffeb058fc7836 */ /* 0x000fc80000000000 */
[----:B------:R-:W1:Y:S01]  /*15770*/  LDC R88, c[0x0][0x3a0] ;  /* 0x0000e800ff587b82 */ /* 0x000e620000000800 */
[----:B----4-:R-:W-:-:S05]  /*15780*/  IMAD.WIDE R98, R2, 0x4, R92 ;  /* 0x0000000402627825 */ /* 0x010fca00078e025c */
[----:B------:R4:W-:Y:S04]  /*15790*/  STL.64 [R1+0x90], R98 ;  /* 0x0000906201007387 */ /* 0x0009e80000100a00 */
[----:B------:R-:W2:Y:S04]  /*157a0*/  LDL.LU.64 R92, [R1+0x5d8] ;  /* 0x0005d800015c7983 */ /* 0x000ea80000300a00 */
[----:B------:R4:W-:Y:S01]  /*157b0*/  LDGSTS.E [R0+-0x7fed4], desc[UR22][R98.64], !P4 ;  /* 0x8012c00062007fae */ /* 0x0009e2000e1a1016 */
[----:B------:R-:W-:Y:S02]  /*157c0*/  ISETP.GE.U32.AND P4, PT, R252, 0x7ffffe31, PT ;  /* 0x7ffffe31fc00780c */ /* 0x000fe40003f86070 */
[----:B-1----:R-:W-:Y:S01]  /*157d0*/  IADD3 R252, PT, PT, R100, -0x151, RZ ;  /* 0xfffffeaf64fc7810 */ /* 0x002fe20007ffe0ff */
[----:B----4-:R-:W-:-:S05]  /*157e0*/  IMAD.WIDE R98, R2, 0x4, R140 ;  /* 0x0000000402627825 */ /* 0x010fca00078e028c */
[----:B------:R1:W-:Y:S04]  /*157f0*/  STL.64 [R1+0xa0], R98 ;  /* 0x0000a06201007387 */ /* 0x0003e80000100a00 */
[----:B------:R-:W4:Y:S04]  /*15800*/  LDL.LU.64 R140, [R1+0x5d0] ;  /* 0x0005d000018c7983 */ /* 0x000f280000300a00 */
[----:B------:R-:W-:Y:S01]  /*15810*/  LDGSTS.E [R0+-0x7fed0], desc[UR22][R98.64], !P6 ;  /* 0x8013000062007fae */ /* 0x000fe2000f1a1016 */
[----:B------:R-:W-:Y:S02]  /*15820*/  IMAD.WIDE R100, R2, 0x4, R96 ;  /* 0x0000000402647825 */ /* 0x000fe400078e0260 */
[----:B------:R-:W2:Y:S03]  /*15830*/  LDC R96, c[0x0][0x3a0] ;  /* 0x0000e800ff607b82 */ /* 0x000ea60000000800 */
[----:B------:R3:W-:Y:S04]  /*15840*/  STL.64 [R1+0xb0], R100 ;  /* 0x0000b06401007387 */ /* 0x0007e80000100a00 */
[----:B-1----:R-:W4:Y:S01]  /*15850*/  LDL.LU.64 R98, [R1+0x5c8] ;  /* 0x0005c80001627983 */ /* 0x002f220000300a00 */
[----:B------:R-:W-:-:S03]  /*15860*/  ISETP.GE.U32.AND P6, PT, R252, 0x7ffffe30, PT ;  /* 0x7ffffe30fc00780c */ /* 0x000fc60003fc6070 */
[----:B------:R1:W-:Y:S01]  /*15870*/  LDGSTS.E [R0+-0x7fecc], desc[UR22][R100.64], !P5 ;  /* 0x8013400064007fae */ /* 0x0003e2000e9a1016 */
[----:B---3--:R-:W-:Y:S02]  /*15880*/  VIADD R252, R89, 0xfffffeae ;  /* 0xfffffeae59fc7836 */ /* 0x008fe40000000000 */
[----:B------:R-:W3:Y:S01]  /*15890*/  LDC R89, c[0x0][0x3a0] ;  /* 0x0000e800ff597b82 */ /* 0x000ee20000000800 */
[----:B-1----:R-:W-:Y:S02]  /*158a0*/  IMAD.WIDE R100, R2, 0x4, R90 ;  /* 0x0000000402647825 */ /* 0x002fe400078e025a */
[----:B------:R-:W-:-:S03]  /*158b0*/  ISETP.GE.U32.AND P5, PT, R252, 0x7ffffe2f, PT ;  /* 0x7ffffe2ffc00780c */ /* 0x000fc60003fa6070 */
[----:B------:R1:W-:Y:S01]  /*158c0*/  STL.64 [R1+0xc0], R100 ;  /* 0x0000c06401007387 */ /* 0x0003e20000100a00 */
[----:B------:R-:W-:Y:S02]  /*158d0*/  VIADD R252, R88, 0xfffffead ;  /* 0xfffffead58fc7836 */ /* 0x000fe40000000000 */
[----:B------:R-:W1:Y:S01]  /*158e0*/  LDC R88, c[0x0][0x3a0] ;  /* 0x0000e800ff587b82 */ /* 0x000e620000000800 */
[----:B------:R-:W4:Y:S01]  /*158f0*/  LDL.LU.64 R90, [R1+0x5c0] ;  /* 0x0005c000015a7983 */ /* 0x000f220000300a00 */
[----:B--2---:R-:W-:-:S03]  /*15900*/  IMAD.WIDE R94, R2, 0x4, R94 ;  /* 0x00000004025e7825 */ /* 0x004fc600078e025e */
[----:B------:R1:W-:Y:S01]  /*15910*/  LDGSTS.E [R0+-0x7fec8], desc[UR22][R100.64], !P3 ;  /* 0x8013800064007fae */ /* 0x0003e2000d9a1016 */
[----:B------:R-:W-:Y:S01]  /*15920*/  ISETP.GE.U32.AND P3, PT, R252, 0x7ffffe2e, PT ;  /* 0x7ffffe2efc00780c */ /* 0x000fe20003f66070 */
[----:B------:R-:W-:Y:S02]  /*15930*/  VIADD R252, R96, 0xfffffeac ;  /* 0xfffffeac60fc7836 */ /* 0x000fe40000000000 */
[----:B------:R2:W-:Y:S04]  /*15940*/  STL.64 [R1+0xd0], R94 ;  /* 0x0000d05e01007387 */ /* 0x0005e80000100a00 */
[----:B------:R-:W4:Y:S04]  /*15950*/  LDL.LU.64 R96, [R1+0x5b8] ;  /* 0x0005b80001607983 */ /* 0x000f280000300a00 */
[----:B------:R-:W-:Y:S01]  /*15960*/  LDGSTS.E [R0+-0x7fec4], desc[UR22][R94.64], !P4 ;  /* 0x8013c0005e007fae */ /* 0x000fe2000e1a1016 */
[----:B------:R-:W-:Y:S01]  /*15970*/  ISETP.GE.U32.AND P4, PT, R252, 0x7ffffe2d, PT ;  /* 0x7ffffe2dfc00780c */ /* 0x000fe20003f86070 */
[----:B---3--:R-:W-:-:S02]  /*15980*/  VIADD R252, R89, 0xfffffeab ;  /* 0xfffffeab59fc7836 */ /* 0x008fc40000000000 */
[----:B------:R-:W3:Y:S01]  /*15990*/  LDC R89, c[0x0][0x3a0] ;  /* 0x0000e800ff597b82 */ /* 0x000ee20000000800 */
[----:B-1----:R-:W-:-:S07]  /*159a0*/  IMAD.WIDE R100, R2, 0x4, R92 ;  /* 0x0000000402647825 */ /* 0x002fce00078e025c */
[----:B------:R-:W1:Y:S01]  /*159b0*/  LDC R92, c[0x0][0x3a0] ;  /* 0x0000e800ff5c7b82 */ /* 0x000e620000000800 */
[----:B------:R4:W-:Y:S04]  /*159c0*/  STL.64 [R1+0xe0], R100 ;  /* 0x0000e06401007387 */ /* 0x0009e80000100a00 */
[----:B------:R4:W-:Y:S04]  /*159d0*/  LDGSTS.E [R0+-0x7fec0], desc[UR22][R100.64], !P6 ;  /* 0x8014000064007fae */ /* 0x0009e8000f1a1016 */
[----:B--2---:R-:W2:Y:S01]  /*159e0*/  LDL.LU.64 R94, [R1+0x5b0] ;  /* 0x0005b000015e7983 */ /* 0x004ea20000300a00 */
[----:B------:R-:W-:-:S02]  /*159f0*/  ISETP.GE.U32.AND P6, PT, R252, 0x7ffffe2c, PT ;  /* 0x7ffffe2cfc00780c */ /* 0x000fc40003fc6070 */
[----:B------:R-:W-:Y:S02]  /*15a00*/  IADD3 R252, PT, PT, R88, -0x156, RZ ;  /* 0xfffffeaa58fc7810 */ /* 0x000fe40007ffe0ff */
[----:B------:R-:W3:Y:S01]  /*15a10*/  LDC R88, c[0x0][0x3a0] ;  /* 0x0000e800ff587b82 */ /* 0x000ee20000000800 */
[----:B----4-:R-:W-:-:S05]  /*15a20*/  IMAD.WIDE R100, R2, 0x4, R140 ;  /* 0x0000000402647825 */ /* 0x010fca00078e028c */
[----:B------:R4:W-:Y:S04]  /*15a30*/  STL.64 [R1+0xf0], R100 ;  /* 0x0000f06401007387 */ /* 0x0009e80000100a00 */
[----:B------:R-:W2:Y:S04]  /*15a40*/  LDL.LU.64 R140, [R1+0x5a8] ;  /* 0x0005a800018c7983 */ /* 0x000ea80000300a00 */
[----:B------:R4:W-:Y:S01]  /*15a50*/  LDGSTS.E [R0+-0x7febc], desc[UR22][R100.64], !P5 ;  /* 0x8014400064007fae */ /* 0x0009e2000e9a1016 */
[----:B------:R-:W-:Y:S01]  /*15a60*/  ISETP.GE.U32.AND P5, PT, R252, 0x7ffffe2b, PT ;  /* 0x7ffffe2bfc00780c */ /* 0x000fe20003fa6070 */
[----:B-1----:R-:W-:-:S02]  /*15a70*/  VIADD R252, R92, 0xfffffea9 ;  /* 0xfffffea95cfc7836 */ /* 0x002fc40000000000 */
[----:B------:R-:W-:-:S05]  /*15a80*/  IMAD.WIDE R98, R2, 0x4, R98 ;  /* 0x0000000402627825 */ /* 0x000fca00078e0262 */
[----:B------:R1:W-:Y:S04]  /*15a90*/  STL.64 [R1+0x100], R98 ;  /* 0x0001006201007387 */ /* 0x0003e80000100a00 */
[----:B------:R-:W2:Y:S04]  /*15aa0*/  LDL.LU.64 R92, [R1+0x5a0] ;  /* 0x0005a000015c7983 */ /* 0x000ea80000300a00 */
[----:B------:R-:W-:Y:S01]  /*15ab0*/  LDGSTS.E [R0+-0x7feb8], desc[UR22][R98.64], !P3 ;  /* 0x8014800062007fae */ /* 0x000fe2000d9a1016 */
[C---:B----4-:R-:W-:Y:S02]  /*15ac0*/  IMAD.WIDE R100, R2.reuse, 0x4, R90 ;  /* 0x0000000402647825 */ /* 0x050fe400078e025a */
[----:B------:R-:W4:Y:S03]  /*15ad0*/  LDC R90, c[0x0][0x3a0] ;  /* 0x0000e800ff5a7b82 */ /* 0x000f260000000800 */
[----:B------:R3:W-:Y:S04]  /*15ae0*/  STL.64 [R1+0x110], R100 ;  /* 0x0001106401007387 */ /* 0x0007e80000100a00 */
[----:B-1----:R-:W2:Y:S04]  /*15af0*/  LDL.LU.64 R98, [R1+0x598] ;  /* 0x0005980001627983 */ /* 0x002ea80000300a00 */
[----:B------:R3:W-:Y:S02]  /*15b00*/  LDGSTS.E [R0+-0x7feb4], desc[UR22][R100.64], !P4 ;  /* 0x8014c00064007fae */ /* 0x0007e4000e1a1016 */
[----:B---3--:R-:W-:-:S05]  /*15b10*/  IMAD.WIDE R100, R2, 0x4, R96 ;  /* 0x0000000402647825 */ /* 0x008fca00078e0260 */
[----:B------:R1:W-:Y:S04]  /*15b20*/  STL.64 [R1+0x120], R100 ;  /* 0x0001206401007387 */ /* 0x0003e80000100a00 */
[----:B------:R-:W3:Y:S01]  /*15b30*/  LDL.LU.64 R96, [R1+0x590] ;  /* 0x0005900001607983 */ /* 0x000ee20000300a00 */
[----:B------:R-:W-:Y:S01]  /*15b40*/  ISETP.GE.U32.AND P3, PT, R252, 0x7ffffe2a, PT ;  /* 0x7ffffe2afc00780c */ /* 0x000fe20003f66070 */
[----:B------:R-:W-:Y:S02]  /*15b50*/  VIADD R252, R89, 0xfffffea8 ;  /* 0xfffffea859fc7836 */ /* 0x000fe40000000000 */
[----:B------:R-:W1:Y:S01]  /*15b60*/  LDC R89, c[0x0][0x3a0] ;  /* 0x0000e800ff597b82 */ /* 0x000e620000000800 */
[----:B------:R1:W-:Y:S02]  /*15b70*/  LDGSTS.E [R0+-0x7feb0], desc[UR22][R100.64], !P6 ;  /* 0x8015000064007fae */ /* 0x0003e4000f1a1016 */
[----:B------:R-:W-:Y:S01]  /*15b80*/  ISETP.GE.U32.AND P4, PT, R252, 0x7ffffe29, PT ;  /* 0x7ffffe29fc00780c */ /* 0x000fe20003f86070 */
[----:B------:R-:W-:-:S04]  /*15b90*/  VIADD R252, R88, 0xfffffea7 ;  /* 0xfffffea758fc7836 */ /* 0x000fc80000000000 */
[----:B------:R-:W1:Y:S01]  /*15ba0*/  LDC R88, c[0x0][0x3a0] ;  /* 0x0000e800ff587b82 */ /* 0x000e620000000800 */
[----:B------:R-:W-:Y:S01]  /*15bb0*/  ISETP.GE.U32.AND P6, PT, R252, 0x7ffffe28, PT ;  /* 0x7ffffe28fc00780c */ /* 0x000fe20003fc6070 */
[----:B----4-:R-:W-:Y:S02]  /*15bc0*/  VIADD R252, R90, 0xfffffea6 ;  /* 0xfffffea65afc7836 */ /* 0x010fe40000000000 */
[----:B--2---:R-:W-:-:S05]  /*15bd0*/  IMAD.WIDE R94, R2, 0x4, R94 ;  /* 0x00000004025e7825 */ /* 0x004fca00078e025e */
[----:B------:R2:W-:Y:S04]  /*15be0*/  STL.64 [R1+0x130], R94 ;  /* 0x0001305e01007387 */ /* 0x0005e80000100a00 */
[----:B------:R-:W4:Y:S04]  /*15bf0*/  LDL.LU.64 R90, [R1+0x588] ;  /* 0x00058800015a7983 */ /* 0x000f280000300a00 */
[----:B------:R2:W-:Y:S01]  /*15c00*/  LDGSTS.E [R0+-0x7feac], desc[UR22][R94.64], !P5 ;  /* 0x801540005e007fae */ /* 0x0005e2000e9a1016 */
[----:B-1----:R-:W-:Y:S01]  /*15c10*/  IMAD.WIDE R100, R2, 0x4, R140 ;  /* 0x0000000402647825 */ /* 0x002fe200078e028c */
[----:B--2---:R-:W1:Y:S04]  /*15c20*/  LDC R94, c[0x0][0x3a0] ;  /* 0x0000e800ff5e7b82 */ /* 0x004e680000000800 */
[----:B------:R2:W-:Y:S04]  /*15c30*/  STL.64 [R1+0x140], R100 ;  /* 0x0001406401007387 */ /* 0x0005e80000100a00 */
[----:B------:R-:W4:Y:S04]  /*15c40*/  LDL.LU.64 R140, [R1+0x580] ;  /* 0x00058000018c7983 */ /* 0x000f280000300a00 */
[----:B------:R2:W-:Y:S01]  /*15c50*/  LDGSTS.E [R0+-0x7fea8], desc[UR22][R100.64], !P3 ;  /* 0x8015800064007fae */ /* 0x0005e2000d9a1016 */
[----:B------:R-:W-:-:S02]  /*15c60*/  ISETP.GE.U32.AND P5, PT, R252, 0x7ffffe27, PT ;  /* 0x7ffffe27fc00780c */ /* 0x000fc40003fa6070 */
[----:B------:R-:W-:Y:S02]  /*15c70*/  IADD3 R252, PT, PT, R89, -0x15b, RZ ;  /* 0xfffffea559fc7810 */ /* 0x000fe40007ffe0ff */
[----:B------:R-:W3:Y:S01]  /*15c80*/  LDC R89, c[0x0][0x3a0] ;  /* 0x0000e800ff597b82 */ /* 0x000ee20000000800 */
[----:B--2---:R-:W-:Y:S01]  /*15c90*/  IMAD.WIDE R100, R2, 0x4, R92 ;  /* 0x0000000402647825 */ /* 0x004fe200078e025c */
[----:B------:R-:W-:-:S04]  /*15ca0*/  ISETP.GE.U32.AND P3, PT, R252, 0x7ffffe26, PT ;  /* 0x7ffffe26fc00780c */ /* 0x000fc80003f66070 */
[----:B------:R2:W-:Y:S04]  /*15cb0*/  STL.64 [R1+0x150], R100 ;  /* 0x0001506401007387 */ /* 0x0005e80000100a00 */
[----:B------:R-:W4:Y:S01]  /*15cc0*/  LDL.LU.64 R92, [R1+0x578] ;  /* 0x00057800015c7983 */ /* 0x000f220000300a00 */
[----:B------:R-:W-:Y:S02]  /*15cd0*/  VIADD R252, R88, 0xfffffea4 ;  /* 0xfffffea458fc7836 */ /* 0x000fe40000000000 */
[----:B------:R-:W3:Y:S01]  /*15ce0*/  LDC R88, c[0x0][0x3a0] ;  /* 0x0000e800ff587b82 */ /* 0x000ee20000000800 */
[----:B------:R2:W-:Y:S02]  /*15cf0*/  LDGSTS.E [R0+-0x7fea4], desc[UR22][R100.64], !P4 ;  /* 0x8015c00064007fae */ /* 0x0005e4000e1a1016 */
[----:B------:R-:W-:Y:S01]  /*15d00*/  ISETP.GE.U32.AND P4, PT, R252, 0x7ffffe25, PT ;  /* 0x7ffffe25fc00780c */ /* 0x000fe20003f86070 */
[----:B-1----:R-:W-:-:S02]  /*15d10*/  VIADD R252, R94, 0xfffffea3 ;  /* 0xfffffea35efc7836 */ /* 0x002fc40000000000 */
[C---:B------:R-:W-:Y:S02]  /*15d20*/  IMAD.WIDE R98, R2.reuse, 0x4, R98 ;  /* 0x0000000402627825 */ /* 0x040fe400078e0262 */
[----:B--2---:R-:W1:Y:S03]  /*15d30*/  LDC R100, c[0x0][0x3a0] ;  /* 0x0000e800ff647b82 */ /* 0x004e660000000800 */
[----:B------:R3:W-:Y:S04]  /*15d40*/  STL.64 [R1+0x160], R98 ;  /* 0x0001606201007387 */ /* 0x0007e80000100a00 */
[----:B------:R-:W2:Y:S04]  /*15d50*/  LDL.LU.64 R94, [R1+0x570] ;  /* 0x00057000015e7983 */ /* 0x000ea80000300a00 */
[----:B------:R3:W-:Y:S02]  /*15d60*/  LDGSTS.E [R0+-0x7fea0], desc[UR22][R98.64], !P6 ;  /* 0x8016000062007fae */ /* 0x0007e4000f1a1016 */
[----:B---3--:R-:W-:-:S05]  /*15d70*/  IMAD.WIDE R98, R2, 0x4, R96 ;  /* 0x0000000402627825 */ /* 0x008fca00078e0260 */
[----:B------:R4:W-:Y:S04]  /*15d80*/  STL.64 [R1+0x170], R98 ;  /* 0x0001706201007387 */ /* 0x0009e80000100a00 */
[----:B------:R-:W3:Y:S04]  /*15d90*/  LDL.LU.64 R96, [R1+0x568] ;  /* 0x0005680001607983 */ /* 0x000ee80000300a00 */
[----:B------:R4:W-:Y:S01]  /*15da0*/  LDGSTS.E [R0+-0x7fe9c], desc[UR22][R98.64], !P5 ;  /* 0x8016400062007fae */ /* 0x0009e2000e9a1016 */
[----:B------:R-:W-:Y:S01]  /*15db0*/  ISETP.GE.U32.AND P6, PT, R252, 0x7ffffe24, PT ;  /* 0x7ffffe24fc00780c */ /* 0x000fe20003fc6070 */
[----:B------:R-:W-:-:S02]  /*15dc0*/  VIADD R252, R89, 0xfffffea2 ;  /* 0xfffffea259fc7836 */ /* 0x000fc40000000000 */
[----:B------:R-:W1:Y:S03]  /*15dd0*/  LDC R89, c[0x0][0x3a0] ;  /* 0x0000e800ff597b82 */ /* 0x000e660000000800 */
[----:B------:R-:W-:Y:S01]  /*15de0*/  ISETP.GE.U32.AND P5, PT, R252, 0x7ffffe23, PT ;  /* 0x7ffffe23fc00780c */ /* 0x000fe20003fa6070 */
[----:B------:R-:W-:-:S04]  /*15df0*/  VIADD R252, R88, 0xfffffea1 ;  /* 0xfffffea158fc7836 */ /* 0x000fc80000000000 */
[----:B------:R-:W1:Y:S01]  /*15e00*/  LDC R88, c[0x0][0x3a0] ;  /* 0x0000e800ff587b82 */ /* 0x000e620000000800 */
[----:B----4-:R-:W-:-:S05]  /*15e10*/  IMAD.WIDE R98, R2, 0x4, R90 ;  /* 0x0000000402627825 */ /* 0x010fca00078e025a */
[----:B------:R4:W-:Y:S04]  /*15e20*/  STL.64 [R1+0x180], R98 ;  /* 0x0001806201007387 */ /* 0x0009e80000100a00 */
[----:B------:R4:W-:Y:S04]  /*15e30*/  LDGSTS.E [R0+-0x7fe98], desc[UR22][R98.64], !P3 ;  /* 0x8016800062007fae */ /* 0x0009e8000d9a1016 */
[----:B------:R-:W3:Y:S01]  /*15e40*/  LDL.LU.64 R90, [R1+0x560] ;  /* 0x00056000015a7983 */ /* 0x000ee20000300a00 */
[----:B------:R-:W-:Y:S01]  /*15e50*/  ISETP.GE.U32.AND P3, PT, R252, 0x7ffffe22, PT ;  /* 0x7ffffe22fc00780c */ /* 0x000fe20003f66070 */
[----:B----4-:R-:W-:-:S05]  /*15e60*/  IMAD.WIDE R98, R2, 0x4, R140 ;  /* 0x0000000402627825 */ /* 0x010fca00078e028c */
[----:B------:R4:W-:Y:S04]  /*15e70*/  STL.64 [R1+0x190], R98 ;  /* 0x0001906201007387 */ /* 0x0009e80000100a00 */
[----:B------:R-:W3:Y:S01]  /*15e80*/  LDL.LU.64 R140, [R1+0x558] ;  /* 0x00055800018c7983 */ /* 0x000ee20000300a00 */
[----:B-1----:R-:W-:-:S03]  /*15e90*/  IADD3 R252, PT, PT, R100, -0x160, RZ ;  /* 0xfffffea064fc7810 */ /* 0x002fc60007ffe0ff */
[----:B------:R-:W-:Y:S01]  /*15ea0*/  LDGSTS.E [R0+-0x7fe94], desc[UR22][R98.64], !P4 ;  /* 0x8016c00062007fae */ /* 0x000fe2000e1a1016 */
[----:B------:R-:W-:Y:S02]  /*15eb0*/  IMAD.WIDE R100, R2, 0x4, R92 ;  /* 0x0000000402647825 */ /* 0x000fe400078e025c */
[----:B------:R-:W1:Y:S01]  /*15ec0*/  LDC R92, c[0x0][0x3a0] ;  /* 0x0000e800ff5c7b82 */ /* 0x000e620000000800 */
[----:B------:R-:W-:Y:S02]  /*15ed0*/  ISETP.GE.U32.AND P4, PT, R252, 0x7ffffe21, PT ;  /* 0x7ffffe21fc00780c */ /* 0x000fe40003f86070 */
[----:B------:R2:W-:Y:S01]  /*15ee0*/  STL.64 [R1+0x1a0], R100 ;  /* 0x0001a06401007387 */ /* 0x0005e20000100a00 */
[----:B------:R-:W-:-:S03]  /*15ef0*/  VIADD R252, R89, 0xfffffe9f ;  /* 0xfffffe9f59fc7836 */ /* 0x000fc60000000000 */
[----:B------:R2:W-:Y:S01]  /*15f00*/  LDGSTS.E [R0+-0x7fe90], desc[UR22][R100.64], !P6 ;  /* 0x8017000064007fae */ /* 0x0005e2000f1a1016 */
[----:B------:R-:W3:Y:S03]  /*15f10*/  LDC R89, c[0x0][0x3a0] ;  /* 0x0000e800ff597b82 */ /* 0x000ee60000000800 */
[----:B----4-:R-:W4:Y:S01]  /*15f20*/  LDL.LU.64 R98, [R1+0x550] ;  /* 0x0005500001627983 */ /* 0x010f220000300a00 */
[----:B------:R-:W-:Y:S01]  /*15f30*/  ISETP.GE.U32.AND P6, PT, R252, 0x7ffffe20, PT ;  /* 0x7ffffe20fc00780c */ /* 0x000fe20003fc6070 */
[----:B------:R-:W-:-:S03]  /*15f40*/  VIADD R252, R88, 0xfffffe9e ;  /* 0xfffffe9e58fc7836 */ /* 0x000fc60000000000 */
[----:B------:R-:W3:Y:S01]  /*15f50*/  LDC R88, c[0x0][0x3a0] ;  /* 0x0000e800ff587b82 */ /* 0x000ee20000000800 */
[----:B--2---:R-:W-:-:S05]  /*15f60*/  IMAD.WIDE R100, R2, 0x4, R94 ;  /* 0x0000000402647825 */ /* 0x004fca00078e025e */
[----:B------:R-:W-:Y:S04]  /*15f70*/  STL.64 [R1+0x1b0], R100 ;  /* 0x0001b06401007387 */ /* 0x000fe80000100a00 */
[----:B------:R-:W2:Y:S04]  /*15f80*/  LDL.LU.64 R94, [R1+0x548] ;  /* 0x00054800015e7983 */ /* 0x000ea80000300a00 */
[----:B------:R-:W-:Y:S01]  /*15f90*/  LDGSTS.E [R0+-0x7fe8c], desc[UR22][R100.64], !P5 ;  /* 0x8017400064007fae */ /* 0x000fe2000e9a1016 */
[----:B------:R-:W-:Y:S01]  /*15fa0*/  ISETP.GE.U32.AND P5, PT, R252, 0x7ffffe1f, PT ;  /* 0x7ffffe1ffc00780c */ /* 0x000fe20003fa6070 */
[----:B-1----:R-:W-:-:S02]  /*15fb0*/  VIADD R252, R92, 0xfffffe9d ;  /* 0xfffffe9d5cfc7836 */ /* 0x002fc40000000000 */
[----:B---3--:R-:W-:-:S05]  /*15fc0*/  IMAD.WIDE R96, R2, 0x4, R96 ;  /* 0x0000000402607825 */ /* 0x008fca00078e0260 */
[----:B------:R1:W-:Y:S04]  /*15fd0*/  STL.64 [R1+0x1c0], R96 ;  /* 0x0001c06001007387 */ /* 0x0003e80000100a00 */
[----:B------:R-:W3:Y:S04]  /*15fe0*/  LDL.LU.64 R92, [R1+0x540] ;  /* 0x00054000015c7983 */ /* 0x000ee80000300a00 */
[----:B------:R1:W-:Y:S02]  /*15ff0*/  LDGSTS.E [R0+-0x7fe88], desc[UR22][R96.64], !P3 ;  /* 0x8017800060007fae */ /* 0x0003e4000d9a1016 */
[----:B-1----:R-:W1:Y:S01]  /*16000*/  LDC R96, c[0x0][0x3a0] ;  /* 0x0000e800ff607b82 */ /* 0x002e620000000800 */
[----:B------:R-:W-:Y:S01]  /*16010*/  ISETP.GE.U32.AND P3, PT, R252, 0x7ffffe1e, PT ;  /* 0x7ffffe1efc00780c */ /* 0x000fe20003f66070 */
[----:B------:R-:W-:-:S06]  /*16020*/  VIADD R252, R89, 0xfffffe9c ;  /* 0xfffffe9c59fc7836 */ /* 0x000fcc0000000000 */
[----:B------:R-:W1:Y:S01]  /*16030*/  LDC R89, c[0x0][0x3a0] ;  /* 0x0000e800ff597b82 */ /* 0x000e620000000800 */
[----:B------:R-:W-:-:S05]  /*16040*/  IMAD.WIDE R100, R2, 0x4, R90 ;  /* 0x0000000402647825 */ /* 0x000fca00078e025a */
[----:B------:R1:W-:Y:S04]  /*16050*/  STL.64 [R1+0x1d0], R100 ;  /* 0x0001d06401007387 */ /* 0x0003e80000100a00 */
[----:B------:R1:W-:Y:S04]  /*16060*/  LDGSTS.E [R0+-0x7fe84], desc[UR22][R100.64], !P4 ;  /* 0x8017c00064007fae */ /* 0x0003e8000e1a1016 */
[----:B------:R-:W3:Y:S01]  /*16070*/  LDL.LU.64 R90, [R1+0x538] ;  /* 0x00053800015a7983 */ /* 0x000ee20000300a00 */
[----:B-1----:R-:W-:-:S05]  /*16080*/  IMAD.WIDE R100, R2, 0x4, R140 ;  /* 0x0000000402647825 */ /* 0x002fca00078e028c */
[----:B------:R2:W-:Y:S04]  /*16090*/  STL.64 [R1+0x1e0], R100 ;  /* 0x0001e06401007387 */ /* 0x0005e80000100a00 */
[----:B------:R-:W3:Y:S01]  /*160a0*/  LDL.LU.64 R140, [R1+0x530] ;  /* 0x00053000018c7983 */ /* 0x000ee20000300a00 */
[----:B------:R-:W-:Y:S02]  /*160b0*/  ISETP.GE.U32.AND P4, PT, R252, 0x7ffffe1d, PT ;  /* 0x7ffffe1dfc00780c */ /* 0x000fe40003f86070 */
[----:B------:R-:W-:Y:S01]  /*160c0*/  IADD3 R252, PT, PT, R88, -0x165, RZ ;  /* 0xfffffe9b58fc7810 */ /* 0x000fe20007ffe0ff */
[----:B------:R2:W-:Y:S01]  /*160d0*/  LDGSTS.E [R0+-0x7fe80], desc[UR22][R100.64], !P6 ;  /* 0x8018000064007fae */ /* 0x0005e2000f1a1016 */
[----:B------:R-:W1:Y:S02]  /*160e0*/  LDC R88, c[0x0][0x3a0] ;  /* 0x0000e800ff587b82 */ /* 0x000e640000000800 */
[----:B------:R-:W-:Y:S01]  /*160f0*/  ISETP.GE.U32.AND P6, PT, R252, 0x7ffffe1c, PT ;  /* 0x7ffffe1cfc00780c */ /* 0x000fe20003fc6070 */
[----:B------:R-:W-:-:S02]  /*16100*/  VIADD R252, R96, 0xfffffe9a ;  /* 0xfffffe9a60fc7836 */ /* 0x000fc40000000000 */
[----:B----4-:R-:W-:-:S05]  /*16110*/  IMAD.WIDE R98, R2, 0x4, R98 ;  /* 0x0000000402627825 */ /* 0x010fca00078e0262 */
[----:B------:R4:W-:Y:S04]  /*16120*/  STL.64 [R1+0x1f0], R98 ;  /* 0x0001f06201007387 */ /* 0x0009e80000100a00 */
[----:B------:R-:W3:Y:S04]  /*16130*/  LDL.LU.64 R96, [R1+0x528] ;  /* 0x0005280001607983 */ /* 0x000ee80000300a00 */
[----:B------:R-:W-:Y:S01]  /*16140*/  LDGSTS.E [R0+-0x7fe7c], desc[UR22][R98.64], !P5 ;  /* 0x8018400062007fae */ /* 0x000fe2000e9a1016 */
[C---:B--2---:R-:W-:Y:S02]  /*16150*/  IMAD.WIDE R100, R2.reuse, 0x4, R94 ;  /* 0x0000000402647825 */ /* 0x044fe400078e025e */
[----:B------:R-:W2:Y:S03]  /*16160*/  LDC R94, c[0x0][0x3a0] ;  /* 0x0000e800ff5e7b82 */ /* 0x000ea60000000800 */
[----:B------:R3:W-:Y:S04]  /*16170*/  STL.64 [R1+0x200], R100 ;  /* 0x0002006401007387 */ /* 0x0007e80000100a00 */
[----:B----4-:R-:W4:Y:S04]  /*16180*/  LDL.LU.64 R98, [R1+0x520] ;  /* 0x0005200001627983 */ /* 0x010f280000300a00 */
[----:B------:R3:W-:Y:S02]  /*16190*/  LDGSTS.E [R0+-0x7fe78], desc[UR22][R100.64], !P3 ;  /* 0x8018800064007fae */ /* 0x0007e4000d9a1016 */
[----:B---3--:R-:W-:-:S05]  /*161a0*/  IMAD.WIDE R100, R2, 0x4, R92 ;  /* 0x0000000402647825 */ /* 0x008fca00078e025c */
[----:B------:R3:W-:Y:S04]  /*161b0*/  STL.64 [R1+0x210], R100 ;  /* 0x0002106401007387 */ /* 0x0007e80000100a00 */
[----:B------:R-:W4:Y:S01]  /*161c0*/  LDL.LU.64 R92, [R1+0x518] ;  /* 0x00051800015c7983 */ /* 0x000f220000300a00 */
[----:B------:R-:W-:Y:S01]  /*161d0*/  ISETP.GE.U32.AND P5, PT, R252, 0x7ffffe1b, PT ;  /* 0x7ffffe1bfc00780c */ /* 0x000fe20003fa6070 */
[----:B------:R-:W-:Y:S02]  /*161e0*/  VIADD R252, R89, 0xfffffe99 ;  /* 0xfffffe9959fc7836 */ /* 0x000fe40000000000 */
[----:B------:R-:W3:Y:S01]  /*161f0*/  LDC R89, c[0x0][0x3a0] ;  /* 0x0000e800ff597b82 */ /* 0x000ee20000000800 */
[----:B------:R3:W-:Y:S02]  /*16200*/  LDGSTS.E [R0+-0x7fe74], desc[UR22][R100.64], !P4 ;  /* 0x8018c00064007fae */ /* 0x0007e4000e1a1016 */
[----:B------:R-:W-:Y:S01]  /*16210*/  ISETP.GE.U32.AND P3, PT, R252, 0x7ffffe1a, PT ;  /* 0x7ffffe1afc00780c */ /* 0x000fe20003f66070 */
[----:B-1----:R-:W-:-:S04]  /*16220*/  VIADD R252, R88, 0xfffffe98 ;  /* 0xfffffe9858fc7836 */ /* 0x002fc80000000000 */
[----:B------:R-:W1:Y:S01]  /*16230*/  LDC R88, c[0x0][0x3a0] ;  /* 0x0000e800ff587b82 */ /* 0x000e620000000800 */
[----:B------:R-:W-:Y:S01]  /*16240*/  ISETP.GE.U32.AND P4, PT, R252, 0x7ffffe19, PT ;  /* 0x7ffffe19fc00780c */ /* 0x000fe20003f86070 */
[----:B--2---:R-:W-:Y:S02]  /*16250*/  VIADD R252, R94, 0xfffffe97 ;  /* 0xfffffe975efc7836 */ /* 0x004fe40000000000 */
[----:B------:R-:W-:-:S05]  /*16260*/  IMAD.WIDE R90, R2, 0x4, R90 ;  /* 0x00000004025a7825 */ /* 0x000fca00078e025a */
[----:B------:R2:W-:Y:S04]  /*16270*/  STL.64 [R1+0x220], R90 ;  /* 0x0002205a01007387 */ /* 0x0005e80000100a00 */
[----:B------:R-:W4:Y:S04]  /*16280*/  LDL.LU.64 R94, [R1+0x510] ;  /* 0x00051000015e7983 */ /* 0x000f280000300a00 */
[----:B------:R2:W-:Y:S01]  /*16290*/  LDGSTS.E [R0+-0x7fe70], desc[UR22][R90.64], !P6 ;  /* 0x801900005a007fae */ /* 0x0005e2000f1a1016 */
[----:B---3--:R-:W-:-:S05]  /*162a0*/  IMAD.WIDE R100, R2, 0x4, R140 ;  /* 0x0000000402647825 */ /* 0x008fca00078e028c */
[----:B------:R3:W-:Y:S01]  /*162b0*/  STL.64 [R1+0x230], R100 ;  /* 0x0002306401007387 */ /* 0x0007e20000100a00 */
[----:B--2---:R-:W2:Y:S03]  /*162c0*/  LDC R90, c[0x0][0x3a0] ;  /* 0x0000e800ff5a7b82 */ /* 0x004ea60000000800 */
[----:B------:R-:W4:Y:S01]  /*162d0*/  LDL.LU.64 R140, [R1+0x508] ;  /* 0x00050800018c7983 */ /* 0x000f220000300a00 */
[----:B------:R-:W-:Y:S02]  /*162e0*/  ISETP.GE.U32.AND P6, PT, R252, 0x7ffffe18, PT ;  /* 0x7ffffe18fc00780c */ /* 0x000fe40003fc6070 */
[----:B------:R-:W-:Y:S01]  /*162f0*/  IADD3 R252, PT, PT, R89, -0x16a, RZ ;  /* 0xfffffe9659fc7810 */ /* 0x000fe20007ffe0ff */
[----:B------:R3:W-:Y:S03]  /*16300*/  LDGSTS.E [R0+-0x7fe6c], desc[UR22][R100.64], !P5 ;  /* 0x8019400064007fae */ /* 0x0007e6000e9a1016 */
[----:B------:R-:W-:Y:S01]  /*16310*/  ISETP.GE.U32.AND P5, PT, R252, 0x7ffffe17, PT ;  /* 0x7ffffe17fc00780c */ /* 0x000fe20003fa6070 */
[----:B-1----:R-:W-:Y:S01]  /*16320*/  VIADD R252, R88, 0xfffffe95 ;  /* 0xfffffe9558fc7836 */ /* 0x002fe20000000000 */
[----:B------:R-:W1:Y:S08]  /*16330*/  LDC R89, c[0x0][0x3a0] ;  /* 0x0000e800ff597b82 */ /* 0x000e700000000800 */
[----:B------:R-:W1:Y:S01]  /*16340*/  LDC R88, c[0x0][0x3a0] ;  /* 0x0000e800ff587b82 */ /* 0x000e620000000800 */
[----:B---3--:R-:W-:-:S05]  /*16350*/  IMAD.WIDE R100, R2, 0x4, R96 ;  /* 0x0000000402647825 */ /* 0x008fca00078e0260 */
[----:B------:R3:W-:Y:S04]  /*16360*/  STL.64 [R1+0x240], R100 ;  /* 0x0002406401007387 */ /* 0x0007e80000100a00 */
[----:B------:R-:W4:Y:S04]  /*16370*/  LDL.LU.64 R96, [R1+0x500] ;  /* 0x0005000001607983 */ /* 0x000f280000300a00 */
[----:B------:R3:W-:Y:S01]  /*16380*/  LDGSTS.E [R0+-0x7fe68], desc[UR22][R100.64], !P3 ;  /* 0x8019800064007fae */ /* 0x0007e2000d9a1016 */
[----:B------:R-:W-:Y:S01]  /*16390*/  ISETP.GE.U32.AND P3, PT, R252, 0x7ffffe16, PT ;  /* 0x7ffffe16fc00780c */ /* 0x000fe20003f66070 */
[----:B--2---:R-:W-:-:S02]  /*163a0*/  VIADD R252, R90, 0xfffffe94 ;  /* 0xfffffe945afc7836 */ /* 0x004fc40000000000 */
[C---:B----4-:R-:W-:Y:S01]  /*163b0*/  IMAD.WIDE R98, R2.reuse, 0x4, R98 ;  /* 0x0000000402627825 */ /* 0x050fe200078e0262 */
[----:B---3--:R-:W2:Y:S04]  /*163c0*/  LDC R100, c[0x0][0x3a0] ;  /* 0x0000e800ff647b82 */ /* 0x008ea80000000800 */
[----:B------:R3:W-:Y:S04]  /*163d0*/  STL.64 [R1+0x250], R98 ;  /* 0x0002506201007387 */ /* 0x0007e80000100a00 */
[----:B------:R-:W4:Y:S04]  /*163e0*/  LDL.LU.64 R90, [R1+0x4f8] ;  /* 0x0004f800015a7983 */ /* 0x000f280000300a00 */
[----:B------:R3:W-:Y:S02]  /*163f0*/  LDGSTS.E [R0+-0x7fe64], desc[UR22][R98.64], !P4 ;  /* 0x8019c00062007fae */ /* 0x0007e4000e1a1016 */
[----:B---3--:R-:W-:-:S05]  /*16400*/  IMAD.WIDE R98, R2, 0x4, R92 ;  /* 0x0000000402627825 */ /* 0x008fca00078e025c */
[----:B------:R3:W-:Y:S04]  /*16410*/  STL.64 [R1+0x260], R98 ;  /* 0x0002606201007387 */ /* 0x0007e80000100a00 */
[----:B------:R-:W4:Y:S04]  /*16420*/  LDL.LU.64 R92, [R1+0x4f0] ;  /* 0x0004f000015c7983 */ /* 0x000f280000300a00 */
[----:B------:R3:W-:Y:S01]  /*16430*/  LDGSTS.E [R0+-0x7fe60], desc[UR22][R98.64], !P6 ;  /* 0x801a000062007fae */ /* 0x0007e2000f1a1016 */
[----:B------:R-:W-:Y:S01]  /*16440*/  ISETP.GE.U32.AND P4, PT, R252, 0x7ffffe15, PT ;  /* 0x7ffffe15fc00780c */ /* 0x000fe20003f86070 */
[----:B-1----:R-:W-:-:S02]  /*16450*/  VIADD R252, R89, 0xfffffe93 ;  /* 0xfffffe9359fc7836 */ /* 0x002fc40000000000 */
[----:B------:R-:W1:Y:S03]  /*16460*/  LDC R89, c[0x0][0x3a0] ;  /* 0x0000e800ff597b82 */ /* 0x000e660000000800 */
[----:B------:R-:W-:Y:S01]  /*16470*/  ISETP.GE.U32.AND P6, PT, R252, 0x7ffffe14, PT ;  /* 0x7ffffe14fc00780c */ /* 0x000fe20003fc6070 */
[----:B------:R-:W-:-:S04]  /*16480*/  VIADD R252, R88, 0xfffffe92 ;  /* 0xfffffe9258fc7836 */ /* 0x000fc80000000000 */
[----:B------:R-:W1:Y:S01]  /*16490*/  LDC R88, c[0x0][0x3a0] ;  /* 0x0000e800ff587b82 */ /* 0x000e620000000800 */
[----:B---3--:R-:W-:-:S05]  /*164a0*/  IMAD.WIDE R98, R2, 0x4, R94 ;  /* 0x0000000402627825 */ /* 0x008fca00078e025e */
[----:B------:R3:W-:Y:S04]  /*164b0*/  STL.64 [R1+0x270], R98 ;  /* 0x0002706201007387 */ /* 0x0007e80000100a00 */
[----:B------:R3:W-:Y:S04]  /*164c0*/  LDGSTS.E [R0+-0x7fe5c], desc[UR22][R98.64], !P5 ;  /* 0x801a400062007fae */ /* 0x0007e8000e9a1016 */
[----:B------:R-:W4:Y:S01]  /*164d0*/  LDL.LU.64 R94, [R1+0x4e8] ;  /* 0x0004e800015e7983 */ /* 0x000f220000300a00 */
[----:B---3--:R-:W-:-:S05]  /*164e0*/  IMAD.WIDE R98, R2, 0x4, R140 ;  /* 0x0000000402627825 */ /* 0x008fca00078e028c */
[----:B------:R3:W-:Y:S04]  /*164f0*/  STL.64 [R1+0x2b8], R98 ;  /* 0x0002b86201007387 */ /* 0x0007e80000100a00 */
[----:B------:R-:W4:Y:S01]  /*16500*/  LDL.LU.64 R140, [R1+0x4e0] ;  /* 0x0004e000018c7983 */ /* 0x000f220000300a00 */
[----:B------:R-:W-:Y:S02]  /*16510*/  ISETP.GE.U32.AND P5, PT, R252, 0x7ffffe13, PT ;  /* 0x7ffffe13fc00780c */ /* 0x000fe40003fa6070 */
[----:B--2---:R-:W-:Y:S01]  /*16520*/  IADD3 R252, PT, PT, R100, -0x16f, RZ ;  /* 0xfffffe9164fc7810 */ /* 0x004fe20007ffe0ff */
[----:B------:R3:W-:Y:S01]  /*16530*/  LDGSTS.E [R0+-0x7fe58], desc[UR22][R98.64], !P3 ;  /* 0x801a800062007fae */ /* 0x0007e2000d9a1016 */
[C---:B------:R-:W-:Y:S01]  /*16540*/  IMAD.WIDE R100, R2.reuse, 0x4, R96 ;  /* 0x0000000402647825 */ /* 0x040fe200078e0260 */
[----:B---3--:R-:W2:Y:S04]  /*16550*/  LDC R98, c[0x0][0x3a0] ;  /* 0x0000e800ff627b82 */ /* 0x008ea80000000800 */
[----:B------:R4:W-:Y:S04]  /*16560*/  STL.64 [R1+0x2c8], R100 ;  /* 0x0002c86401007387 */ /* 0x0009e80000100a00 */
[----:B------:R4:W-:Y:S04]  /*16570*/  LDGSTS.E [R0+-0x7fe54], desc[UR22][R100.64], !P4 ;  /* 0x801ac00064007fae */ /* 0x0009e8000e1a1016 */
[----:B------:R-:W3:Y:S01]  /*16580*/  LDL.LU.64 R96, [R1+0x4d8] ;  /* 0x0004d80001607983 */ /* 0x000ee20000300a00 */
[----:B----4-:R-:W-:-:S05]  /*16590*/  IMAD.WIDE R100, R2, 0x4, R90 ;  /* 0x0000000402647825 */ /* 0x010fca00078e025a */
[----:B------:R-:W-:Y:S04]  /*165a0*/  STL.64 [R1+0x2d8], R100 ;  /* 0x0002d86401007387 */ /* 0x000fe80000100a00 */
[----:B------:R-:W4:Y:S04]  /*165b0*/  LDL.LU.64 R90, [R1+0x4d0] ;  /* 0x0004d000015a7983 */ /* 0x000f280000300a00 */
[----:B------:R1:W-:Y:S01]  /*165c0*/  LDGSTS.E [R0+-0x7fe50], desc[UR22][R100.64], !P6 ;  /* 0x801b000064007fae */ /* 0x0003e2000f1a1016 */
[----:B------:R-:W-:-:S05]  /*165d0*/  IMAD.WIDE R92, R2, 0x4, R92 ;  /* 0x00000004025c7825 */ /* 0x000fca00078e025c */
[----:B------:R1:W-:Y:S04]  /*165e0*/  STL.64 [R1+0x2e8], R92 ;  /* 0x0002e85c01007387 */ /* 0x0003e80000100a00 */
[----:B------:R-:W-:Y:S04]  /*165f0*/  LDGSTS.E [R0+-0x7fe4c], desc[UR22][R92.64], !P5 ;  /* 0x801b40005c007fae */ /* 0x000fe8000e9a1016 */
[----:B-1----:R-:W4:Y:S01]  /*16600*/  LDL.LU.64 R92, [R1+0x4c8] ;  /* 0x0004c800015c7983 */ /* 0x002f220000300a00 */
[----:B------:R-:W-:Y:S01]  /*16610*/  ISETP.GE.U32.AND P3, PT, R252, 0x7ffffe12, PT ;  /* 0x7ffffe12fc00780c */ /* 0x000fe20003f66070 */
[----:B------:R-:W-:-:S02]  /*16620*/  VIADD R252, R89, 0xfffffe90 ;  /* 0xfffffe9059fc7836 */ /* 0x000fc40000000000 */
[----:B------:R-:W1:Y:S03]  /*16630*/  LDC R89, c[0x0][0x3a0] ;  /* 0x0000e800ff597b82 */ /* 0x000e660000000800 */
[----:B------:R-:W-:Y:S01]  /*16640*/  ISETP.GE.U32.AND P4, PT, R252, 0x7ffffe11, PT ;  /* 0x7ffffe11fc00780c */ /* 0x000fe20003f86070 */
[----:B------:R-:W-:-:S04]  /*16650*/  VIADD R252, R88, 0xfffffe8f ;  /* 0xfffffe8f58fc7836 */ /* 0x000fc80000000000 */
[----:B------:R-:W1:Y:S01]  /*16660*/  LDC R88, c[0x0][0x3a0] ;  /* 0x0000e800ff587b82 */ /* 0x000e620000000800 */
[----:B------:R-:W-:Y:S01]  /*16670*/  ISETP.GE.U32.AND P6, PT, R252, 0x7ffffe10, PT ;  /* 0x7ffffe10fc00780c */ /* 0x000fe20003fc6070 */
[----:B--2---:R-:W-:-:S05]  /*16680*/  VIADD R252, R98, 0xfffffe8e ;  /* 0xfffffe8e62fc7836 */ /* 0x004fca0000000000 */
[----:B------:R-:W-:Y:S01]  /*16690*/  ISETP.GE.U32.AND P5, PT, R252, 0x7ffffe0f, PT ;  /* 0x7ffffe0ffc00780c */ /* 0x000fe20003fa6070 */
[----:B-1----:R-:W-:Y:S02]  /*166a0*/  VIADD R252, R89, 0xfffffe8d ;  /* 0xfffffe8d59fc7836 */ /* 0x002fe40000000000 */
[----:B------:R-:W1:Y:S01]  /*166b0*/  LDC R89, c[0x0][0x3a0] ;  /* 0x0000e800ff597b82 */ /* 0x000e620000000800 */
[----:B------:R-:W-:-:S07]  /*166c0*/  IMAD.WIDE R98, R2, 0x4, R94 ;  /* 0x0000000402627825 */ /* 0x000fce00078e025e */
[----:B------:R-:W2:Y:S01]  /*166d0*/  LDC R94, c[0x0][0x3a0] ;  /* 0x0000e800ff5e7b82 */ /* 0x000ea20000000800 */
[----:B------:R1:W-:Y:S04]  /*166e0*/  STL.64 [R1+0x2f8], R98 ;  /* 0x0002f86201007387 */ /* 0x0003e80000100a00 */
[----:B------:R-:W-:Y:S01]  /*166f0*/  LDGSTS.E [R0+-0x7fe48], desc[UR22][R98.64], !P3 ;  /* 0x801b800062007fae */ /* 0x000fe2000d9a1016 */
[----:B------:R-:W-:-:S03]  /*16700*/  IMAD.WIDE R100, R2, 0x4, R140 ;  /* 0x0000000402647825 */ /* 0x000fc600078e028c */
[----:B-1----:R-:W4:Y:S04]  /*16710*/  LDL.LU.64 R98, [R1+0x4c0] ;  /* 0x0004c00001627983 */ /* 0x002f280000300a00 */
[----:B------:R-:W-:Y:S04]  /*16720*/  STL.64 [R1+0x308], R100 ;  /* 0x0003086401007387 */ /* 0x000fe80000100a00 */
[----:B------:R-:W4:Y:S01]  /*16730*/  LDL.LU.64 R140, [R1+0x4b8] ;  /* 0x0004b800018c7983 */ /* 0x000f220000300a00 */
[----:B------:R-:W-:Y:S02]  /*16740*/  ISETP.GE.U32.AND P3, PT, R252, 0x7ffffe0e, PT ;  /* 0x7ffffe0efc00780c */ /* 0x000fe40003f66070 */
[----:B------:R-:W-:Y:S01]  /*16750*/  IADD3 R252, PT, PT, R88, -0x174, RZ ;  /* 0xfffffe8c58fc7810 */ /* 0x000fe20007ffe0ff */
[----:B------:R-:W-:Y:S01]  /*16760*/  LDGSTS.E [R0+-0x7fe44], desc[UR22][R100.64], !P4 ;  /* 0x801bc00064007fae */ /* 0x000fe2000e1a1016 */
[----:B------:R-:W1:Y:S02]  /*16770*/  LDC R88, c[0x0][0x3a0] ;  /* 0x0000e800ff587b82 */ /* 0x000e640000000800 */
[----:B------:R-:W-:Y:S01]  /*16780*/  ISETP.GE.U32.AND P4, PT, R252, 0x7ffffe0d, PT ;  /* 0x7ffffe0dfc00780c */ /* 0x000fe20003f86070 */
[----:B--2---:R-:W-:-:S02]  /*16790*/  VIADD R252, R94, 0xfffffe8b ;  /* 0xfffffe8b5efc7836 */ /* 0x004fc40000000000 */
[----:B---3--:R-:W-:-:S05]  /*167a0*/  IMAD.WIDE R96, R2, 0x4, R96 ;  /* 0x0000000402607825 */ /* 0x008fca00078e0260 */
[----:B------:R2:W-:Y:S04]  /*167b0*/  STL.64 [R1+0x340], R96 ;  /* 0x0003406001007387 */ /* 0x0005e80000100a00 */
[----:B------:R-:W3:Y:S04]  /*167c0*/  LDL.LU.64 R94, [R1+0x4b0] ;  /* 0x0004b000015e7983 */ /* 0x000ee80000300a00 */
[----:B------:R2:W-:Y:S01]  /*167d0*/  LDGSTS.E [R0+-0x7fe40], desc[UR22][R96.64], !P6 ;  /* 0x801c000060007fae */ /* 0x0005e2000f1a1016 */
[----:B----4-:R-:W-:-:S05]  /*167e0*/  IMAD.WIDE R90, R2, 0x4, R90 ;  /* 0x00000004025a7825 */ /* 0x010fca00078e025a */
[----:B------:R4:W-:Y:S01]  /*167f0*/  STL.64 [R1+0x350], R90 ;  /* 0x0003505a01007387 */ /* 0x0009e20000100a00 */
[----:B--2---:R-:W2:Y:S03]  /*16800*/  LDC R96, c[0x0][0x3a0] ;  /* 0x0000e800ff607b82 */ /* 0x004ea60000000800 */
[----:B------:R-:W-:Y:S04]  /*16810*/  LDGSTS.E [R0+-0x7fe3c], desc[UR22][R90.64], !P5 ;  /* 0x801c40005a007fae */ /* 0x000fe8000e9a1016 */
[----:B----4-:R-:W4:Y:S01]  /*16820*/  LDL.LU.64 R90, [R1+0x4a8] ;  /* 0x0004a800015a7983 */ /* 0x010f220000300a00 */
[----:B------:R-:W-:-:S03]  /*16830*/  IMAD.WIDE R100, R2, 0x4, R92 ;  /* 0x0000000402647825 */ /* 0x000fc600078e025c */
[----:B------:R-:W4:Y:S01]  /*16840*/  LDL.LU.64 R92, [R1+0x4a0] ;  /* 0x0004a000015c7983 */ /* 0x000f220000300a00 */
[----:B------:R-:W-:Y:S01]  /*16850*/  ISETP.GE.U32.AND P6, PT, R252, 0x7ffffe0c, PT ;  /* 0x7ffffe0cfc00780c */ /* 0x000fe20003fc6070 */
[----:B------:R-:W-:Y:S02]  /*16860*/  VIADD R252, R89, 0xfffffe8a ;  /* 0xfffffe8a59fc7836 */ /* 0x000fe40000000000 */
[----:B------:R2:W-:Y:S01]  /*16870*/  LDGSTS.E [R0+-0x7fe38], desc[UR22][R100.64], !P3 ;  /* 0x801c800064007fae */ /* 0x0005e2000d9a1016 */
[----:B------:R-:W3:Y:S02]  /*16880*/  LDC R89, c[0x0][0x3a0] ;  /* 0x0000e800ff597b82 */ /* 0x000ee40000000800 */
[----:B------:R-:W-:Y:S01]  /*16890*/  ISETP.GE.U32.AND P5, PT, R252, 0x7ffffe0b, PT ;  /* 0x7ffffe0bfc00780c */ /* 0x000fe20003fa6070 */
[----:B-1----:R-:W-:Y:S01]  /*168a0*/  VIADD R252, R88, 0xfffffe89 ;  /* 0xfffffe8958fc7836 */ /* 0x002fe20000000000 */
[----:B------:R1:W-:Y:S04]  /*168b0*/  STL.64 [R1+0x360], R100 ;  /* 0x0003606401007387 */ /* 0x0003e80000100a00 */
[----:B------:R-:W-:Y:S01]  /*168c0*/  ISETP.GE.U32.AND P3, PT, R252, 0x7ffffe0a, PT ;  /* 0x7ffffe0afc00780c */ /* 0x000fe20003f66070 */
[----:B--2---:R-:W-:Y:S01]  /*168d0*/  VIADD R252, R96, 0xfffffe88 ;  /* 0xfffffe8860fc7836 */ /* 0x004fe20000000000 */
[----:B------:R-:W2:Y:S01]  /*168e0*/  LDC R88, c[0x0][0x3a0] ;  /* 0x0000e800ff587b82 */ /* 0x000ea20000000800 */
[----:B------:R-:W2:Y:S07]  /*168f0*/  LDL.LU.64 R96, [R1+0x498] ;  /* 0x0004980001607983 */ /* 0x000eae0000300a00 */
[----:B-1----:R-:W1:Y:S08]  /*16900*/  LDC R100, c[0x0][0x3a0] ;  /* 0x0000e800ff647b82 */ /* 0x002e700000000800 */
[----:B------:R-:W1:Y:S01]  /*16910*/  LDC R101, c[0x0][0x3a0] ;  /* 0x0000e800ff657b82 */ /* 0x000e620000000800 */
[----:B------:R-:W-:-:S05]  /*16920*/  IMAD.WIDE R98, R2, 0x4, R98 ;  /* 0x0000000402627825 */ /* 0x000fca00078e0262 */
[----:B------:R1:W-:Y:S04]  /*16930*/  STL.64 [R1+0x370], R98 ;  /* 0x0003706201007387 */ /* 0x0003e80000100a00 */
[----:B------:R1:W-:Y:S02]  /*16940*/  LDGSTS.E [R0+-0x7fe34], desc[UR22][R98.64], !P4 ;  /* 0x801cc00062007fae */ /* 0x0003e4000e1a1016 */
[----:B-1----:R-:W-:-:S05]  /*16950*/  IMAD.WIDE R98, R2, 0x4, R140 ;  /* 0x0000000402627825 */ /* 0x002fca00078e028c */
[----:B------:R3:W-:Y:S04]  /*16960*/  STL.64 [R1+0x380], R98 ;  /* 0x0003806201007387 */ /* 0x0007e80000100a00 */
[----:B------:R-:W2:Y:S01]  /*16970*/  LDL.LU.64 R140, [R1+0x490] ;  /* 0x00049000018c7983 */ /* 0x000ea20000300a00 */
[----:B------:R-:W-:-:S03]  /*16980*/  ISETP.GE.U32.AND P4, PT, R252, 0x7ffffe09, PT ;  /* 0x7ffffe09fc00780c */ /* 0x000fc60003f86070 */
[----:B------:R3:W-:Y:S02]  /*16990*/  LDGSTS.E [R0+-0x7fe30], desc[UR22][R98.64], !P6 ;  /* 0x801d000062007fae */ /* 0x0007e4000f1a1016 */
[C---:B---3--:R-:W-:Y:S02]  /*169a0*/  IMAD.WIDE R98, R2.reuse, 0x4, R94 ;  /* 0x0000000402627825 */ /* 0x048fe400078e025e */
[----:B------:R-:W3:Y:S04]  /*169b0*/  LDL.LU.64 R94, [R1+0x488] ;  /* 0x00048800015e7983 */ /* 0x000ee80000300a00 */
[----:B------:R4:W-:Y:S04]  /*169c0*/  STL.64 [R1+0x390], R98 ;  /* 0x0003906201007387 */ /* 0x0009e80000100a00 */
[----:B------:R4:W-:Y:S02]  /*169d0*/  LDGSTS.E [R0+-0x7fe2c], desc[UR22][R98.64], !P5 ;  /* 0x801d400062007fae */ /* 0x0009e4000e9a1016 */
[----:B----4-:R-:W-:-:S02]  /*169e0*/  IMAD.WIDE R98, R2, 0x4, R90 ;  /* 0x0000000402627825 */ /* 0x010fc400078e025a */
[----:B------:R-:W4:Y:S04]  /*169f0*/  LDL.LU.64 R90, [R1+0x480] ;  /* 0x00048000015a7983 */ /* 0x000f280000300a00 */
[----:B------:R1:W-:Y:S04]  /*16a00*/  STL.64 [R1+0x3b8], R98 ;  /* 0x0003b86201007387 */ /* 0x0003e80000100a00 */
[----:B------:R1:W-:Y:S01]  /*16a10*/  LDGSTS.E [R0+-0x7fe28], desc[UR22][R98.64], !P3 ;  /* 0x801d800062007fae */ /* 0x0003e2000d9a1016 */
[----:B------:R-:W-:-:S05]  /*16a20*/  IMAD.WIDE R92, R2, 0x4, R92 ;  /* 0x00000004025c7825 */ /* 0x000fca00078e025c */
[----:B------:R2:W-:Y:S04]  /*16a30*/  STL.64 [R1+0x3c8], R92 ;  /* 0x0003c85c01007387 */ /* 0x0005e80000100a00 */
[----:B------:R-:W-:Y:S01]  /*16a40*/  LDGSTS.E [R0+-0x7fe24], desc[UR22][R92.64], !P4 ;  /* 0x801dc0005c007fae */ /* 0x000fe2000e1a1016 */
[----:B------:R-:W-:Y:S01]  /*16a50*/  IADD3 R252, PT, PT, R89, -0x179, RZ ;  /* 0xfffffe8759fc7810 */ /* 0x000fe20007ffe0ff */
[----:B-1----:R-:W1:Y:S08]  /*16a60*/  LDC R98, c[0x0][0x3a0] ;  /* 0x0000e800ff627b82 */ /* 0x002e700000000800 */
[----:B------:R-:W1:Y:S01]  /*16a70*/  LDC R89, c[0x0][0x3a0] ;  /* 0x0000e800ff597b82 */ /* 0x000e620000000800 */
[----:B--2---:R-:W2:Y:S01]  /*16a80*/  LDL.LU.64 R92, [R1+0x478] ;  /* 0x00047800015c7983 */ /* 0x004ea20000300a00 */
[----:B------:R-:W-:Y:S01]  /*16a90*/  ISETP.GE.U32.AND P6, PT, R252, 0x7ffffe08, PT ;  /* 0x7ffffe08fc00780c */ /* 0x000fe20003fc6070 */
[----:B------:R-:W-:-:S05]  /*16aa0*/  VIADD R252, R88, 0xfffffe86 ;  /* 0xfffffe8658fc7836 */ /* 0x000fca0000000000 */
[----:B------:R-:W1:Y:S01]  /*16ab0*/  LDC R88, c[0x0][0x3a0] ;  /* 0x0000e800ff587b82 */ /* 0x000e620000000800 */
[----:B------:R-:W-:Y:S01]  /*16ac0*/  ISETP.GE.U32.AND P5, PT, R252, 0x7ffffe07, PT ;  /* 0x7ffffe07fc00780c */ /* 0x000fe20003fa6070 */
[----:B------:R-:W-:-:S05]  /*16ad0*/  VIADD R252, R100, 0xfffffe85 ;  /* 0xfffffe8564fc7836 */ /* 0x000fca0000000000 */
[----:B------:R-:W-:Y:S01]  /*16ae0*/  ISETP.GE.U32.AND P3, PT, R252, 0x7ffffe06, PT ;  /* 0x7ffffe06fc00780c */ /* 0x000fe20003f66070 */
[----:B------:R-:W-:Y:S01]  /*16af0*/  IMAD.WIDE R96, R2, 0x4, R96 ;  /* 0x0000000402607825 */ /* 0x000fe200078e0260 */
[----:B------:R-:W2:Y:S03]  /*16b00*/  LDC R100, c[0x0][0x3a0] ;  /* 0x0000e800ff647b82 */ /* 0x000ea60000000800 */
[----:B-1----:R-:W-:Y:S01]  /*16b10*/  VIADD R252, R89, 0xfffffe84 ;  /* 0xfffffe8459fc7836 */ /* 0x002fe20000000000 */
[----:B------:R1:W-:Y:S04]  /*16b20*/  LDGSTS.E [R0+-0x7fe20], desc[UR22][R96.64], !P6 ;  /* 0x801e000060007fae */ /* 0x0003e8000f1a1016 */
[----:B------:R-:W1:Y:S01]  /*16b30*/  LDC R89, c[0x0][0x3a0] ;  /* 0x0000e800ff597b82 */ /* 0x000e620000000800 */
[----:B------:R-:W-:Y:S01]  /*16b40*/  ISETP.GE.U32.AND P4, PT, R252, 0x7ffffe05, PT ;  /* 0x7ffffe05fc00780c */ /* 0x000fe20003f86070 */
[----:B------:R-:W-:Y:S01]  /*16b50*/  VIADD R252, R88, 0xfffffe83 ;  /* 0xfffffe8358fc7836 */ /* 0x000fe20000000000 */
[----:B------:R1:W-:Y:S05]  /*16b60*/  STL.64 [R1+0x498], R96 ;  /* 0x0004986001007387 */ /* 0x0003ea0000100a00 */
[----:B------:R-:W1:Y:S01]  /*16b70*/  LDC R88, c[0x0][0x3a0] ;  /* 0x0000e800ff587b82 */ /* 0x000e620000000800 */
[----:B------:R-:W-:-:S02]  /*16b80*/  ISETP.GE.U32.AND P6, PT, R252, 0x7ffffe04, PT ;  /* 0x7ffffe04fc00780c */ /* 0x000fc40003fc6070 */
[----:B------:R-:W-:Y:S01]  /*16b90*/  IADD3 R252, PT, PT, R98, -0x17e, RZ ;  /* 0xfffffe8262fc7810 */ /* 0x000fe20007ffe0ff */
[----:B-1----:R-:W-:Y:S02]  /*16ba0*/  VIADD R88, R88, 0xfffffe80 ;  /* 0xfffffe8058587836 */ /* 0x002fe40000000000 */
[----:B------:R-:W-:Y:S02]  /*16bb0*/  IMAD.WIDE R96, R2, 0x4, R140 ;  /* 0x0000000402607825 */ /* 0x000fe400078e028c */
[----:B------:R-:W2:Y:S04]  /*16bc0*/  LDL.LU.64 R140, [R1+0x470] ;  /* 0x00047000018c7983 */ /* 0x000ea80000300a00 */
[----:B------:R-:W-:Y:S01]  /*16bd0*/  LDGSTS.E [R0+-0x7fe1c], desc[UR22][R96.64], !P5 ;  /* 0x801e400060007fae */ /* 0x000fe2000e9a1016 */
[----:B------:R-:W-:Y:S01]  /*16be0*/  ISETP.GE.U32.AND P5, PT, R252, 0x7ffffe03, PT ;  /* 0x7ffffe03fc00780c */ /* 0x000fe20003fa6070 */
[----:B------:R-:W-:-:S02]  /*16bf0*/  VIADD R252, R89, 0xfffffe81 ;  /* 0xfffffe8159fc7836 */ /* 0x000fc40000000000 */
[----:B------:R-:W1:Y:S01]  /*16c00*/  LDC R89, c[0x0][0x3a0] ;  /* 0x0000e800ff597b82 */ /* 0x000e620000000800 */
[----:B------:R-:W-:Y:S01]  /*16c10*/  STL.64 [R1+0x490], R96 ;  /* 0x0004906001007387 */ /* 0x000fe20000100a00 */
[----:B---3--:R-:W-:-:S05]  /*16c20*/  IMAD.WIDE R94, R2, 0x4, R94 ;  /* 0x00000004025e7825 */ /* 0x008fca00078e025e */
[----:B------:R-:W-:Y:S04]  /*16c30*/  STL.64 [R1+0x488], R94 ;  /* 0x0004885e01007387 */ /* 0x000fe80000100a00 */
[----:B------:R-:W3:Y:S04]  /*16c40*/  LDL.LU.64 R102, [R1+0x468] ;  /* 0x0004680001667983 */ /* 0x000ee80000300a00 */
[----:B------:R-:W-:Y:S01]  /*16c50*/  LDGSTS.E [R0+-0x7fe18], desc[UR22][R94.64], !P3 ;  /* 0x801e80005e007fae */ /* 0x000fe2000d9a1016 */
[----:B----4-:R-:W-:-:S05]  /*16c60*/  IMAD.WIDE R90, R2, 0x4, R90 ;  /* 0x00000004025a7825 */ /* 0x010fca00078e025a */
[----:B------:R4:W-:Y:S04]  /*16c70*/  STL.64 [R1+0x480], R90 ;  /* 0x0004805a01007387 */ /* 0x0009e80000100a00 */
[----:B------:R1:W-:Y:S01]  /*16c80*/  LDGSTS.E [R0+-0x7fe14], desc[UR22][R90.64], !P4 ;  /* 0x801ec0005a007fae */ /* 0x0003e2000e1a1016 */
[----:B------:R-:W-:Y:S01]  /*16c90*/  ISETP.GE.U32.AND P3, PT, R252, 0x7ffffe02, PT ;  /* 0x7ffffe02fc00780c */ /* 0x000fe20003f66070 */
[----:B------:R-:W-:Y:S01]  /*16ca0*/  VIADD R252, R134, 0x100000 ;  /* 0x0010000086fc7836 */ /* 0x000fe20000000000 */
[----:B------:R-:W-:Y:S01]  /*16cb0*/  ISETP.GE.AND P4, PT, R132, R88, PT ;  /* 0x000000588400720c */ /* 0x000fe20003f86270 */
[----:B----4-:R-:W4:Y:S01]  /*16cc0*/  LDL.LU.64 R90, [R1+0x460] ;  /* 0x00046000015a7983 */ /* 0x010f220000300a00 */
[----:B-1----:R-:W-:-:S03]  /*16cd0*/  VIADD R89, R89, 0x7f ;  /* 0x0000007f59597836 */ /* 0x002fc60000000000 */
[----:B------:R-:W-:Y:S01]  /*16ce0*/  STL.64 [R1+0xff8], R132 ;  /* 0x000ff88401007387 */ /* 0x000fe20000100a00 */
[----:B--2---:R-:W-:-:S05]  /*16cf0*/  IMAD.WIDE R92, R2, 0x4, R92 ;  /* 0x00000004025c7825 */ /* 0x004fca00078e025c */
[----:B------:R1:W-:Y:S04]  /*16d00*/  STL.64 [R1+0x478], R92 ;  /* 0x0004785c01007387 */ /* 0x0003e80000100a00 */
[----:B------:R-:W2:Y:S01]  /*16d10*/  LDL.LU.64 R98, [R1+0x458] ;  /* 0x0004580001627983 */ /* 0x000ea20000300a00 */
[----:B------:R-:W-:-:S03]  /*16d20*/  SEL R0, RZ, 0x4, P4 ;  /* 0x00000004ff007807 */ /* 0x000fc60002000000 */
[----:B------:R-:W2:Y:S01]  /*16d30*/  LDL.LU.64 R96, [R1+0x258] ;  /* 0x0002580001607983 */ /* 0x000ea20000300a00 */
[----:B------:R-:W-:-:S03]  /*16d40*/  ISETP.GT.AND P4, PT, R89, 0x1ff, PT ;  /* 0x000001ff5900780c */ /* 0x000fc60003f84270 */
[----:B------:R1:W-:Y:S01]  /*16d50*/  LDGSTS.E [R252+-0x7fe10], desc[UR22][R92.64], !P6 ;  /* 0x801f00005cfc7fae */ /* 0x0003e2000f1a1016 */
[----:B------:R-:W-:-:S03]  /*16d60*/  ISETP.GE.U32.AND P6, PT, R88, 0x7ffffe01, PT ;  /* 0x7ffffe015800780c */ /* 0x000fc60003fc6070 */
[----:B------:R-:W2:Y:S04]  /*16d70*/  LDL.LU.64 R94, [R1+0x188] ;  /* 0x00018800015e7983 */ /* 0x000ea80000300a00 */
[----:B------:R-:W2:Y:S04]  /*16d80*/  LDL.LU.64 R88, [R1+0xe8] ;  /* 0x0000e80001587983 */ /* 0x000ea80000300a00 */
[----:B-1----:R-:W2:Y:S01]  /*16d90*/  LDL.LU.64 R92, [R1+0x30] ;  /* 0x00003000015c7983 */ /* 0x002ea20000300a00 */
[----:B------:R-:W-:-:S04]  /*16da0*/  SEL R0, R0, RZ, P4 ;  /* 0x000000ff00007207 */ /* 0x000fc80002000000 */
[----:B------:R-:W-:Y:S02]  /*16db0*/  ISETP.NE.U32.AND P4, PT, R0, RZ, PT ;  /* 0x000000ff0000720c */ /* 0x000fe40003f85070 */
[----:B------:R-:W-:Y:S01]  /*16dc0*/  IADD3 R0, PT, PT, R134, 0x100000, RZ ;  /* 0x0010000086007810 */ /* 0x000fe20007ffe0ff */
[----:B------:R-:W-:Y:S02]  /*16dd0*/  VIADD R252, R105, 0xfffffe7f ;  /* 0xfffffe7f69fc7836 */ /* 0x000fe40000000000 */
[----:B------:R-:W-:Y:S02]  /*16de0*/  IMAD.WIDE R106, R2, 0x4, R140 ;  /* 0x00000004026a7825 */ /* 0x000fe400078e028c */
[----:B------:R-:W2:Y:S04]  /*16df0*/  LDL.LU.64 R140, [R1+0x28] ;  /* 0x00002800018c7983 */ /* 0x000ea80000300a00 */
[----:B------:R-:W-:Y:S04]  /*16e00*/  STL.64 [R1+0x450], R106 ;  /* 0x0004506a01007387 */ /* 0x000fe80000100a00 */
[----:B------:R-:W-:Y:S01]  /*16e10*/  LDGSTS.E [R0+-0x7fe0c], desc[UR22][R106.64], !P5 ;  /* 0x801f40006a007fae */ /* 0x000fe2000e9a1016 */
[----:B------:R-:W-:Y:S01]  /*16e20*/  ISETP.GE.U32.AND P5, PT, R252, 0x7ffffe00, PT ;  /* 0x7ffffe00fc00780c */ /* 0x000fe20003fa6070 */
[----:B------:R-:W-:-:S02]  /*16e30*/  VIADD R252, R104, 0xfffffe7e ;  /* 0xfffffe7e68fc7836 */ /* 0x000fc40000000000 */
[----:B---3--:R-:W-:-:S05]  /*16e40*/  IMAD.WIDE R102, R2, 0x4, R102 ;  /* 0x0000000402667825 */ /* 0x008fca00078e0266 */
[----:B------:R4:W-:Y:S04]  /*16e50*/  STL.64 [R1+0x448], R102 ;  /* 0x0004486601007387 */ /* 0x0009e80000100a00 */
[----:B------:R4:W-:Y:S01]  /*16e60*/  LDGSTS.E [R0+-0x7fe08], desc[UR22][R102.64], !P3 ;  /* 0x801f800066007fae */ /* 0x0009e2000d9a1016 */
[----:B------:R-:W-:Y:S01]  /*16e70*/  ISETP.GE.U32.AND P3, PT, R252, 0x7ffffdff, PT ;  /* 0x7ffffdfffc00780c */ /* 0x000fe20003f66070 */
[----:B------:R-:W-:Y:S02]  /*16e80*/  VIADD R252, R101, 0xfffffe7d ;  /* 0xfffffe7d65fc7836 */ /* 0x000fe40000000000 */
[----:B----4-:R-:W-:Y:S02]  /*16e90*/  IMAD.WIDE R102, R2, 0x4, R90 ;  /* 0x0000000402667825 */ /* 0x010fe400078e025a */
[----:B------:R-:W3:Y:S04]  /*16ea0*/  LDL.LU.64 R90, [R1+0x18] ;  /* 0x00001800015a7983 */ /* 0x000ee80000300a00 */
[----:B------:R-:W4:Y:S04]  /*16eb0*/  LDL.LU.64 R108, [R1+0x850] ;  /* 0x00085000016c7983 */ /* 0x000f280000300a00 */
[----:B------:R2:W-:Y:S04]  /*16ec0*/  STL.64 [R1+0x1000], R2 ;  /* 0x0010000201007387 */ /* 0x0005e80000100a00 */
[----:B------:R1:W-:Y:S04]  /*16ed0*/  STL.64 [R1+0x440], R102 ;  /* 0x0004406601007387 */ /* 0x0003e80000100a00 */
[----:B------:R-:W4:Y:S01]  /*16ee0*/  LDL.LU.64 R106, [R1+0x228] ;  /* 0x00022800016a7983 */ /* 0x000f220000300a00 */
[----:B--2---:R-:W-:-:S03]  /*16ef0*/  IMAD.WIDE R2, R135, 0x4, R98 ;  /* 0x0000000487027825 */ /* 0x004fc600078e0262 */
[----:B------:R2:W-:Y:S01]  /*16f00*/  LDGSTS.E [R0+-0x7fe04], desc[UR22][R102.64], !P6 ;  /* 0x801fc00066007fae */ /* 0x0005e2000f1a1016 */
[----:B------:R-:W-:-:S03]  /*16f10*/  IMAD.WIDE R226, R135, 0x4, R96 ;  /* 0x0000000487e27825 */ /* 0x000fc600078e0260 */
[----:B------:R-:W4:Y:S01]  /*16f20*/  LDL.LU.64 R104, [R1+0x168] ;  /* 0x0001680001687983 */ /* 0x000f220000300a00 */
[----:B------:R-:W-:-:S03]  /*16f30*/  IMAD.WIDE R196, R135, 0x4, R94 ;  /* 0x0000000487c47825 */ /* 0x000fc600078e025e */
[----:B------:R-:W0:Y:S01]  /*16f40*/  LDGDEPBAR ;  /* 0x00000000000079af */ /* 0x000e220000000000 */
[----:B--2---:R-:W-:-:S03]  /*16f50*/  VIADD R0, R100, 0xfffffe7c ;  /* 0xfffffe7c64007836 */ /* 0x004fc60000000000 */
[----:B-1----:R-:W2:Y:S01]  /*16f60*/  LDL.LU.64 R102, [R1+0xc8] ;  /* 0x0000c80001667983 */ /* 0x002ea20000300a00 */
[----:B------:R-:W-:-:S03]  /*16f70*/  IMAD.WIDE R170, R135, 0x4, R88 ;  /* 0x0000000487aa7825 */ /* 0x000fc600078e0258 */
[----:B------:R-:W2:Y:S04]  /*16f80*/  LDL.LU.64 R100, [R1+0x10] ;  /* 0x0000100001647983 */ /* 0x000ea80000300a00 */
[----:B------:R4:W-:Y:S04]  /*16f90*/  STL.64 [R1+0x438], R2 ;  /* 0x0004380201007387 */ /* 0x0009e80000100a00 */
[----:B------:R-:W2:Y:S04]  /*16fa0*/  LDL.LU.64 R94, [R1+0x8] ;  /* 0x00000800015e7983 */ /* 0x000ea80000300a00 */
[----:B------:R-:W2:Y:S01]  /*16fb0*/  LDL.LU.64 R88, [R1] ;  /* 0x0000000001587983 */ /* 0x000ea20000300a00 */
[----:B------:R-:W-:-:S03]  /*16fc0*/  IMAD.WIDE R146, R135, 0x4, R92 ;  /* 0x0000000487927825 */ /* 0x000fc600078e025c */
[----:B------:R-:W-:Y:S04]  /*16fd0*/  STL.64 [R1+0x430], R226 ;  /* 0x000430e201007387 */ /* 0x000fe80000100a00 */
[----:B------:R-:W-:Y:S04]  /*16fe0*/  STL.64 [R1+0x1008], R226 ;  /* 0x001008e201007387 */ /* 0x000fe80000100a00 */
[----:B------:R-:W2:Y:S04]  /*16ff0*/  LDL.LU.64 R98, [R1+0x860] ;  /* 0x0008600001627983 */ /* 0x000ea80000300a00 */
[----:B------:R-:W2:Y:S01]  /*17000*/  LDL.LU.64 R92, [R1+0x208] ;  /* 0x00020800015c7983 */ /* 0x000ea20000300a00 */
[----:B------:R-:W-:-:S03]  /*17010*/  IMAD.WIDE R96, R135, 0x4, R138 ;  /* 0x0000000487607825 */ /* 0x000fc600078e028a */
[----:B------:R-:W-:Y:S04]  /*17020*/  STL.64 [R1+0x428], R196 ;  /* 0x000428c401007387 */ /* 0x000fe80000100a00 */
[----:B------:R-:W-:Y:S01]  /*17030*/  STL.64 [R1+0x1010], R196 ;  /* 0x001010c401007387 */ /* 0x000fe20000100a00 */
[----:B------:R-:W-:-:S03]  /*17040*/  IMAD.WIDE R114, R135, 0x4, R140 ;  /* 0x0000000487727825 */ /* 0x000fc600078e028c */
[----:B------:R-:W2:Y:S04]  /*17050*/  LDL.LU.64 R140, [R1+0x148] ;  /* 0x00014800018c7983 */ /* 0x000ea80000300a00 */
[----:B------:R-:W2:Y:S04]  /*17060*/  LDL.LU.64 R138, [R1+0xa8] ;  /* 0x0000a800018a7983 */ /* 0x000ea80000300a00 */
[----:B------:R-:W-:Y:S04]  /*17070*/  STL.64 [R1+0x420], R170 ;  /* 0x000420aa01007387 */ /* 0x000fe80000100a00 */
[----:B------:R-:W-:Y:S04]  /*17080*/  STL.64 [R1+0x1018], R170 ;  /* 0x001018aa01007387 */ /* 0x000fe80000100a00 */
[----:B------:R-:W-:Y:S04]  /*17090*/  STL.64 [R1+0x418], R146 ;  /* 0x0004189201007387 */ /* 0x000fe80000100a00 */
[----:B------:R1:W-:Y:S04]  /*170a0*/  STL.64 [R1+0x1020], R146 ;  /* 0x0010209201007387 */ /* 0x0003e80000100a00 */
[----:B------:R-:W-:Y:S01]  /*170b0*/  STL.64 [R1+0x410], R114 ;  /* 0x0004107201007387 */ /* 0x000fe20000100a00 */
[----:B---3--:R-:W-:-:S04]  /*170c0*/  IMAD.WIDE R90, R135, 0x4, R90 ;  /* 0x00000004875a7825 */ /* 0x008fc800078e025a */
[----:B----4-:R-:W-:-:S05]  /*170d0*/  IMAD.WIDE R2, R135, 0x4, R108 ;  /* 0x0000000487027825 */ /* 0x010fca00078e026c */
[----:B------:R3:W-:Y:S04]  /*170e0*/  STL.64 [R1+0x4b8], R2 ;  /* 0x0004b80201007387 */ /* 0x0007e80000100a00 */
[----:B------:R-:W-:Y:S01]  /*170f0*/  STL.64 [R1+0x408], R96 ;  /* 0x0004086001007387 */ /* 0x000fe20000100a00 */
[----:B------:R-:W-:-:S03]  /*17100*/  IMAD.WIDE R224, R135, 0x4, R106 ;  /* 0x0000000487e07825 */ /* 0x000fc600078e026a */
[----:B------:R-:W-:Y:S04]  /*17110*/  STL.64 [R1+0x400], R90 ;  /* 0x0004005a01007387 */ /* 0x000fe80000100a00 */
[----:B------:R-:W-:Y:S01]  /*17120*/  STL.64 [R1+0x4b0], R224 ;  /* 0x0004b0e001007387 */ /* 0x000fe20000100a00 */
[----:B------:R-:W-:-:S03]  /*17130*/  IMAD.WIDE R194, R135, 0x4, R104 ;  /* 0x0000000487c27825 */ /* 0x000fc600078e0268 */
[----:B------:R-:W4:Y:S04]  /*17140*/  LDL.LU.64 R108, [R1+0x870] ;  /* 0x00087000016c7983 */ /* 0x000f280000300a00 */
[----:B------:R-:W3:Y:S01]  /*17150*/  LDL.LU.64 R106, [R1+0x1e8] ;  /* 0x0001e800016a7983 */ /* 0x000ee20000300a00 */
[----:B--2---:R-:W-:-:S03]  /*17160*/  IMAD.WIDE R168, R135, 0x4, R102 ;  /* 0x0000000487a87825 */ /* 0x004fc600078e0266 */
[----:B------:R-:W-:Y:S01]  /*17170*/  STL.64 [R1+0x4a8], R194 ;  /* 0x0004a8c201007387 */ /* 0x000fe20000100a00 */
[----:B------:R-:W-:-:S03]  /*17180*/  IMAD.WIDE R144, R135, 0x4, R100 ;  /* 0x0000000487907825 */ /* 0x000fc600078e0264 */
[----:B------:R-:W2:Y:S04]  /*17190*/  LDL.LU.64 R104, [R1+0x128] ;  /* 0x0001280001687983 */ /* 0x000ea80000300a00 */
[----:B------:R-:W2:Y:S01]  /*171a0*/  LDL.LU.64 R100, [R1+0x88] ;  /* 0x0000880001647983 */ /* 0x000ea20000300a00 */
[----:B------:R-:W-:-:S03]  /*171b0*/  IMAD.WIDE R112, R135, 0x4, R94 ;  /* 0x0000000487707825 */ /* 0x000fc600078e025e */
[----:B------:R-:W-:Y:S01]  /*171c0*/  STL.64 [R1+0x4a0], R168 ;  /* 0x0004a0a801007387 */ /* 0x000fe20000100a00 */
[----:B------:R-:W-:-:S03]  /*171d0*/  IMAD.WIDE R94, R135, 0x4, R88 ;  /* 0x00000004875e7825 */ /* 0x000fc600078e0258 */
[----:B------:R-:W-:Y:S01]  /*171e0*/  STL.64 [R1+0x470], R144 ;  /* 0x0004709001007387 */ /* 0x000fe20000100a00 */
[----:B------:R-:W-:-:S03]  /*171f0*/  IMAD.WIDE R88, R135, 0x4, R250 ;  /* 0x0000000487587825 */ /* 0x000fc600078e02fa */
[----:B------:R-:W-:Y:S01]  /*17200*/  STL.64 [R1+0x468], R112 ;  /* 0x0004687001007387 */ /* 0x000fe20000100a00 */
[----:B-1----:R-:W-:-:S03]  /*17210*/  IMAD.WIDE R146, R135, 0x4, R98 ;  /* 0x0000000487927825 */ /* 0x002fc600078e0262 */
[----:B------:R-:W-:Y:S01]  /*17220*/  STL.64 [R1+0x460], R94 ;  /* 0x0004605e01007387 */ /* 0x000fe20000100a00 */
[----:B------:R-:W-:-:S03]  /*17230*/  IMAD.WIDE R222, R135, 0x4, R92 ;  /* 0x0000000487de7825 */ /* 0x000fc600078e025c */
[----:B------:R-:W-:Y:S04]  /*17240*/  STL.64 [R1+0x4f8], R146 ;  /* 0x0004f89201007387 */ /* 0x000fe80000100a00 */
[----:B------:R-:W-:Y:S04]  /*17250*/  STL.64 [R1+0x458], R88 ;  /* 0x0004585801007387 */ /* 0x000fe80000100a00 */
[----:B------:R-:W-:Y:S04]  /*17260*/  STL.64 [R1+0x4f0], R222 ;  /* 0x0004f0de01007387 */ /* 0x000fe80000100a00 */
[----:B------:R-:W2:Y:S04]  /*17270*/  LDL.LU.64 R102, [R1+0x888] ;  /* 0x0008880001667983 */ /* 0x000ea80000300a00 */
[----:B------:R-:W2:Y:S01]  /*17280*/  LDL.LU.64 R98, [R1+0x858] ;  /* 0x0008580001627983 */ /* 0x000ea20000300a00 */
[----:B------:R-:W-:-:S04]  /*17290*/  IMAD.WIDE R130, R135, 0x4, R248 ;  /* 0x0000000487827825 */ /* 0x000fc800078e02f8 */
[----:B------:R-:W-:-:S04]  /*172a0*/  IMAD.WIDE R110, R135, 0x4, R246 ;  /* 0x00000004876e7825 */ /* 0x000fc800078e02f6 */
[----:B------:R-:W-:-:S04]  /*172b0*/  IMAD.WIDE R92, R135, 0x4, R244 ;  /* 0x00000004875c7825 */ /* 0x000fc800078e02f4 */
[----:B------:R-:W-:-:S04]  /*172c0*/  IMAD.WIDE R250, R135, 0x4, R242 ;  /* 0x0000000487fa7825 */ /* 0x000fc800078e02f2 */
[----:B------:R-:W-:-:S04]  /*172d0*/  IMAD.WIDE R128, R135, 0x4, R240 ;  /* 0x0000000487807825 */ /* 0x000fc800078e02f0 */
[----:B------:R-:W-:-:S04]  /*172e0*/  IMAD.WIDE R248, R135, 0x4, R36 ;  /* 0x0000000487f87825 */ /* 0x000fc800078e0224 */
[----:B------:R-:W-:-:S04]  /*172f0*/  IMAD.WIDE R242, R135, 0x4, R62 ;  /* 0x0000000487f27825 */ /* 0x000fc800078e023e */
[C---:B------:R-:W-:Y:S02]  /*17300*/  IMAD.WIDE R192, R135.reuse, 0x4, R140 ;  /* 0x0000000487c07825 */ /* 0x040fe400078e028c */
[----:B------:R-:W2:Y:S02]  /*17310*/  LDL.LU.64 R140, [R1+0x108] ;  /* 0x00010800018c7983 */ /* 0x000ea40000300a00 */
[C---:B------:R-:W-:Y:S02]  /*17320*/  IMAD.WIDE R166, R135.reuse, 0x4, R138 ;  /* 0x0000000487a67825 */ /* 0x040fe400078e028a */
[----:B------:R-:W2:Y:S04]  /*17330*/  LDL.LU.64 R138, [R1+0x68] ;  /* 0x00006800018a7983 */ /* 0x000ea80000300a00 */
[----:B------:R-:W-:Y:S04]  /*17340*/  STL.64 [R1+0x4e8], R192 ;  /* 0x0004e8c001007387 */ /* 0x000fe80000100a00 */
[----:B------:R-:W-:Y:S04]  /*17350*/  STL.64 [R1+0x4e0], R166 ;  /* 0x0004e0a601007387 */ /* 0x000fe80000100a00 */
[----:B------:R-:W-:Y:S04]  /*17360*/  STL.64 [R1+0x4d8], R130 ;  /* 0x0004d88201007387 */ /* 0x000fe80000100a00 */
[----:B------:R-:W-:Y:S04]  /*17370*/  STL.64 [R1+0x4d0], R110 ;  /* 0x0004d06e01007387 */ /* 0x000fe80000100a00 */
[----:B------:R-:W-:Y:S01]  /*17380*/  STL.64 [R1+0x4c8], R92 ;  /* 0x0004c85c01007387 */ /* 0x000fe20000100a00 */
[----:B----4-:R-:W-:-:S04]  /*17390*/  IMAD.WIDE R170, R135, 0x4, R108 ;  /* 0x0000000487aa7825 */ /* 0x010fc800078e026c */
[C---:B---3--:R-:W-:Y:S01]  /*173a0*/  IMAD.WIDE R220, R135.reuse, 0x4, R106 ;  /* 0x0000000487dc7825 */ /* 0x048fe200078e026a */
[----:B------:R-:W-:Y:S04]  /*173b0*/  STL.64 [R1+0x500], R170 ;  /* 0x000500aa01007387 */ /* 0x000fe80000100a00 */
[----:B------:R-:W-:Y:S04]  /*173c0*/  STL.64 [R1+0x4c0], R250 ;  /* 0x0004c0fa01007387 */ /* 0x000fe80000100a00 */
[----:B------:R-:W-:Y:S01]  /*173d0*/  STL.64 [R1+0x538], R220 ;  /* 0x000538dc01007387 */ /* 0x000fe20000100a00 */
[----:B--2---:R-:W-:-:S03]  /*173e0*/  IMAD.WIDE R190, R135, 0x4, R104 ;  /* 0x0000000487be7825 */ /* 0x004fc600078e0268 */
[----:B------:R-:W2:Y:S01]  /*173f0*/  LDL.LU.64 R118, [R1+0x8a0] ;  /* 0x0008a00001767983 */ /* 0x000ea20000300a00 */
[----:B------:R-:W-:-:S03]  /*17400*/  IMAD.WIDE R164, R135, 0x4, R100 ;  /* 0x0000000487a47825 */ /* 0x000fc600078e0264 */
[----:B------:R-:W3:Y:S01]  /*17410*/  LDL.LU.64 R116, [R1+0x868] ;  /* 0x0008680001747983 */ /* 0x000ee20000300a00 */
[----:B------:R-:W-:-:S03]  /*17420*/  IMAD.WIDE R108, R135, 0x4, R14 ;  /* 0x00000004876c7825 */ /* 0x000fc600078e020e */
[----:B------:R-:W4:Y:S04]  /*17430*/  LDL.LU.64 R104, [R1+0x1a8] ;  /* 0x0001a80001687983 */ /* 0x000f280000300a00 */
[----:B------:R-:W4:Y:S04]  /*17440*/  LDL.LU.64 R100, [R1+0x48] ;  /* 0x0000480001647983 */ /* 0x000f280000300a00 */
[----:B------:R-:W-:Y:S04]  /*17450*/  STL.64 [R1+0x530], R190 ;  /* 0x000530be01007387 */ /* 0x000fe80000100a00 */
[----:B------:R-:W-:Y:S04]  /*17460*/  STL.64 [R1+0x528], R164 ;  /* 0x000528a401007387 */ /* 0x000fe80000100a00 */
[----:B------:R-:W-:Y:S04]  /*17470*/  STL.64 [R1+0x520], R128 ;  /* 0x0005208001007387 */ /* 0x000fe80000100a00 */
[----:B------:R-:W-:Y:S04]  /*17480*/  STL.64 [R1+0x518], R108 ;  /* 0x0005186c01007387 */ /* 0x000fe80000100a00 */
[----:B------:R-:W-:Y:S01]  /*17490*/  STL.64 [R1+0x510], R248 ;  /* 0x000510f801007387 */ /* 0x000fe20000100a00 */
[----:B------:R-:W-:-:S04]  /*174a0*/  IMAD.WIDE R196, R135, 0x4, R102 ;  /* 0x0000000487c47825 */ /* 0x000fc800078e0266 */
[C---:B------:R-:W-:Y:S01]  /*174b0*/  IMAD.WIDE R218, R135.reuse, 0x4, R98 ;  /* 0x0000000487da7825 */ /* 0x040fe200078e0262 */
[----:B------:R-:W-:Y:S04]  /*174c0*/  STL.64 [R1+0x540], R196 ;  /* 0x000540c401007387 */ /* 0x000fe80000100a00 */
[----:B------:R-:W4:Y:S04]  /*174d0*/  LDL.LU.64 R102, [R1+0x8b8] ;  /* 0x0008b80001667983 */ /* 0x000f280000300a00 */
[----:B------:R-:W-:Y:S04]  /*174e0*/  STL.64 [R1+0x508], R242 ;  /* 0x000508f201007387 */ /* 0x000fe80000100a00 */
[----:B------:R-:W-:Y:S04]  /*174f0*/  STL.64 [R1+0x578], R218 ;  /* 0x000578da01007387 */ /* 0x000fe80000100a00 */
[----:B------:R-:W4:Y:S01]  /*17500*/  LDL.LU.64 R98, [R1+0x880] ;  /* 0x0008800001627983 */ /* 0x000f220000300a00 */
        /* <DEDUP_REMOVED lines=8> */
[----:B------:R-:W4:Y:S02]  /*17590*/  LDL.LU.64 R140, [R1+0x1c8] ;  /* 0x0001c800018c7983 */ /* 0x000f240000300a00 */
[C---:B------:R-:W-:Y:S02]  /*175a0*/  IMAD.WIDE R162, R135.reuse, 0x4, R138 ;  /* 0x0000000487a27825 */ /* 0x040fe400078e028a */
[----:B------:R-:W4:Y:S04]  /*175b0*/  LDL.LU.64 R138, [R1+0x38] ;  /* 0x00003800018a7983 */ /* 0x000f280000300a00 */
[----:B------:R-:W-:Y:S04]  /*175c0*/  STL.64 [R1+0x570], R188 ;  /* 0x000570bc01007387 */ /* 0x000fe80000100a00 */
[----:B------:R-:W-:Y:S04]  /*175d0*/  STL.64 [R1+0x568], R162 ;  /* 0x000568a201007387 */ /* 0x000fe80000100a00 */
[----:B------:R-:W-:Y:S04]  /*175e0*/  STL.64 [R1+0x560], R126 ;  /* 0x0005607e01007387 */ /* 0x000fe80000100a00 */
[----:B------:R-:W-:Y:S04]  /*175f0*/  STL.64 [R1+0x558], R106 ;  /* 0x0005586a01007387 */ /* 0x000fe80000100a00 */
[----:B------:R-:W-:Y:S01]  /*17600*/  STL.64 [R1+0x550], R246 ;  /* 0x000550f601007387 */ /* 0x000fe20000100a00 */
[----:B--2---:R-:W-:-:S04]  /*17610*/  IMAD.WIDE R226, R135, 0x4, R118 ;  /* 0x0000000487e27825 */ /* 0x004fc800078e0276 */
[C---:B---3--:R-:W-:Y:S01]  /*17620*/  IMAD.WIDE R216, R135.reuse, 0x4, R116 ;  /* 0x0000000487d87825 */ /* 0x048fe200078e0274 */
[----:B------:R-:W-:Y:S04]  /*17630*/  STL.64 [R1+0x580], R226 ;  /* 0x000580e201007387 */ /* 0x000fe80000100a00 */
[----:B------:R-:W2:Y:S01]  /*17640*/  LDL.LU.64 R120, [R1+0x8d8] ;  /* 0x0008d80001787983 */ /* 0x000ea20000300a00 */
[----:B----4-:R-:W-:-:S03]  /*17650*/  IMAD.WIDE R186, R135, 0x4, R104 ;  /* 0x0000000487ba7825 */ /* 0x010fc600078e0268 */
[----:B------:R-:W-:Y:S01]  /*17660*/  STL.64 [R1+0x548], R64 ;  /* 0x0005484001007387 */ /* 0x000fe20000100a00 */
[----:B------:R-:W-:-:S03]  /*17670*/  IMAD.WIDE R160, R135, 0x4, R100 ;  /* 0x0000000487a07825 */ /* 0x000fc600078e0264 */
[----:B------:R-:W-:Y:S01]  /*17680*/  STL.64 [R1+0x588], R216 ;  /* 0x000588d801007387 */ /* 0x000fe20000100a00 */
[----:B------:R-:W-:-:S03]  /*17690*/  IMAD.WIDE R104, R135, 0x4, R18 ;  /* 0x0000000487687825 */ /* 0x000fc600078e0212 */
[----:B------:R-:W3:Y:S04]  /*176a0*/  LDL.LU.64 R118, [R1+0x898] ;  /* 0x0008980001767983 */ /* 0x000ee80000300a00 */
[----:B------:R-:W4:Y:S04]  /*176b0*/  LDL.LU.64 R100, [R1+0x248] ;  /* 0x0002480001647983 */ /* 0x000f280000300a00 */
[----:B------:R-:W-:Y:S04]  /*176c0*/  STL.64 [R1+0x5b8], R186 ;  /* 0x0005b8ba01007387 */ /* 0x000fe80000100a00 */
[----:B------:R-:W-:Y:S04]  /*176d0*/  STL.64 [R1+0x5b0], R160 ;  /* 0x0005b0a001007387 */ /* 0x000fe80000100a00 */
[----:B------:R-:W-:Y:S04]  /*176e0*/  STL.64 [R1+0x5a8], R124 ;  /* 0x0005a87c01007387 */ /* 0x000fe80000100a00 */
[----:B------:R-:W-:Y:S01]  /*176f0*/  STL.64 [R1+0x5a0], R104 ;  /* 0x0005a06801007387 */ /* 0x000fe20000100a00 */
[----:B------:R-:W-:-:S03]  /*17700*/  IMAD.WIDE R2, R135, 0x4, R102 ;  /* 0x0000000487027825 */ /* 0x000fc600078e0266 */
[----:B------:R-:W-:Y:S04]  /*17710*/  STL.64 [R1+0x598], R244 ;  /* 0x000598f401007387 */ /* 0x000fe80000100a00 */
[----:B------:R-:W-:Y:S01]  /*17720*/  STL.64 [R1+0x5c0], R2 ;  /* 0x0005c00201007387 */ /* 0x000fe20000100a00 */
[----:B------:R-:W-:-:S03]  /*17730*/  IMAD.WIDE R214, R135, 0x4, R98 ;  /* 0x0000000487d67825 */ /* 0x000fc600078e0262 */
[----:B------:R-:W-:Y:S04]  /*17740*/  STL.64 [R1+0x590], R62 ;  /* 0x0005903e01007387 */ /* 0x000fe80000100a00 */
[----:B------:R-:W-:Y:S04]  /*17750*/  STL.64 [R1+0x5c8], R214 ;  /* 0x0005c8d601007387 */ /* 0x000fe80000100a00 */
[----:B------:R-:W4:Y:S04]  /*17760*/  LDL.LU.64 R116, [R1+0x8f8] ;  /* 0x0008f80001747983 */ /* 0x000f280000300a00 */
        /* <DEDUP_REMOVED lines=17> */
[----:B--2---:R-:W-:-:S05]  /*17880*/  IMAD.WIDE R132, R135, 0x4, R120 ;  /* 0x0000000487847825 */ /* 0x004fca00078e0278 */
[----:B------:R-:W-:Y:S01]  /*17890*/  STL.64 [R1+0x600], R132 ;  /* 0x0006008401007387 */ /* 0x000fe20000100a00 */
[----:B---3--:R-:W-:-:S03]  /*178a0*/  IMAD.WIDE R212, R135, 0x4, R118 ;  /* 0x0000000487d47825 */ /* 0x008fc600078e0276 */
[----:B------:R-:W-:Y:S04]  /*178b0*/  STL.64 [R1+0x5d0], R38 ;  /* 0x0005d02601007387 */ /* 0x000fe80000100a00 */
[----:B------:R-:W-:Y:S01]  /*178c0*/  STL.64 [R1+0x608], R212 ;  /* 0x000608d401007387 */ /* 0x000fe20000100a00 */
[----:B----4-:R-:W-:-:S03]  /*178d0*/  IMAD.WIDE R182, R135, 0x4, R100 ;  /* 0x0000000487b67825 */ /* 0x010fc600078e0264 */
        /* <DEDUP_REMOVED lines=9> */
[----:B------:R-:W4:Y:S04]  /*17970*/  LDL.LU.64 R118, [R1+0x58] ;  /* 0x0000580001767983 */ /* 0x000f280000300a00 */
[----:B------:R-:W-:Y:S01]  /*17980*/  STL.64 [R1+0x628], R100 ;  /* 0x0006286401007387 */ /* 0x000fe20000100a00 */
[----:B------:R-:W-:-:S03]  /*17990*/  IMAD.WIDE R238, R135, 0x4, R116 ;  /* 0x0000000487ee7825 */ /* 0x000fc600078e0274 */
[----:B------:R-:W-:Y:S01]  /*179a0*/  STL.64 [R1+0x620], R66 ;  /* 0x0006204201007387 */ /* 0x000fe20000100a00 */
[----:B------:R-:W-:-:S03]  /*179b0*/  IMAD.WIDE R210, R135, 0x4, R98 ;  /* 0x0000000487d27825 */ /* 0x000fc600078e0262 */
[----:B------:R-:W-:Y:S04]  /*179c0*/  STL.64 [R1+0x640], R238 ;  /* 0x000640ee01007387 */ /* 0x000fe80000100a00 */
[----:B------:R-:W-:Y:S04]  /*179d0*/  STL.64 [R1+0x618], R36 ;  /* 0x0006182401007387 */ /* 0x000fe80000100a00 */
[----:B------:R-:W-:Y:S04]  /*179e0*/  STL.64 [R1+0x648], R210 ;  /* 0x000648d201007387 */ /* 0x000fe80000100a00 */
[----:B------:R-:W4:Y:S01]  /*179f0*/  LDL.LU.64 R148, [R1+0x930] ;  /* 0x0009300001947983 */ /* 0x000f220000300a00 */
[----:B------:R-:W-:-:S03]  /*17a00*/  IMAD.WIDE R98, R135, 0x4, R24 ;  /* 0x0000000487627825 */ /* 0x000fc600078e0218 */
[----:B------:R-:W4:Y:S01]  /*17a10*/  LDL.LU.64 R174, [R1+0x8f0] ;  /* 0x0008f00001ae7983 */ /* 0x000f220000300a00 */
[----:B------:R-:W-:-:S04]  /*17a20*/  IMAD.WIDE R44, R135, 0x4, R46 ;  /* 0x00000004872c7825 */ /* 0x000fc800078e022e */
[----:B------:R-:W-:-:S04]  /*17a30*/  IMAD.WIDE R20, R135, 0x4, R72 ;  /* 0x0000000487147825 */ /* 0x000fc800078e0248 */
[----:B------:R-:W-:-:S04]  /*17a40*/  IMAD.WIDE R180, R135, 0x4, R140 ;  /* 0x0000000487b47825 */ /* 0x000fc800078e028c */
[C---:B------:R-:W-:Y:S02]  /*17a50*/  IMAD.WIDE R154, R135.reuse, 0x4, R138 ;  /* 0x00000004879a7825 */ /* 0x040fe400078e028a */
[----:B------:R-:W4:Y:S02]  /*17a60*/  LDL.LU.64 R138, [R1+0x8a8] ;  /* 0x0008a800018a7983 */ /* 0x000f240000300a00 */
[C---:B------:R-:W-:Y:S02]  /*17a70*/  IMAD.WIDE R140, R135.reuse, 0x4, R12 ;  /* 0x00000004878c7825 */ /* 0x040fe400078e020c */
[----:B------:R-:W4:Y:S04]  /*17a80*/  LDL.LU.64 R150, [R1+0x178] ;  /* 0x0001780001967983 */ /* 0x000f280000300a00 */
        /* <DEDUP_REMOVED lines=9> */
[----:B------:R-:W-:Y:S01]  /*17b20*/  STL.64 [R1+0x658], R20 ;  /* 0x0006581401007387 */ /* 0x000fe20000100a00 */
[----:B----4-:R-:W-:-:S03]  /*17b30*/  IMAD.WIDE R178, R135, 0x4, R172 ;  /* 0x0000000487b27825 */ /* 0x010fc600078e02ac */
[----:B------:R-:W-:Y:S01]  /*17b40*/  STL.64 [R1+0x688], R208 ;  /* 0x000688d001007387 */ /* 0x000fe20000100a00 */
[----:B------:R-:W-:-:S03]  /*17b50*/  IMAD.WIDE R152, R135, 0x4, R152 ;  /* 0x0000000487987825 */ /* 0x000fc600078e0298 */
[----:B------:R-:W2:Y:S04]  /*17b60*/  LDL.LU.64 R198, [R1+0x948] ;  /* 0x0009480001c67983 */ /* 0x000ea80000300a00 */
[----:B------:R-:W3:Y:S04]  /*17b70*/  LDL.LU.64 R200, [R1+0x910] ;  /* 0x0009100001c87983 */ /* 0x000ee80000300a00 */
[----:B------:R-:W4:Y:S01]  /*17b80*/  LDL.LU.64 R176, [R1+0x8c8] ;  /* 0x0008c80001b07983 */ /* 0x000f220000300a00 */
[----:B------:R-:W-:-:S03]  /*17b90*/  IMAD.WIDE R118, R135, 0x4, R118 ;  /* 0x0000000487767825 */ /* 0x000fc600078e0276 */
[----:B------:R-:W-:Y:S04]  /*17ba0*/  STL.64 [R1+0x690], R178 ;  /* 0x000690b201007387 */ /* 0x000fe80000100a00 */
[----:B------:R-:W-:Y:S04]  /*17bb0*/  STL.64 [R1+0x698], R152 ;  /* 0x0006989801007387 */ /* 0x000fe80000100a00 */
[----:B------:R-:W-:Y:S01]  /*17bc0*/  STL.64 [R1+0x6b8], R118 ;  /* 0x0006b87601007387 */ /* 0x000fe20000100a00 */
[----:B------:R-:W-:-:S03]  /*17bd0*/  IMAD.WIDE R236, R135, 0x4, R148 ;  /* 0x0000000487ec7825 */ /* 0x000fc600078e0294 */
[----:B------:R-:W4:Y:S04]  /*17be0*/  LDL.LU.64 R148, [R1+0x1b8] ;  /* 0x0001b80001947983 */ /* 0x000f280000300a00 */
[----:B------:R-:W4:Y:S01]  /*17bf0*/  LDL.LU.64 R172, [R1+0xd8] ;  /* 0x0000d80001ac7983 */ /* 0x000f220000300a00 */
[----:B------:R-:W-:-:S04]  /*17c00*/  IMAD.WIDE R70, R135, 0x4, R26 ;  /* 0x0000000487467825 */ /* 0x000fc800078e021a */
[C---:B------:R-:W-:Y:S01]  /*17c10*/  IMAD.WIDE R42, R135.reuse, 0x4, R48 ;  /* 0x00000004872a7825 */ /* 0x040fe200078e0230 */
[----:B------:R-:W-:Y:S03]  /*17c20*/  STL.64 [R1+0x6b0], R70 ;  /* 0x0006b04601007387 */ /* 0x000fe60000100a00 */
[C---:B------:R-:W-:Y:S01]  /*17c30*/  IMAD.WIDE R18, R135.reuse, 0x4, R74 ;  /* 0x0000000487127825 */ /* 0x040fe200078e024a */
[----:B------:R-:W-:Y:S03]  /*17c40*/  STL.64 [R1+0x6a8], R42 ;  /* 0x0006a82a01007387 */ /* 0x000fe60000100a00 */
[C---:B------:R-:W-:Y:S01]  /*17c50*/  IMAD.WIDE R206, R135.reuse, 0x4, R174 ;  /* 0x0000000487ce7825 */ /* 0x040fe200078e02ae */
[----:B------:R-:W-:Y:S04]  /*17c60*/  STL.64 [R1+0x6c0], R236 ;  /* 0x0006c0ec01007387 */ /* 0x000fe80000100a00 */
[----:B------:R-:W-:Y:S04]  /*17c70*/  STL.64 [R1+0x6a0], R18 ;  /* 0x0006a01201007387 */ /* 0x000fe80000100a00 */
[----:B------:R-:W-:Y:S01]  /*17c80*/  STL.64 [R1+0x6c8], R206 ;  /* 0x0006c8ce01007387 */ /* 0x000fe20000100a00 */
[----:B------:R-:W-:-:S03]  /*17c90*/  IMAD.WIDE R68, R135, 0x4, R28 ;  /* 0x0000000487447825 */ /* 0x000fc600078e021c */
[----:B------:R-:W4:Y:S01]  /*17ca0*/  LDL.LU.64 R232, [R1+0x958] ;  /* 0x0009580001e87983 */ /* 0x000f220000300a00 */
[----:B------:R-:W-:-:S03]  /*17cb0*/  IMAD.WIDE R40, R135, 0x4, R50 ;  /* 0x0000000487287825 */ /* 0x000fc600078e0232 */
[----:B------:R-:W4:Y:S04]  /*17cc0*/  LDL.LU.64 R202, [R1+0x928] ;  /* 0x0009280001ca7983 */ /* 0x000f280000300a00 */
[----:B------:R-:W4:Y:S01]  /*17cd0*/  LDL.LU.64 R174, [R1+0x8e8] ;  /* 0x0008e80001ae7983 */ /* 0x000f220000300a00 */
[----:B------:R-:W-:-:S04]  /*17ce0*/  IMAD.WIDE R16, R135, 0x4, R76 ;  /* 0x0000000487107825 */ /* 0x000fc800078e024c */
[----:B------:R-:W-:-:S04]  /*17cf0*/  IMAD.WIDE R48, R135, 0x4, R30 ;  /* 0x0000000487307825 */ /* 0x000fc800078e021e */
[----:B------:R-:W-:-:S04]  /*17d00*/  IMAD.WIDE R138, R135, 0x4, R138 ;  /* 0x00000004878a7825 */ /* 0x000fc800078e028a */
[C---:B------:R-:W-:Y:S01]  /*17d10*/  IMAD.WIDE R150, R135.reuse, 0x4, R150 ;  /* 0x0000000487967825 */ /* 0x040fe200078e0296 */
[----:B------:R-:W-:Y:S03]  /*17d20*/  STL.64 [R1+0x6d0], R138 ;  /* 0x0006d08a01007387 */ /* 0x000fe60000100a00 */
[C---:B------:R-:W-:Y:S01]  /*17d30*/  IMAD.WIDE R116, R135.reuse, 0x4, R116 ;  /* 0x0000000487747825 */ /* 0x040fe200078e0274 */
[----:B------:R-:W-:Y:S04]  /*17d40*/  STL.64 [R1+0x6d8], R150 ;  /* 0x0006d89601007387 */ /* 0x000fe80000100a00 */
[----:B------:R-:W-:Y:S04]  /*17d50*/  STL.64 [R1+0x6f8], R116 ;  /* 0x0006f87401007387 */ /* 0x000fe80000100a00 */
[----:B------:R-:W4:Y:S01]  /*17d60*/  LDL.LU.64 R228, [R1+0x1f8] ;  /* 0x0001f80001e47983 */ /* 0x000f220000300a00 */
[----:B--2---:R-:W-:-:S03]  /*17d70*/  IMAD.WIDE R234, R135, 0x4, R198 ;  /* 0x0000000487ea7825 */ /* 0x004fc600078e02c6 */
[----:B------:R-:W2:Y:S01]  /*17d80*/  LDL.LU.64 R198, [R1+0xf8] ;  /* 0x0000f80001c67983 */ /* 0x000ea20000300a00 */
[----:B---3--:R-:W-:-:S03]  /*17d90*/  IMAD.WIDE R204, R135, 0x4, R200 ;  /* 0x0000000487cc7825 */ /* 0x008fc600078e02c8 */
[----:B------:R-:W-:Y:S04]  /*17da0*/  STL.64 [R1+0x6f0], R68 ;  /* 0x0006f04401007387 */ /* 0x000fe80000100a00 */
[----:B------:R-:W-:Y:S01]  /*17db0*/  STL.64 [R1+0x6e8], R40 ;  /* 0x0006e82801007387 */ /* 0x000fe20000100a00 */
[----:B----4-:R-:W-:-:S03]  /*17dc0*/  IMAD.WIDE R176, R135, 0x4, R176 ;  /* 0x0000000487b07825 */ /* 0x010fc600078e02b0 */
[----:B------:R-:W-:Y:S04]  /*17dd0*/  STL.64 [R1+0x700], R234 ;  /* 0x000700ea01007387 */ /* 0x000fe80000100a00 */
[----:B------:R-:W3:Y:S04]  /*17de0*/  LDL.LU.64 R6, [R1+0x78] ;  /* 0x0000780001067983 */ /* 0x000ee80000300a00 */
[----:B------:R-:W-:Y:S04]  /*17df0*/  STL.64 [R1+0x6e0], R16 ;  /* 0x0006e01001007387 */ /* 0x000fe80000100a00 */
[----:B------:R-:W-:Y:S04]  /*17e00*/  STL.64 [R1+0x708], R204 ;  /* 0x000708cc01007387 */ /* 0x000fe80000100a00 */
[----:B------:R-:W4:Y:S04]  /*17e10*/  LDL.LU.64 R230, [R1+0x968] ;  /* 0x0009680001e67983 */ /* 0x000f280000300a00 */
[----:B------:R-:W4:Y:S01]  /*17e20*/  LDL.LU.64 R200, [R1+0x940] ;  /* 0x0009400001c87983 */ /* 0x000f220000300a00 */
[----:B------:R-:W-:-:S04]  /*17e30*/  IMAD.WIDE R148, R135, 0x4, R148 ;  /* 0x0000000487947825 */ /* 0x000fc800078e0294 */
[C---:B------:R-:W-:Y:S02]  /*17e40*/  IMAD.WIDE R74, R135.reuse, 0x4, R172 ;  /* 0x00000004874a7825 */ /* 0x040fe400078e02ac */
[----:B------:R-:W4:Y:S04]  /*17e50*/  LDL.LU.64 R172, [R1+0x908] ;  /* 0x0009080001ac7983 */ /* 0x000f280000300a00 */
[----:B------:R-:W-:Y:S04]  /*17e60*/  STL.64 [R1+0x710], R176 ;  /* 0x000710b001007387 */ /* 0x000fe80000100a00 */
[----:B------:R-:W-:Y:S04]  /*17e70*/  STL.64 [R1+0x718], R148 ;  /* 0x0007189401007387 */ /* 0x000fe80000100a00 */
[----:B------:R-:W-:Y:S04]  /*17e80*/  STL.64 [R1+0x738], R74 ;  /* 0x0007384a01007387 */ /* 0x000fe80000100a00 */
[----:B------:R-:W-:Y:S04]  /*17e90*/  STL.64 [R1+0x730], R48 ;  /* 0x0007303001007387 */ /* 0x000fe80000100a00 */
        /* <DEDUP_REMOVED lines=8> */
[----:B------:R-:W4:Y:S03]  /*17f20*/  LDL.LU.64 R10, [R1+0xb8] ;  /* 0x0000b800010a7983 */ /* 0x000f260000300a00 */
[C---:B------:R-:W-:Y:S01]  /*17f30*/  IMAD.WIDE R174, R135.reuse, 0x4, R174 ;  /* 0x0000000487ae7825 */ /* 0x040fe200078e02ae */
[----:B------:R-:W-:Y:S04]  /*17f40*/  STL.64 [R1+0x720], R14 ;  /* 0x0007200e01007387 */ /* 0x000fe80000100a00 */
[----:B------:R-:W-:Y:S01]  /*17f50*/  STL.64 [R1+0x748], R202 ;  /* 0x000748ca01007387 */ /* 0x000fe20000100a00 */
[----:B------:R-:W-:-:S04]  /*17f60*/  IMAD.WIDE R26, R135, 0x4, R54 ;  /* 0x00000004871a7825 */ /* 0x000fc800078e0236 */
[----:B------:R-:W-:-:S04]  /*17f70*/  IMAD.WIDE R12, R135, 0x4, R80 ;  /* 0x00000004870c7825 */ /* 0x000fc800078e0250 */
[C---:B------:R-:W-:Y:S02]  /*17f80*/  IMAD.WIDE R78, R135.reuse, 0x4, R228 ;  /* 0x00000004874e7825 */ /* 0x040fe400078e02e4 */
[----:B------:R-:W4:Y:S02]  /*17f90*/  LDL.LU.64 R228, [R1+0x970] ;  /* 0x0009700001e47983 */ /* 0x000f240000300a00 */
[C---:B--2---:R-:W-:Y:S02]  /*17fa0*/  IMAD.WIDE R72, R135.reuse, 0x4, R198 ;  /* 0x0000000487487825 */ /* 0x044fe400078e02c6 */
[----:B------:R-:W2:Y:S04]  /*17fb0*/  LDL.LU.64 R198, [R1+0x950] ;  /* 0x0009500001c67983 */ /* 0x000ea80000300a00 */
[----:B------:R-:W2:Y:S04]  /*17fc0*/  LDL.LU.64 R76, [R1+0x920] ;  /* 0x00092000014c7983 */ /* 0x000ea80000300a00 */
[----:B------:R-:W-:Y:S04]  /*17fd0*/  STL.64 [R1+0x750], R174 ;  /* 0x000750ae01007387 */ /* 0x000fe80000100a00 */
[----:B------:R-:W2:Y:S01]  /*17fe0*/  LDL.LU.64 R22, [R1+0x8e0] ;  /* 0x0008e00001167983 */ /* 0x000ea20000300a00 */
[----:B---3--:R-:W-:-:S03]  /*17ff0*/  IMAD.WIDE R46, R135, 0x4, R6 ;  /* 0x00000004872e7825 */ /* 0x008fc600078e0206 */
[----:B------:R-:W3:Y:S04]  /*18000*/  LDL.LU.64 R8, [R1+0x1d8] ;  /* 0x0001d80001087983 */ /* 0x000ee80000300a00 */
[----:B------:R-:W-:Y:S04]  /*18010*/  STL.64 [R1+0x758], R78 ;  /* 0x0007584e01007387 */ /* 0x000fe80000100a00 */
[----:B------:R-:W-:Y:S01]  /*18020*/  STL.64 [R1+0x778], R72 ;  /* 0x0007784801007387 */ /* 0x000fe20000100a00 */
[----:B----4-:R-:W-:-:S03]  /*18030*/  IMAD.WIDE R230, R135, 0x4, R230 ;  /* 0x0000000487e67825 */ /* 0x010fc600078e02e6 */
[----:B------:R-:W-:Y:S01]  /*18040*/  STL.64 [R1+0x770], R46 ;  /* 0x0007702e01007387 */ /* 0x000fe20000100a00 */
[----:B------:R-:W-:-:S03]  /*18050*/  IMAD.WIDE R200, R135, 0x4, R200 ;  /* 0x0000000487c87825 */ /* 0x000fc600078e02c8 */
[----:B------:R-:W4:Y:S04]  /*18060*/  LDL.LU.64 R30, [R1+0x960] ;  /* 0x00096000011e7983 */ /* 0x000f280000300a00 */
[----:B------:R-:W-:Y:S04]  /*18070*/  STL.64 [R1+0x768], R26 ;  /* 0x0007681a01007387 */ /* 0x000fe80000100a00 */
[----:B------:R-:W-:Y:S01]  /*18080*/  STL.64 [R1+0x780], R230 ;  /* 0x000780e601007387 */ /* 0x000fe20000100a00 */
[----:B------:R-:W-:-:S03]  /*18090*/  IMAD.WIDE R172, R135, 0x4, R172 ;  /* 0x0000000487ac7825 */ /* 0x000fc600078e02ac */
[----:B------:R-:W4:Y:S04]  /*180a0*/  LDL.LU.64 R50, [R1+0x938] ;  /* 0x0009380001327983 */ /* 0x000f280000300a00 */
[----:B------:R-:W-:Y:S04]  /*180b0*/  STL.64 [R1+0x760], R12 ;  /* 0x0007600c01007387 */ /* 0x000fe80000100a00 */
[----:B------:R-:W-:Y:S04]  /*180c0*/  STL.64 [R1+0x788], R200 ;  /* 0x000788c801007387 */ /* 0x000fe80000100a00 */
[----:B------:R-:W4:Y:S01]  /*180d0*/  LDL.LU.64 R6, [R1+0x900] ;  /* 0x0009000001067983 */ /* 0x000f220000300a00 */
[----:B------:R-:W-:-:S03]  /*180e0*/  IMAD.WIDE R52, R135, 0x4, R4 ;  /* 0x0000000487347825 */ /* 0x000fc600078e0204 */
[----:B------:R-:W4:Y:S01]  /*180f0*/  LDL.LU.64 R4, [R1+0x218] ;  /* 0x0002180001047983 */ /* 0x000f220000300a00 */
[----:B------:R-:W-:-:S03]  /*18100*/  IMAD.WIDE R54, R135, 0x4, R24 ;  /* 0x0000000487367825 */ /* 0x000fc600078e0218 */
[----:B------:R-:W-:Y:S01]  /*18110*/  STL.64 [R1+0x798], R52 ;  /* 0x0007983401007387 */ /* 0x000fe20000100a00 */
[----:B------:R-:W-:-:S03]  /*18120*/  IMAD.WIDE R24, R135, 0x4, R56 ;  /* 0x0000000487187825 */ /* 0x000fc600078e0238 */
[----:B------:R-:W-:Y:S04]  /*18130*/  STL.64 [R1+0x790], R172 ;  /* 0x000790ac01007387 */ /* 0x000fe80000100a00 */
[----:B------:R-:W4:Y:S01]  /*18140*/  LDL.LU.64 R56, [R1+0x978] ;  /* 0x0009780001387983 */ /* 0x000f220000300a00 */
[----:B------:R-:W-:-:S05]  /*18150*/  IMAD.WIDE R10, R135, 0x4, R10 ;  /* 0x00000004870a7825 */ /* 0x000fca00078e020a */
[----:B------:R1:W-:Y:S01]  /*18160*/  STL.64 [R1+0x7b0], R10 ;  /* 0x0007b00a01007387 */ /* 0x0003e20000100a00 */
[----:B------:R-:W-:-:S03]  /*18170*/  IMAD.WIDE R32, R135, 0x4, R32 ;  /* 0x0000000487207825 */ /* 0x000fc600078e0220 */
[----:B------:R-:W-:Y:S04]  /*18180*/  STL.64 [R1+0x7b8], R54 ;  /* 0x0007b83601007387 */ /* 0x000fe80000100a00 */
[----:B------:R-:W-:Y:S01]  /*18190*/  STL.64 [R1+0x7a8], R24 ;  /* 0x0007a81801007387 */ /* 0x000fe20000100a00 */
[----:B-1----:R-:W-:-:S04]  /*181a0*/  IMAD.WIDE R10, R135, 0x4, R82 ;  /* 0x00000004870a7825 */ /* 0x002fc800078e0252 */
[----:B------:R-:W-:-:S05]  /*181b0*/  IMAD.WIDE R228, R135, 0x4, R228 ;  /* 0x0000000487e47825 */ /* 0x000fca00078e02e4 */
[----:B------:R1:W-:Y:S04]  /*181c0*/  STL.64 [R1+0x7c0], R228 ;  /* 0x0007c0e401007387 */ /* 0x0003e80000100a00 */
[----:B------:R-:W-:Y:S01]  /*181d0*/  STL.64 [R1+0x7a0], R10 ;  /* 0x0007a00a01007387 */ /* 0x000fe20000100a00 */
[----:B--2---:R-:W-:-:S04]  /*181e0*/  IMAD.WIDE R198, R135, 0x4, R198 ;  /* 0x0000000487c67825 */ /* 0x004fc800078e02c6 */
[C---:B------:R-:W-:Y:S01]  /*181f0*/  IMAD.WIDE R80, R135.reuse, 0x4, R76 ;  /* 0x0000000487507825 */ /* 0x040fe200078e024c */
[----:B------:R2:W-:Y:S03]  /*18200*/  STL.64 [R1+0x7c8], R198 ;  /* 0x0007c8c601007387 */ /* 0x0005e60000100a00 */
[C---:B------:R-:W-:Y:S01]  /*18210*/  IMAD.WIDE R76, R135.reuse, 0x4, R22 ;  /* 0x00000004874c7825 */ /* 0x040fe200078e0216 */
[----:B------:R-:W-:Y:S03]  /*18220*/  STL.64 [R1+0x7d0], R80 ;  /* 0x0007d05001007387 */ /* 0x000fe60000100a00 */
[C---:B---3--:R-:W-:Y:S01]  /*18230*/  IMAD.WIDE R52, R135.reuse, 0x4, R8 ;  /* 0x0000000487347825 */ /* 0x048fe200078e0208 */
[----:B------:R-:W-:Y:S03]  /*18240*/  STL.64 [R1+0x7d8], R76 ;  /* 0x0007d84c01007387 */ /* 0x000fe60000100a00 */
[C---:B------:R-:W-:Y:S01]  /*18250*/  IMAD.WIDE R22, R135.reuse, 0x4, R58 ;  /* 0x0000000487167825 */ /* 0x040fe200078e023a */
[----:B------:R-:W-:Y:S03]  /*18260*/  STL.64 [R1+0x7f8], R52 ;  /* 0x0007f83401007387 */ /* 0x000fe60000100a00 */
[C---:B------:R-:W-:Y:S01]  /*18270*/  IMAD.WIDE R8, R135.reuse, 0x4, R84 ;  /* 0x0000000487087825 */ /* 0x040fe200078e0254 */
[----:B------:R-:W-:Y:S04]  /*18280*/  STL.64 [R1+0x7f0], R32 ;  /* 0x0007f02001007387 */ /* 0x000fe80000100a00 */
[----:B------:R-:W-:Y:S01]  /*18290*/  STL.64 [R1+0x7e8], R22 ;  /* 0x0007e81601007387 */ /* 0x000fe20000100a00 */
[----:B----4-:R-:W-:-:S04]  /*182a0*/  IMAD.WIDE R82, R135, 0x4, R30 ;  /* 0x0000000487527825 */ /* 0x010fc800078e021e */
[----:B------:R-:W-:-:S04]  /*182b0*/  IMAD.WIDE R30, R135, 0x4, R34 ;  /* 0x00000004871e7825 */ /* 0x000fc800078e0222 */
[----:B------:R-:W-:-:S04]  /*182c0*/  IMAD.WIDE R58, R135, 0x4, R50 ;  /* 0x00000004873a7825 */ /* 0x000fc800078e0232 */
[----:B------:R-:W-:-:S04]  /*182d0*/  IMAD.WIDE R50, R135, 0x4, R4 ;  /* 0x0000000487327825 */ /* 0x000fc800078e0204 */
[----:B------:R-:W-:-:S04]  /*182e0*/  IMAD.WIDE R4, R135, 0x4, R60 ;  /* 0x0000000487047825 */ /* 0x000fc800078e023c */
[----:B------:R-:W-:-:S05]  /*182f0*/  IMAD.WIDE R84, R135, 0x4, R56 ;  /* 0x0000000487547825 */ /* 0x000fca00078e0238 */
[----:B------:R-:W-:Y:S04]  /*18300*/  STL.64 [R1+0x800], R84 ;  /* 0x0008005401007387 */ /* 0x000fe80000100a00 */
[----:B------:R-:W-:Y:S04]  /*18310*/  STL.64 [R1+0x7e0], R8 ;  /* 0x0007e00801007387 */ /* 0x000fe80000100a00 */
[----:B------:R-:W-:Y:S04]  /*18320*/  STL.64 [R1+0x808], R82 ;  /* 0x0008085201007387 */ /* 0x000fe80000100a00 */
[----:B------:R3:W-:Y:S04]  /*18330*/  STL.64 [R1+0x818], R58 ;  /* 0x0008183a01007387 */ /* 0x0007e80000100a00 */
[----:B------:R-:W4:Y:S04]  /*18340*/  LDL.64 R60, [R1+0x438] ;  /* 0x00043800013c7983 */ /* 0x000f280000100a00 */
[----:B------:R-:W2:Y:S01]  /*18350*/  LDL.64 R34, [R1+0x4b8] ;  /* 0x0004b80001227983 */ /* 0x000ea20000100a00 */
[----:B------:R-:W-:-:S04]  /*18360*/  IMAD.WIDE R56, R135, 0x4, R6 ;  /* 0x0000000487387825 */ /* 0x000fc800078e0206 */
[----:B------:R-:W-:Y:S01]  /*18370*/  IMAD.WIDE R6, R135, 0x4, R86 ;  /* 0x0000000487067825 */ /* 0x000fe200078e0256 */
[----:B------:R-:W-:Y:S04]  /*18380*/  STL.64 [R1+0x828], R56 ;  /* 0x0008283801007387 */ /* 0x000fe80000100a00 */
[----:B------:R-:W-:Y:S04]  /*18390*/  STL.64 [R1+0x830], R50 ;  /* 0x0008303201007387 */ /* 0x000fe80000100a00 */
[----:B------:R-:W-:Y:S04]  /*183a0*/  STL.64 [R1+0x820], R30 ;  /* 0x0008201e01007387 */ /* 0x000fe80000100a00 */
[----:B------:R-:W-:Y:S04]  /*183b0*/  STL.64 [R1+0x810], R4 ;  /* 0x0008100401007387 */ /* 0x000fe80000100a00 */
[----:B------:R-:W-:Y:S04]  /*183c0*/  STL.64 [R1+0x3f8], R6 ;  /* 0x0003f80601007387 */ /* 0x000fe80000100a00 */
[----:B----4-:R4:W-:Y:S04]  /*183d0*/  LDGSTS.E [R143+0x20000], desc[UR22][R60.64], P2 ;  /* 0x200000003c8f7fae */ /* 0x0109e800091a1016 */
[----:B--2---:R2:W-:Y:S04]  /*183e0*/  LDGSTS.E [R143+0x20400], desc[UR22][R34.64], P2 ;  /* 0x20400000228f7fae */ /* 0x0045e800091a1016 */
[----:B------:R-:W-:Y:S04]  /*183f0*/  LDGSTS.E [R143+0x20800], desc[UR22][R146.64], P2 ;  /* 0x20800000928f7fae */ /* 0x000fe800091a1016 */
[----:B------:R-:W-:Y:S01]  /*18400*/  LDGSTS.E [R143+0x20c00], desc[UR22][R170.64], P2 ;  /* 0x20c00000aa8f7fae */ /* 0x000fe200091a1016 */
[----:B------:R-:W-:Y:S01]  /*18410*/  ISETP.GE.U32.AND P6, PT, R252, 0x7ffffdfe, PT ;  /* 0x7ffffdfefc00780c */ /* 0x000fe20003fc6070 */
[----:B----4-:R-:W4:Y:S02]  /*18420*/  LDC R60, c[0x0][0x3a0] ;  /* 0x0000e800ff3c7b82 */ /* 0x010f240000000800 */
[----:B------:R-:W-:Y:S04]  /*18430*/  LDGSTS.E [R143+0x21000], desc[UR22][R196.64], P2 ;  /* 0x21000000c48f7fae */ /* 0x000fe800091a1016 */
[----:B------:R-:W3:Y:S02]  /*18440*/  LDL.LU.64 R146, [R1+0x1020] ;  /* 0x0010200001927983 */ /* 0x000ee40000300a00 */
[----:B--2---:R-:W2:Y:S02]  /*18450*/  LDC R34, c[0x0][0x3a0] ;  /* 0x0000e800ff227b82 */ /* 0x004ea40000000800 */
[----:B------:R-:W2:Y:S04]  /*18460*/  LDL.LU.64 R170, [R1+0x1018] ;  /* 0x0010180001aa7983 */ /* 0x000ea80000300a00 */
[----:B------:R-:W2:Y:S02]  /*18470*/  LDL.LU.64 R196, [R1+0x1010] ;  /* 0x0010100001c47983 */ /* 0x000ea40000300a00 */
[----:B------:R-:W1:Y:S02]  /*18480*/  LDC R252, c[0x0][0x3a0] ;  /* 0x0000e800fffc7b82 */ /* 0x000e640000000800 */
[----:B------:R-:W-:Y:S04]  /*18490*/  LDGSTS.E [R143+0x21400], desc[UR22][R226.64], P2 ;  /* 0x21400000e28f7fae */ /* 0x000fe800091a1016 */
[----:B------:R-:W-:Y:S04]  /*184a0*/  LDGSTS.E [R143+0x21800], desc[UR22][R2.64], P2 ;  /* 0x21800000028f7fae */ /* 0x000fe800091a1016 */
[----:B------:R-:W-:Y:S04]  /*184b0*/  LDGSTS.E [R143+0x21c00], desc[UR22][R132.64], P2 ;  /* 0x21c00000848f7fae */ /* 0x000fe800091a1016 */
[----:B------:R-:W2:Y:S04]  /*184c0*/  LDL.LU.64 R226, [R1+0x1008] ;  /* 0x0010080001e27983 */ /* 0x000ea80000300a00 */
[----:B------:R-:W2:Y:S04]  /*184d0*/  LDL.LU.64 R2, [R1+0x1000] ;  /* 0x0010000001027983 */ /* 0x000ea80000300a00 */
[----:B------:R-:W2:Y:S04]  /*184e0*/  LDL.LU.64 R132, [R1+0xff8] ;  /* 0x000ff80001847983 */ /* 0x000ea80000300a00 */
[----:B------:R-:W-:Y:S04]  /*184f0*/  LDGSTS.E [R143+0x22000], desc[UR22][R238.64], P2 ;  /* 0x22000000ee8f7fae */ /* 0x000fe800091a1016 */
[----:B------:R-:W-:Y:S04]  /*18500*/  LDGSTS.E [R143+0x22400], desc[UR22][R136.64], P2 ;  /* 0x22400000888f7fae */ /* 0x000fe800091a1016 */
[----:B------:R-:W-:Y:S04]  /*18510*/  LDGSTS.E [R143+0x22800], desc[UR22][R236.64], P2 ;  /* 0x22800000ec8f7fae */ /* 0x000fe800091a1016 */
[----:B------:R-:W2:Y:S04]  /*18520*/  LDL.LU.64 R238, [R1+0xff0] ;  /* 0x000ff00001ee7983 */ /* 0x000ea80000300a00 */
[----:B------:R-:W2:Y:S04]  /*18530*/  LDL.LU.64 R136, [R1+0xfe8] ;  /* 0x000fe80001887983 */ /* 0x000ea80000300a00 */
[----:B------:R-:W-:Y:S04]  /*18540*/  LDGSTS.E [R143+0x22c00], desc[UR22][R234.64], P2 ;  /* 0x22c00000ea8f7fae */ /* 0x000fe800091a1016 */
[----:B------:R-:W-:Y:S04]  /*18550*/  LDGSTS.E [R143+0x23000], desc[UR22][R232.64], P2 ;  /* 0x23000000e88f7fae */ /* 0x000fe800091a1016 */
[----:B------:R-:W3:Y:S04]  /*18560*/  LDL.LU.64 R236, [R1+0xfe0] ;  /* 0x000fe00001ec7983 */ /* 0x000ee80000300a00 */
[----:B------:R-:W-:Y:S04]  /*18570*/  LDGSTS.E [R143+0x23400], desc[UR22][R230.64], P2 ;  /* 0x23400000e68f7fae */ /* 0x000fe800091a1016 */
[----:B------:R-:W3:Y:S04]  /*18580*/  LDL.LU.64 R234, [R1+0xfd8] ;  /* 0x000fd80001ea7983 */ /* 0x000ee80000300a00 */
[----:B------:R-:W-:Y:S04]  /*18590*/  LDGSTS.E [R143+0x23800], desc[UR22][R228.64], P2 ;  /* 0x23800000e48f7fae */ /* 0x000fe800091a1016 */
[----:B------:R-:W3:Y:S04]  /*185a0*/  LDL.LU.64 R232, [R1+0xfd0] ;  /* 0x000fd00001e87983 */ /* 0x000ee80000300a00 */
[----:B------:R-:W-:Y:S04]  /*185b0*/  LDGSTS.E [R143+0x23c00], desc[UR22][R84.64], P2 ;  /* 0x23c00000548f7fae */ /* 0x000fe800091a1016 */
[----:B------:R-:W3:Y:S04]  /*185c0*/  LDL.LU.64 R230, [R1+0xfc8] ;  /* 0x000fc80001e67983 */ /* 0x000ee80000300a00 */
[----:B-1----:R-:W3:Y:S04]  /*185d0*/  LDL.LU.64 R228, [R1+0xfc0] ;  /* 0x000fc00001e47983 */ /* 0x002ee80000300a00 */
[----:B--2---:R-:W-:Y:S04]  /*185e0*/  LDGSTS.E [R136+0x20080], desc[UR22][R226.64], P2 ;  /* 0x20080000e2887fae */ /* 0x004fe800091a1016 */
[----:B------:R-:W-:Y:S04]  /*185f0*/  LDGSTS.E [R136+0x20480], desc[UR22][R224.64], P2 ;  /* 0x20480000e0887fae */ /* 0x000fe800091a1016 */
[----:B------:R-:W-:Y:S04]  /*18600*/  LDGSTS.E [R136+0x20880], desc[UR22][R222.64], P2 ;  /* 0x20880000de887fae */ /* 0x000fe800091a1016 */
[----:B------:R-:W2:Y:S04]  /*18610*/  LDL.LU.64 R226, [R1+0xfb8] ;  /* 0x000fb80001e27983 */ /* 0x000ea80000300a00 */
[----:B------:R-:W2:Y:S04]  /*18620*/  LDL.LU.64 R224, [R1+0xfb0] ;  /* 0x000fb00001e07983 */ /* 0x000ea80000300a00 */
[----:B------:R-:W-:Y:S04]  /*18630*/  LDGSTS.E [R136+0x20c80], desc[UR22][R220.64], P2 ;  /* 0x20c80000dc887fae */ /* 0x000fe800091a1016 */
        /* <DEDUP_REMOVED lines=48> */
[----:B------:R-:W4:Y:S04]  /*18940*/  LDL.LU.64 R176, [R1+0xee8] ;  /* 0x000ee80001b07983 */ /* 0x000f280000300a00 */
[----:B------:R-:W-:Y:S04]  /*18950*/  LDGSTS.E [R137+0x23100], desc[UR22][R174.64], P2 ;  /* 0x23100000ae897fae */ /* 0x000fe800091a1016 */
[----:B------:R-:W-:Y:S04]  /*18960*/  LDGSTS.E [R137+0x23500], desc[UR22][R172.64], P2 ;  /* 0x23500000ac897fae */ /* 0x000fe800091a1016 */
[----:B------:R-:W-:Y:S04]  /*18970*/  LDGSTS.E [R137+0x23900], desc[UR22][R80.64], P2 ;  /* 0x2390000050897fae */ /* 0x000fe800091a1016 */
[----:B------:R-:W4:Y:S04]  /*18980*/  LDL.LU.64 R174, [R1+0xee0] ;  /* 0x000ee00001ae7983 */ /* 0x000f280000300a00 */
[----:B------:R-:W4:Y:S04]  /*18990*/  LDL.LU.64 R172, [R1+0xed8] ;  /* 0x000ed80001ac7983 */ /* 0x000f280000300a00 */
[----:B------:R3:W-:Y:S04]  /*189a0*/  LDGSTS.E [R137+0x23d00], desc[UR22][R58.64], P2 ;  /* 0x23d000003a897fae */ /* 0x0007e800091a1016 */
[----:B------:R1:W-:Y:S01]  /*189b0*/  STL.64 [R1+0xd78], R136 ;  /* 0x000d788801007387 */ /* 0x0003e20000100a00 */
[----:B------:R-:W-:Y:S01]  /*189c0*/  VIADD R34, R34, 0xfffffe1a ;  /* 0xfffffe1a22227836 */ /* 0x000fe20000000000 */
[----:B---3--:R-:W3:Y:S02]  /*189d0*/  LDC R58, c[0x0][0x3a0] ;  /* 0x0000e800ff3a7b82 */ /* 0x008ee40000000800 */
[----:B-1----:R-:W3:Y:S04]  /*189e0*/  LDL.LU.64 R136, [R1+0x798] ;  /* 0x0007980001887983 */ /* 0x002ee80000300a00 */
[----:B--2---:R-:W-:Y:S04]  /*189f0*/  LDGSTS.E [R138+0x20180], desc[UR22][R170.64], P2 ;  /* 0x20180000aa8a7fae */ /* 0x004fe800091a1016 */
[----:B------:R-:W-:Y:S04]  /*18a00*/  LDGSTS.E [R138+0x20580], desc[UR22][R168.64], P2 ;  /* 0x20580000a88a7fae */ /* 0x000fe800091a1016 */
[----:B------:R-:W-:Y:S04]  /*18a10*/  LDGSTS.E [R138+0x20980], desc[UR22][R166.64], P2 ;  /* 0x20980000a68a7fae */ /* 0x000fe800091a1016 */
[----:B------:R-:W-:Y:S04]  /*18a20*/  LDGSTS.E [R138+0x20d80], desc[UR22][R164.64], P2 ;  /* 0x20d80000a48a7fae */ /* 0x000fe800091a1016 */
        /* <DEDUP_REMOVED lines=18> */
[----:B---3--:R-:W-:Y:S04]  /*18b50*/  LDGSTS.E [R138+0x23580], desc[UR22][R136.64], P2 ;  /* 0x23580000888a7fae */ /* 0x008fe800091a1016 */
[----:B------:R-:W3:Y:S04]  /*18b60*/  LDL.LU.64 R152, [R1+0xe88] ;  /* 0x000e880001987983 */ /* 0x000ee80000300a00 */
[----:B------:R-:W-:Y:S04]  /*18b70*/  LDGSTS.E [R138+0x23980], desc[UR22][R76.64], P2 ;  /* 0x239800004c8a7fae */ /* 0x000fe800091a1016 */
[----:B------:R-:W2:Y:S04]  /*18b80*/  LDL.LU.64 R150, [R1+0xe80] ;  /* 0x000e800001967983 */ /* 0x000ea80000300a00 */
[----:B------:R1:W-:Y:S04]  /*18b90*/  LDGSTS.E [R138+0x23d80], desc[UR22][R56.64], P2 ;  /* 0x23d80000388a7fae */ /* 0x0003e800091a1016 */
[----:B------:R-:W2:Y:S04]  /*18ba0*/  LDL.LU.64 R148, [R1+0xe78] ;  /* 0x000e780001947983 */ /* 0x000ea80000300a00 */
[----:B------:R-:W-:Y:S04]  /*18bb0*/  LDGSTS.E [R139+0x20200], desc[UR22][R146.64], P2 ;  /* 0x20200000928b7fae */ /* 0x000fe800091a1016 */
[----:B------:R-:W-:Y:S01]  /*18bc0*/  LDGSTS.E [R139+0x20600], desc[UR22][R144.64], P2 ;  /* 0x20600000908b7fae */ /* 0x000fe200091a1016 */
[----:B-1----:R-:W1:Y:S03]  /*18bd0*/  LDC R56, c[0x0][0x3a0] ;  /* 0x0000e800ff387b82 */ /* 0x002e660000000800 */
        /* <DEDUP_REMOVED lines=19> */
[----:B------:R1:W-:Y:S04]  /*18d10*/  LDGSTS.E [R139+0x23200], desc[UR22][R72.64], P2 ;  /* 0x23200000488b7fae */ /* 0x0003e800091a1016 */
[----:B------:R-:W3:Y:S04]  /*18d20*/  LDL.LU.64 R118, [R1+0xe28] ;  /* 0x000e280001767983 */ /* 0x000ee80000300a00 */
[----:B------:R4:W-:Y:S04]  /*18d30*/  LDGSTS.E [R139+0x23600], desc[UR22][R54.64], P2 ;  /* 0x23600000368b7fae */ /* 0x0009e800091a1016 */
[----:B------:R-:W3:Y:S01]  /*18d40*/  LDL.LU.64 R116, [R1+0xe20] ;  /* 0x000e200001747983 */ /* 0x000ee20000300a00 */
[----:B-1----:R-:W-:Y:S01]  /*18d50*/  VIADD R56, R56, 0xfffffe0f ;  /* 0xfffffe0f38387836 */ /* 0x002fe20000000000 */
[----:B------:R-:W-:Y:S01]  /*18d60*/  IADD3 R58, PT, PT, R58, -0x1f2, RZ ;  /* 0xfffffe0e3a3a7810 */ /* 0x000fe20007ffe0ff */
[----:B----4-:R-:W-:Y:S01]  /*18d70*/  VIADD R60, R60, 0xfffffe0d ;  /* 0xfffffe0d3c3c7836 */ /* 0x010fe20000000000 */
[----:B------:R-:W-:Y:S01]  /*18d80*/  LDGSTS.E [R139+0x23a00], desc[UR22][R52.64], P2 ;  /* 0x23a00000348b7fae */ /* 0x000fe200091a1016 */
[----:B------:R-:W1:Y:S03]  /*18d90*/  LDC R72, c[0x0][0x3a0] ;  /* 0x0000e800ff487b82 */ /* 0x000e660000000800 */
[----:B------:R4:W-:Y:S04]  /*18da0*/  LDGSTS.E [R139+0x23e00], desc[UR22][R50.64], P2 ;  /* 0x23e00000328b7fae */ /* 0x0009e800091a1016 */
[----:B------:R4:W-:Y:S01]  /*18db0*/  STL.64 [R1+0xd08], R138 ;  /* 0x000d088a01007387 */ /* 0x0009e20000100a00 */
[----:B------:R-:W1:Y:S08]  /*18dc0*/  LDC R54, c[0x0][0x3a0] ;  /* 0x0000e800ff367b82 */ /* 0x000e700000000800 */
[----:B----4-:R-:W4:Y:S01]  /*18dd0*/  LDC R50, c[0x0][0x3a0] ;  /* 0x0000e800ff327b82 */ /* 0x010f220000000800 */
[----:B------:R-:W3:Y:S07]  /*18de0*/  LDL.LU.64 R138, [R1+0x7b0] ;  /* 0x0007b000018a7983 */ /* 0x000eee0000300a00 */
[----:B------:R-:W1:Y:S01]  /*18df0*/  LDC R52, c[0x0][0x3a0] ;  /* 0x0000e800ff347b82 */ /* 0x000e620000000800 */
        /* <DEDUP_REMOVED lines=11> */
[----:B------:R2:W-:Y:S04]  /*18eb0*/  LDGSTS.E [R140+0x22e80], desc[UR22][R48.64], P2 ;  /* 0x22e80000308c7fae */ /* 0x0005e800091a1016 */
[----:B------:R1:W-:Y:S04]  /*18ec0*/  LDGSTS.E [R140+0x23280], desc[UR22][R46.64], P2 ;  /* 0x232800002e8c7fae */ /* 0x0003e800091a1016 */
[----:B---3--:R-:W-:Y:S04]  /*18ed0*/  LDGSTS.E [R140+0x23680], desc[UR22][R138.64], P2 ;  /* 0x236800008a8c7fae */ /* 0x008fe800091a1016 */
[----:B------:R-:W-:Y:S01]  /*18ee0*/  LDGSTS.E [R140+0x23a80], desc[UR22][R32.64], P2 ;  /* 0x23a80000208c7fae */ /* 0x000fe200091a1016 */
[----:B--2---:R-:W2:Y:S03]  /*18ef0*/  LDC R48, c[0x0][0x3a0] ;  /* 0x0000e800ff307b82 */ /* 0x004ea60000000800 */
[----:B------:R3:W-:Y:S04]  /*18f00*/  LDGSTS.E [R140+0x23e80], desc[UR22][R30.64], P2 ;  /* 0x23e800001e8c7fae */ /* 0x0007e800091a1016 */
[----:B------:R-:W-:Y:S01]  /*18f10*/  LDGSTS.E [R141+0x20300], desc[UR22][R96.64], P2 ;  /* 0x20300000608d7fae */ /* 0x000fe200091a1016 */
[----:B-1----:R-:W1:Y:S03]  /*18f20*/  LDC R46, c[0x0][0x3a0] ;  /* 0x0000e800ff2e7b82 */ /* 0x002e660000000800 */
[----:B------:R-:W-:Y:S04]  /*18f30*/  LDGSTS.E [R141+0x20700], desc[UR22][R94.64], P2 ;  /* 0x207000005e8d7fae */ /* 0x000fe800091a1016 */
[----:B------:R-:W-:Y:S01]  /*18f40*/  LDGSTS.E [R141+0x20b00], desc[UR22][R92.64], P2 ;  /* 0x20b000005c8d7fae */ /* 0x000fe200091a1016 */
[----:B---3--:R-:W3:Y:S03]  /*18f50*/  LDC R30, c[0x0][0x3a0] ;  /* 0x0000e800ff1e7b82 */ /* 0x008ee60000000800 */
[----:B------:R-:W-:Y:S04]  /*18f60*/  LDGSTS.E [R141+0x20f00], desc[UR22][R248.64], P2 ;  /* 0x20f00000f88d7fae */ /* 0x000fe800091a1016 */
[----:B------:R-:W2:Y:S01]  /*18f70*/  LDL.LU.64 R114, [R1+0xe18] ;  /* 0x000e180001727983 */ /* 0x000ea20000300a00 */
[----:B------:R-:W1:Y:S03]  /*18f80*/  LDC R32, c[0x0][0x3a0] ;  /* 0x0000e800ff207b82 */ /* 0x000e660000000800 */
        /* <DEDUP_REMOVED lines=8> */
[----:B------:R1:W-:Y:S04]  /*19010*/  LDGSTS.E [R141+0x22300], desc[UR22][R44.64], P2 ;  /* 0x223000002c8d7fae */ /* 0x0003e800091a1016 */
[----:B------:R-:W2:Y:S04]  /*19020*/  LDL.LU.64 R104, [R1+0xdf0] ;  /* 0x000df00001687983 */ /* 0x000ea80000300a00 */
[----:B------:R4:W-:Y:S04]  /*19030*/  LDGSTS.E [R141+0x22700], desc[UR22][R42.64], P2 ;  /* 0x227000002a8d7fae */ /* 0x0009e800091a1016 */
[----:B------:R-:W2:Y:S01]  /*19040*/  LDL.LU.64 R102, [R1+0xde8] ;  /* 0x000de80001667983 */ /* 0x000ea20000300a00 */
[----:B---3--:R-:W-:Y:S01]  /*19050*/  VIADD R30, R30, 0xfffffe1c ;  /* 0xfffffe1c1e1e7836 */ /* 0x008fe20000000000 */
[----:B-1----:R-:W1:Y:S02]  /*19060*/  LDC R44, c[0x0][0x3a0] ;  /* 0x0000e800ff2c7b82 */ /* 0x002e640000000800 */
[----:B------:R3:W-:Y:S04]  /*19070*/  LDGSTS.E [R141+0x22b00], desc[UR22][R40.64], P2 ;  /* 0x22b00000288d7fae */ /* 0x0007e800091a1016 */
[----:B------:R-:W2:Y:S01]  /*19080*/  LDL.LU.64 R100, [R1+0xde0] ;  /* 0x000de00001647983 */ /* 0x000ea20000300a00 */
[----:B------:R-:W-:Y:S01]  /*19090*/  VIADD R32, R32, 0xfffffe1b ;  /* 0xfffffe1b20207836 */ /* 0x000fe20000000000 */
[----:B----4-:R-:W4:Y:S02]  /*190a0*/  LDC R42, c[0x0][0x3a0] ;  /* 0x0000e800ff2a7b82 */ /* 0x010f240000000800 */
[----:B------:R3:W-:Y:S04]  /*190b0*/  LDGSTS.E [R141+0x22f00], desc[UR22][R28.64], P2 ;  /* 0x22f000001c8d7fae */ /* 0x0007e800091a1016 */
[----:B------:R-:W2:Y:S02]  /*190c0*/  LDL.LU.64 R98, [R1+0xdd8] ;  /* 0x000dd80001627983 */ /* 0x000ea40000300a00 */
[----:B---3--:R-:W3:Y:S02]  /*190d0*/  LDC R40, c[0x0][0x3a0] ;  /* 0x0000e800ff287b82 */ /* 0x008ee40000000800 */
[----:B------:R1:W-:Y:S04]  /*190e0*/  LDGSTS.E [R141+0x23300], desc[UR22][R26.64], P2 ;  /* 0x233000001a8d7fae */ /* 0x0003e800091a1016 */
[----:B------:R-:W2:Y:S02]  /*190f0*/  LDL.LU.64 R96, [R1+0xdd0] ;  /* 0x000dd00001607983 */ /* 0x000ea40000300a00 */
[----:B------:R-:W2:Y:S02]  /*19100*/  LDC R28, c[0x0][0x3a0] ;  /* 0x0000e800ff1c7b82 */ /* 0x000ea40000000800 */
[----:B------:R1:W-:Y:S04]  /*19110*/  LDGSTS.E [R141+0x23700], desc[UR22][R24.64], P2 ;  /* 0x23700000188d7fae */ /* 0x0003e800091a1016 */
[----:B------:R-:W2:Y:S02]  /*19120*/  LDL.LU.64 R94, [R1+0xdc8] ;  /* 0x000dc800015e7983 */ /* 0x000ea40000300a00 */
[----:B-1----:R-:W1:Y:S02]  /*19130*/  LDC R26, c[0x0][0x3a0] ;  /* 0x0000e800ff1a7b82 */ /* 0x002e640000000800 */
[----:B------:R4:W-:Y:S04]  /*19140*/  LDGSTS.E [R141+0x23b00], desc[UR22][R22.64], P2 ;  /* 0x23b00000168d7fae */ /* 0x0009e800091a1016 */
[----:B------:R-:W2:Y:S02]  /*19150*/  LDL.LU.64 R92, [R1+0xdc0] ;  /* 0x000dc000015c7983 */ /* 0x000ea40000300a00 */
[----:B------:R-:W1:Y:S02]  /*19160*/  LDC R24, c[0x0][0x3a0] ;  /* 0x0000e800ff187b82 */ /* 0x000e640000000800 */
[----:B------:R4:W-:Y:S04]  /*19170*/  LDGSTS.E [R141+0x23f00], desc[UR22][R4.64], P2 ;  /* 0x23f00000048d7fae */ /* 0x0009e800091a1016 */
[----:B------:R-:W-:Y:S02]  /*19180*/  STL.64 [R1+0xcb8], R140 ;  /* 0x000cb88c01007387 */ /* 0x000fe40000100a00 */
[----:B----4-:R-:W4:Y:S02]  /*19190*/  LDC R22, c[0x0][0x3a0] ;  /* 0x0000e800ff167b82 */ /* 0x010f240000000800 */
[----:B------:R-:W-:Y:S04]  /*191a0*/  LDGSTS.E [R142+0x20380], desc[UR22][R90.64], P2 ;  /* 0x203800005a8e7fae */ /* 0x000fe800091a1016 */
[----:B------:R-:W-:Y:S02]  /*191b0*/  LDGSTS.E [R142+0x20780], desc[UR22][R88.64], P2 ;  /* 0x20780000588e7fae */ /* 0x000fe400091a1016 */
[----:B------:R-:W1:Y:S02]  /*191c0*/  LDC R4, c[0x0][0x3a0] ;  /* 0x0000e800ff047b82 */ /* 0x000e640000000800 */
[----:B------:R-:W-:Y:S04]  /*191d0*/  LDGSTS.E [R142+0x20b80], desc[UR22][R250.64], P2 ;  /* 0x20b80000fa8e7fae */ /* 0x000fe800091a1016 */
[----:B------:R-:W2:Y:S02]  /*191e0*/  LDL.LU.64 R90, [R1+0xdb8] ;  /* 0x000db800015a7983 */ /* 0x000ea40000300a00 */
[----:B------:R-:W2:Y:S02]  /*191f0*/  LDC R5, c[0x0][0x3a0] ;  /* 0x0000e800ff057b82 */ /* 0x000ea40000000800 */
[----:B------:R-:W2:Y:S04]  /*19200*/  LDL.LU.64 R88, [R1+0xdb0] ;  /* 0x000db00001587983 */ /* 0x000ea80000300a00 */
[----:B------:R-:W-:Y:S04]  /*19210*/  LDGSTS.E [R142+0x20f80], desc[UR22][R242.64], P2 ;  /* 0x20f80000f28e7fae */ /* 0x000fe800091a1016 */
[----:B------:R-:W-:Y:S04]  /*19220*/  LDGSTS.E [R142+0x21380], desc[UR22][R64.64], P2 ;  /* 0x21380000408e7fae */ /* 0x000fe800091a1016 */
[----:B------:R-:W-:Y:S04]  /*19230*/  LDGSTS.E [R142+0x21780], desc[UR22][R62.64], P2 ;  /* 0x217800003e8e7fae */ /* 0x000fe800091a1016 */
[----:B------:R-:W-:Y:S04]  /*19240*/  LDGSTS.E [R142+0x21b80], desc[UR22][R38.64], P2 ;  /* 0x21b80000268e7fae */ /* 0x000fe800091a1016 */
[----:B------:R-:W-:Y:S04]  /*19250*/  LDGSTS.E [R142+0x21f80], desc[UR22][R36.64], P2 ;  /* 0x21f80000248e7fae */ /* 0x000fe800091a1016 */
[----:B------:R1:W-:Y:S04]  /*19260*/  LDGSTS.E [R142+0x22380], desc[UR22][R20.64], P2 ;  /* 0x22380000148e7fae */ /* 0x0003e800091a1016 */
[----:B------:R3:W-:Y:S04]  /*19270*/  LDGSTS.E [R142+0x22780], desc[UR22][R18.64], P2 ;  /* 0x22780000128e7fae */ /* 0x0007e800091a1016 */
[----:B------:R-:W-:Y:S04]  /*19280*/  LDGSTS.E [R142+0x22b80], desc[UR22][R16.64], P2 ;  /* 0x22b80000108e7fae */ /* 0x000fe800091a1016 */
[----:B------:R-:W-:Y:S01]  /*19290*/  LDGSTS.E [R142+0x22f80], desc[UR22][R14.64], P2 ;  /* 0x22f800000e8e7fae */ /* 0x000fe200091a1016 */
[----:B-1----:R-:W-:Y:S01]  /*192a0*/  VIADD R4, R4, 0xfffffe7b ;  /* 0xfffffe7b04047836 */ /* 0x002fe20000000000 */
[----:B------:R-:W1:Y:S02]  /*192b0*/  LDC R20, c[0x0][0x3a0] ;  /* 0x0000e800ff147b82 */ /* 0x000e640000000800 */
[----:B------:R4:W-:Y:S04]  /*192c0*/  LDGSTS.E [R142+0x23380], desc[UR22][R12.64], P2 ;  /* 0x233800000c8e7fae */ /* 0x0009e800091a1016 */
[----:B------:R4:W-:Y:S02]  /*192d0*/  LDGSTS.E [R142+0x23780], desc[UR22][R10.64], P2 ;  /* 0x237800000a8e7fae */ /* 0x0009e400091a1016 */
[----:B---3--:R-:W3:Y:S02]  /*192e0*/  LDC R18, c[0x0][0x3a0] ;  /* 0x0000e800ff127b82 */ /* 0x008ee40000000800 */
[----:B------:R-:W-:Y:S04]  /*192f0*/  LDGSTS.E [R142+0x23b80], desc[UR22][R8.64], P2 ;  /* 0x23b80000088e7fae */ /* 0x000fe800091a1016 */
[----:B------:R4:W-:Y:S02]  /*19300*/  LDGSTS.E [R142+0x23f80], desc[UR22][R6.64], P2 ;  /* 0x23f80000068e7fae */ /* 0x0009e400091a1016 */
[----:B----4-:R-:W4:Y:S02]  /*19310*/  LDC R12, c[0x0][0x3a0] ;  /* 0x0000e800ff0c7b82 */ /* 0x010f240000000800 */
[----:B------:R-:W0:Y:S06]  /*19320*/  LDGDEPBAR ;  /* 0x00000000000079af */ /* 0x000e2c0000000000 */
[----:B------:R-:W1:Y:S08]  /*19330*/  LDC R10, c[0x0][0x3a0] ;  /* 0x0000e800ff0a7b82 */ /* 0x000e700000000800 */
[----:B------:R-:W1:Y:S01]  /*19340*/  LDC R7, c[0x0][0x3a0] ;  /* 0x0000e800ff077b82 */ /* 0x000e620000000800 */
[----:B------:R-:W-:-:S02]  /*19350*/  ISETP.GE.U32.AND P2, PT, R0, 0x7ffffdfd, PT ;  /* 0x7ffffdfd0000780c */ /* 0x000fc40003f46070 */
[----:B------:R-:W-:-:S05]  /*19360*/  IADD3 R0, PT, PT, R134, 0x100000, RZ ;  /* 0x0010000086007810 */ /* 0x000fca0007ffe0ff */
[----:B------:R-:W1:Y:S08]  /*19370*/  LDC R6, c[0x0][0x3a0] ;  /* 0x0000e800ff067b82 */ /* 0x000e700000000800 */
[----:B------:R-:W-:Y:S01]  /*19380*/  BAR.SYNC.DEFER_BLOCKING 0x0 ;  /* 0x0000000000007b1d */ /* 0x000fe20000010000 */
[----:B--2---:R-:W-:Y:S01]  /*19390*/  IMAD.WIDE R8, R2, 0x4, R88 ;  /* 0x0000000402087825 */ /* 0x004fe200078e0258 */
[----:B---3--:R-:W-:-:S06]  /*193a0*/  IADD3 R18, PT, PT, R18, -0x1de, RZ ;  /* 0xfffffe2212127810 */ /* 0x008fcc0007ffe0ff */
[----:B------:R-:W2:Y:S01]  /*193b0*/  LDC R89, c[0x0][0x3a0] ;  /* 0x0000e800ff597b82 */ /* 0x000ea20000000800 */
[----:B------:R-:W-:Y:S01]  /*193c0*/  @!PT LDS RZ, [RZ] ;  /* 0x00000000fffff984 */ /* 0x000fe20000000800 */
[----:B------:R-:W-:Y:S01]  /*193d0*/  @!PT LDS RZ, [RZ] ;  /* 0x00000000fffff984 */ /* 0x000fe20000000800 */
[----:B------:R-:W-:Y:S01]  /*193e0*/  @!PT LDS RZ, [RZ] ;  /* 0x00000000fffff984 */ /* 0x000fe20000000800 */
[----:B------:R3:W-:Y:S01]  /*193f0*/  LDGSTS.E [R0+-0x70000], desc[UR22][R8.64], !P5 ;  /* 0x9000000008007fae */ /* 0x0007e2000e9a1016 */
[----:B------:R-:W-:Y:S01]  /*19400*/  ISETP.GE.U32.AND P5, PT, R4, 0x7ffffdfc, PT ;  /* 0x7ffffdfc0400780c */ /* 0x000fe20003fa6070 */
[----:B------:R-:W-:Y:S02]  /*19410*/  VIADD R4, R5, 0xfffffe7a ;  /* 0xfffffe7a05047836 */ /* 0x000fe40000000000 */
[----:B------:R3:W-:Y:S03]  /*19420*/  STL.64 [R1+0x3f0], R8 ;  /* 0x0003f00801007387 */ /* 0x0007e60000100a00 */
[----:B------:R-:W2:Y:S01]  /*19430*/  LDC R5, c[0x0][0x3a0] ;  /* 0x0000e800ff057b82 */ /* 0x000ea20000000800 */
[----:B---3--:R-:W-:-:S05]  /*19440*/  IMAD.WIDE R8, R2, 0x4, R90 ;  /* 0x0000000402087825 */ /* 0x008fca00078e025a */
[----:B------:R3:W-:Y:S01]  /*19450*/  LDGSTS.E [R0+-0x6fffc], desc[UR22][R8.64], !P3 ;  /* 0x9000400008007fae */ /* 0x0007e2000d9a1016 */
[----:B------:R-:W-:Y:S01]  /*19460*/  ISETP.GE.U32.AND P3, PT, R4, 0x7ffffdfb, PT ;  /* 0x7ffffdfb0400780c */ /* 0x000fe20003f66070 */
[----:B-1----:R-:W-:Y:S02]  /*19470*/  VIADD R4, R7, 0xfffffe79 ;  /* 0xfffffe7907047836 */ /* 0x002fe40000000000 */
[----:B------:R-:W1:Y:S01]  /*19480*/  LDC R7, c[0x0][0x3a0] ;  /* 0x0000e800ff077b82 */ /* 0x000e620000000800 */
[----:B------:R3:W-:Y:S02]  /*19490*/  STL.64 [R1+0x3e8], R8 ;  /* 0x0003e80801007387 */ /* 0x0007e40000100a00 */
[----:B---3--:R-:W-:-:S05]  /*194a0*/  IMAD.WIDE R8, R2, 0x4, R92 ;  /* 0x0000000402087825 */ /* 0x008fca00078e025c */
[----:B------:R3:W-:Y:S04]  /*194b0*/  STL.64 [R1+0x3e0], R8 ;  /* 0x0003e00801007387 */ /* 0x0007e80000100a00 */
[----:B------:R3:W-:Y:S01]  /*194c0*/  LDGSTS.E [R0+-0x6fff8], desc[UR22][R8.64], !P6 ;  /* 0x9000800008007fae */ /* 0x0007e2000f1a1016 */
[----:B------:R-:W-:Y:S01]  /*194d0*/  ISETP.GE.U32.AND P6, PT, R4, 0x7ffffdfa, PT ;  /* 0x7ffffdfa0400780c */ /* 0x000fe20003fc6070 */
[----:B------:R-:W-:Y:S02]  /*194e0*/  VIADD R4, R6, 0xfffffe78 ;  /* 0xfffffe7806047836 */ /* 0x000fe40000000000 */
[----:B------:R-:W1:Y:S01]  /*194f0*/  LDC R6, c[0x0][0x3a0] ;  /* 0x0000e800ff067b82 */ /* 0x000e620000000800 */
[----:B---3--:R-:W-:Y:S01]  /*19500*/  IMAD.WIDE R8, R2, 0x4, R94 ;  /* 0x0000000402087825 */ /* 0x008fe200078e025e */
[----:B------:R-:W-:-:S06]  /*19510*/  IADD3 R28, PT, PT, R28, -0x1e3, RZ ;  /* 0xfffffe1d1c1c7810 */ /* 0x000fcc0007ffe0ff */
[----:B------:R-:W3:Y:S01]  /*19520*/  LDC R94, c[0x0][0x3a0] ;  /* 0x0000e800ff5e7b82 */ /* 0x000ee20000000800 */
[----:B------:R4:W-:Y:S01]  /*19530*/  LDGSTS.E [R0+-0x6fff4], desc[UR22][R8.64], !P2 ;  /* 0x9000c00008007fae */ /* 0x0009e2000d1a1016 */
[----:B------:R-:W-:Y:S02]  /*19540*/  ISETP.GE.U32.AND P2, PT, R4, 0x7ffffdf9, PT ;  /* 0x7ffffdf90400780c */ /* 0x000fe40003f46070 */
[----:B--2---:R-:W-:Y:S01]  /*19550*/  IADD3 R4, PT, PT, R5, -0x189, RZ ;  /* 0xfffffe7705047810 */ /* 0x004fe20007ffe0ff */
[----:B------:R2:W-:Y:S03]  /*19560*/  STL.64 [R1+0x3d8], R8 ;  /* 0x0003d80801007387 */ /* 0x0005e60000100a00 */
[----:B------:R-:W3:Y:S01]  /*19570*/  LDC R5, c[0x0][0x3a0] ;  /* 0x0000e800ff057b82 */ /* 0x000ee20000000800 */
[----:B------:R-:W-:Y:S02]  /*19580*/  VIADD R10, R10, 0xfffffe26 ;  /* 0xfffffe260a0a7836 */ /* 0x000fe40000000000 */
[----:B----4-:R-:W-:-:S02]  /*19590*/  VIADD R12, R12, 0xfffffe25 ;  /* 0xfffffe250c0c7836 */ /* 0x010fc40000000000 */
[----:B------:R-:W-:Y:S02]  /*195a0*/  VIADD R20, R20, 0xfffffe21 ;  /* 0xfffffe2114147836 */ /* 0x000fe40000000000 */
[----:B------:R-:W-:Y:S01]  /*195b0*/  VIADD R22, R22, 0xfffffe20 ;  /* 0xfffffe2016167836 */ /* 0x000fe20000000000 */
[----:B------:R-:W-:Y:S01]  /*195c0*/  IADD3 R48, PT, PT, R48, -0x1ed, RZ ;  /* 0xfffffe1330307810 */ /* 0x000fe20007ffe0ff */
[----:B------:R-:W-:Y:S01]  /*195d0*/  VIADD R24, R24, 0xfffffe1f ;  /* 0xfffffe1f18187836 */ /* 0x000fe20000000000 */
[----:B------:R-:W-:Y:S01]  /*195e0*/  IADD3 R252, PT, PT, R252, 0x7f, RZ ;  /* 0x0000007ffcfc7810 */ /* 0x000fe20007ffe0ff */
[----:B--2---:R-:W-:Y:S01]  /*195f0*/  IMAD.WIDE R8, R2, 0x4, R96 ;  /* 0x0000000402087825 */ /* 0x004fe200078e0260 */
[----:B------:R-:W2:Y:S04]  /*19600*/  LDC R95, c[0x0][0x3a0] ;  /* 0x0000e800ff5f7b82 */ /* 0x000ea80000000800 */
[----:B------:R4:W-:Y:S01]  /*19610*/  LDGSTS.E [R0+-0x6fff0], desc[UR22][R8.64], !P5 ;  /* 0x9001000008007fae */ /* 0x0009e2000e9a1016 */
[----:B------:R-:W-:Y:S01]  /*19620*/  ISETP.GE.U32.AND P5, PT, R4, 0x7ffffdf8, PT ;  /* 0x7ffffdf80400780c */ /* 0x000fe20003fa6070 */
[----:B-1----:R-:W-:-:S02]  /*19630*/  VIADD R4, R7, 0xfffffe76 ;  /* 0xfffffe7607047836 */ /* 0x002fc40000000000 */
[----:B------:R-:W1:Y:S01]  /*19640*/  LDC R7, c[0x0][0x3a0] ;  /* 0x0000e800ff077b82 */ /* 0x000e620000000800 */
[----:B------:R4:W-:Y:S02]  /*19650*/  STL.64 [R1+0x3d0], R8 ;  /* 0x0003d00801007387 */ /* 0x0009e40000100a00 */
[----:B----4-:R-:W-:-:S05]  /*19660*/  IMAD.WIDE R8, R2, 0x4, R98 ;  /* 0x0000000402087825 */ /* 0x010fca00078e0262 */
[----:B------:R4:W-:Y:S04]  /*19670*/  STL.64 [R1+0x3c0], R8 ;  /* 0x0003c00801007387 */ /* 0x0009e80000100a00 */
[----:B------:R4:W-:Y:S01]  /*19680*/  LDGSTS.E [R0+-0x6ffec], desc[UR22][R8.64], !P3 ;  /* 0x9001400008007fae */ /* 0x0009e2000d9a1016 */
[----:B------:R-:W-:Y:S01]  /*19690*/  ISETP.GE.U32.AND P3, PT, R4, 0x7ffffdf7, PT ;  /* 0x7ffffdf70400780c */ /* 0x000fe20003f66070 */
[----:B------:R-:W-:Y:S02]  /*196a0*/  VIADD R4, R6, 0xfffffe75 ;  /* 0xfffffe7506047836 */ /* 0x000fe40000000000 */
[----:B------:R-:W2:Y:S01]  /*196b0*/  LDC R6, c[0x0][0x3a0] ;  /* 0x0000e800ff067b82 */ /* 0x000ea20000000800 */
[----:B----4-:R-:W-:-:S05]  /*196c0*/  IMAD.WIDE R8, R2, 0x4, R100 ;  /* 0x0000000402087825 */ /* 0x010fca00078e0264 */
[----:B------:R4:W-:Y:S01]  /*196d0*/  LDGSTS.E [R0+-0x6ffe8], desc[UR22][R8.64], !P6 ;  /* 0x9001800008007fae */ /* 0x0009e2000f1a1016 */
[----:B------:R-:W-:Y:S01]  /*196e0*/  ISETP.GE.U32.AND P6, PT, R4, 0x7ffffdf6, PT ;  /* 0x7ffffdf60400780c */ /* 0x000fe20003fc6070 */
[----:B---3--:R-:W-:Y:S02]  /*196f0*/  VIADD R4, R5, 0xfffffe74 ;  /* 0xfffffe7405047836 */ /* 0x008fe40000000000 */
[----:B------:R4:W-:Y:S01]  /*19700*/  STL.64 [R1+0x3b0], R8 ;  /* 0x0003b00801007387 */ /* 0x0009e20000100a00 */
[----:B------:R-:W3:Y:S01]  /*19710*/  LDC R5, c[0x0][0x3a0] ;  /* 0x0000e800ff057b82 */ /* 0x000ee20000000800 */
[----:B----4-:R-:W-:-:S05]  /*19720*/  IMAD.WIDE R8, R2, 0x4, R102 ;  /* 0x0000000402087825 */ /* 0x010fca00078e0266 */
[----:B------:R4:W-:Y:S01]  /*19730*/  LDGSTS.E [R0+-0x6ffe4], desc[UR22][R8.64], !P2 ;  /* 0x9001c00008007fae */ /* 0x0009e2000d1a1016 */
[----:B------:R-:W-:Y:S01]  /*19740*/  ISETP.GE.U32.AND P2, PT, R4, 0x7ffffdf5, PT ;  /* 0x7ffffdf50400780c */ /* 0x000fe20003f46070 */
[----:B-1----:R-:W-:Y:S02]  /*19750*/  VIADD R4, R7, 0xfffffe73 ;  /* 0xfffffe7307047836 */ /* 0x002fe40000000000 */
[----:B------:R-:W1:Y:S01]  /*19760*/  LDC R7, c[0x0][0x3a0] ;  /* 0x0000e800ff077b82 */ /* 0x000e620000000800 */
[----:B------:R4:W-:Y:S02]  /*19770*/  STL.64 [R1+0x3a8], R8 ;  /* 0x0003a80801007387 */ /* 0x0009e40000100a00 */
[----:B----4-:R-:W-:-:S05]  /*19780*/  IMAD.WIDE R8, R2, 0x4, R104 ;  /* 0x0000000402087825 */ /* 0x010fca00078e0268 */
[----:B------:R4:W-:Y:S04]  /*19790*/  STL.64 [R1+0x3a0], R8 ;  /* 0x0003a00801007387 */ /* 0x0009e80000100a00 */
[----:B------:R4:W-:Y:S01]  /*197a0*/  LDGSTS.E [R0+-0x6ffe0], desc[UR22][R8.64], !P5 ;  /* 0x9002000008007fae */ /* 0x0009e2000e9a1016 */
[----:B------:R-:W-:Y:S02]  /*197b0*/  ISETP.GE.U32.AND P5, PT, R4, 0x7ffffdf4, PT ;  /* 0x7ffffdf40400780c */ /* 0x000fe40003fa6070 */
[----:B--2---:R-:W-:Y:S02]  /*197c0*/  IADD3 R4, PT, PT, R6, -0x18e, RZ ;  /* 0xfffffe7206047810 */ /* 0x004fe40007ffe0ff */
        /* <DEDUP_REMOVED lines=16> */
[----:B------:R-:W-:Y:S01]  /*198d0*/  ISETP.GE.U32.AND P2, PT, R4, 0x7ffffdf1, PT ;  /* 0x7ffffdf10400780c */ /* 0x000fe20003f46070 */
[----:B--2---:R-:W-:Y:S02]  /*198e0*/  VIADD R4, R6, 0xfffffe6f ;  /* 0xfffffe6f06047836 */ /* 0x004fe40000000000 */
        /* <DEDUP_REMOVED lines=9> */
[----:B------:R-:W-:Y:S02]  /*19980*/  ISETP.GE.U32.AND P3, PT, R4, 0x7ffffdef, PT ;  /* 0x7ffffdef0400780c */ /* 0x000fe40003f66070 */
[----:B-1----:R-:W-:Y:S02]  /*19990*/  IADD3 R4, PT, PT, R7, -0x193, RZ ;  /* 0xfffffe6d07047810 */ /* 0x002fe40007ffe0ff */
        /* <DEDUP_REMOVED lines=28> */
[----:B------:R-:W-:Y:S02]  /*19b60*/  ISETP.GE.U32.AND P6, PT, R4, 0x7ffffdea, PT ;  /* 0x7ffffdea0400780c */ /* 0x000fe40003fc6070 */
[----:B---3--:R-:W-:Y:S01]  /*19b70*/  IADD3 R4, PT, PT, R5, -0x198, RZ ;  /* 0xfffffe6805047810 */ /* 0x008fe20007ffe0ff */
        /* <DEDUP_REMOVED lines=204> */
[----:B------:R4:W-:Y:S01]  /*1a840*/  STL.64 [R1+0x148], R8 ;  /* 0x0001480801007387 */ /* 0x0009e20000100a00 */
[----:B------:R-:W1:Y:S01]  /*1a850*/  LDC R7, c[0x0][0x3a0] ;  /* 0x0000e800ff077b82 */ /* 0x000e620000000800 */
[----:B----4-:R-:W-:-:S05]  /*1a860*/  IMAD.WIDE R8, R2, 0x4, R206 ;  /* 0x0000000402087825 */ /* 0x010fca00078e02ce */
[----:B------:R4:W-:Y:S04]  /*1a870*/  STL.64 [R1+0x138], R8 ;  /* 0x0001380801007387 */ /* 0x0009e80000100a00 */
[----:B------:R4:W-:Y:S01]  /*1a880*/  LDGSTS.E [R0+-0x6ff2c], desc[UR22][R8.64], !P3 ;  /* 0x900d400008007fae */ /* 0x0009e2000d9a1016 */
[----:B------:R-:W-:Y:S02]  /*1a890*/  ISETP.GE.U32.AND P3, PT, R4, 0x7ffffdc7, PT ;  /* 0x7ffffdc70400780c */ /* 0x000fe40003f66070 */
[----:B--2---:R-:W-:Y:S02]  /*1a8a0*/  IADD3 R4, PT, PT, R6, -0x1bb, RZ ;  /* 0xfffffe4506047810 */ /* 0x004fe40007ffe0ff */
[----:B------:R-:W2:Y:S01]  /*1a8b0*/  LDC R6, c[0x0][0x3a0] ;  /* 0x0000e800ff067b82 */ /* 0x000ea20000000800 */
[----:B----4-:R-:W-:-:S05]  /*1a8c0*/  IMAD.WIDE R8, R2, 0x4, R208 ;  /* 0x0000000402087825 */ /* 0x010fca00078e02d0 */
[----:B------:R4:W-:Y:S04]  /*1a8d0*/  STL.64 [R1+0x128], R8 ;  /* 0x0001280801007387 */ /* 0x0009e80000100a00 */
[----:B------:R4:W-:Y:S01]  /*1a8e0*/  LDGSTS.E [R0+-0x6ff28], desc[UR22][R8.64], !P6 ;  /* 0x900d800008007fae */ /* 0x0009e2000f1a1016 */
[----:B------:R-:W-:Y:S01]  /*1a8f0*/  ISETP.GE.U32.AND P6, PT, R4, 0x7ffffdc6, PT ;  /* 0x7ffffdc60400780c */ /* 0x000fe20003fc6070 */
[----:B---3--:R-:W-:Y:S02]  /*1a900*/  VIADD R4, R5, 0xfffffe44 ;  /* 0xfffffe4405047836 */ /* 0x008fe40000000000 */
[----:B------:R-:W3:Y:S01]  /*1a910*/  LDC R5, c[0x0][0x3a0] ;  /* 0x0000e800ff057b82 */ /* 0x000ee20000000800 */
[----:B----4-:R-:W-:-:S05]  /*1a920*/  IMAD.WIDE R8, R2, 0x4, R210 ;  /* 0x0000000402087825 */ /* 0x010fca00078e02d2 */
[----:B------:R4:W-:Y:S04]  /*1a930*/  STL.64 [R1+0x118], R8 ;  /* 0x0001180801007387 */ /* 0x0009e80000100a00 */
[----:B------:R4:W-:Y:S01]  /*1a940*/  LDGSTS.E [R0+-0x6ff24], desc[UR22][R8.64], !P2 ;  /* 0x900dc00008007fae */ /* 0x0009e2000d1a1016 */
[----:B------:R-:W-:Y:S01]  /*1a950*/  ISETP.GE.U32.AND P2, PT, R4, 0x7ffffdc5, PT ;  /* 0x7ffffdc50400780c */ /* 0x000fe20003f46070 */
[----:B-1----:R-:W-:Y:S02]  /*1a960*/  VIADD R4, R7, 0xfffffe43 ;  /* 0xfffffe4307047836 */ /* 0x002fe40000000000 */
[----:B------:R-:W1:Y:S01]  /*1a970*/  LDC R7, c[0x0][0x3a0] ;  /* 0x0000e800ff077b82 */ /* 0x000e620000000800 */
[----:B----4-:R-:W-:-:S05]  /*1a980*/  IMAD.WIDE R8, R2, 0x4, R212 ;  /* 0x0000000402087825 */ /* 0x010fca00078e02d4 */
[----:B------:R4:W-:Y:S04]  /*1a990*/  STL.64 [R1+0x108], R8 ;  /* 0x0001080801007387 */ /* 0x0009e80000100a00 */
[----:B------:R4:W-:Y:S01]  /*1a9a0*/  LDGSTS.E [R0+-0x6ff20], desc[UR22][R8.64], !P5 ;  /* 0x900e000008007fae */ /* 0x0009e2000e9a1016 */
[----:B------:R-:W-:Y:S01]  /*1a9b0*/  ISETP.GE.U32.AND P5, PT, R4, 0x7ffffdc4, PT ;  /* 0x7ffffdc40400780c */ /* 0x000fe20003fa6070 */
[----:B----4-:R-:W-:-:S05]  /*1a9c0*/  IMAD.WIDE R8, R2, 0x4, R214 ;  /* 0x0000000402087825 */ /* 0x010fca00078e02d6 */
[----:B------:R4:W-:Y:S04]  /*1a9d0*/  STL.64 [R1+0xf8], R8 ;  /* 0x0000f80801007387 */ /* 0x0009e80000100a00 */
[----:B------:R4:W-:Y:S01]  /*1a9e0*/  LDGSTS.E [R0+-0x6ff1c], desc[UR22][R8.64], !P3 ;  /* 0x900e400008007fae */ /* 0x0009e2000d9a1016 */
[----:B--2---:R-:W-:Y:S02]  /*1a9f0*/  VIADD R4, R6, 0xfffffe42 ;  /* 0xfffffe4206047836 */ /* 0x004fe40000000000 */
        /* <DEDUP_REMOVED lines=10> */
[----:B------:R-:W-:Y:S02]  /*1aaa0*/  ISETP.GE.U32.AND P6, PT, R4, 0x7ffffdc2, PT ;  /* 0x7ffffdc20400780c */ /* 0x000fe40003fc6070 */
[----:B-1----:R-:W-:Y:S02]  /*1aab0*/  IADD3 R4, PT, PT, R7, -0x1c0, RZ ;  /* 0xfffffe4007047810 */ /* 0x002fe40007ffe0ff */
[----:B------:R-:W1:Y:S01]  /*1aac0*/  LDC R7, c[0x0][0x3a0] ;  /* 0x0000e800ff077b82 */ /* 0x000e620000000800 */
[----:B----4-:R-:W-:-:S05]  /*1aad0*/  IMAD.WIDE R8, R2, 0x4, R220 ;  /* 0x0000000402087825 */ /* 0x010fca00078e02dc */
[----:B------:R4:W-:Y:S04]  /*1aae0*/  STL.64 [R1+0xc8], R8 ;  /* 0x0000c80801007387 */ /* 0x0009e80000100a00 */
[----:B------:R4:W-:Y:S01]  /*1aaf0*/  LDGSTS.E [R0+-0x6ff10], desc[UR22][R8.64], !P5 ;  /* 0x900f000008007fae */ /* 0x0009e2000e9a1016 */
[----:B------:R-:W-:Y:S01]  /*1ab00*/  ISETP.GE.U32.AND P2, PT, R4, 0x7ffffdc1, PT ;  /* 0x7ffffdc10400780c */ /* 0x000fe20003f46070 */
[----:B----4-:R-:W-:-:S05]  /*1ab10*/  IMAD.WIDE R8, R2, 0x4, R222 ;  /* 0x0000000402087825 */ /* 0x010fca00078e02de */
[----:B------:R4:W-:Y:S04]  /*1ab20*/  STL.64 [R1+0xb8], R8 ;  /* 0x0000b80801007387 */ /* 0x0009e80000100a00 */
[----:B------:R4:W-:Y:S02]  /*1ab30*/  LDGSTS.E [R0+-0x6ff0c], desc[UR22][R8.64], !P3 ;  /* 0x900f400008007fae */ /* 0x0009e4000d9a1016 */
        /* <DEDUP_REMOVED lines=9> */
[----:B----4-:R-:W-:-:S05]  /*1abd0*/  IMAD.WIDE R8, R2, 0x4, R228 ;  /* 0x0000000402087825 */ /* 0x010fca00078e02e4 */
[----:B------:R4:W-:Y:S04]  /*1abe0*/  STL.64 [R1+0x88], R8 ;  /* 0x0000880801007387 */ /* 0x0009e80000100a00 */
[----:B------:R-:W2:Y:S01]  /*1abf0*/  LDL.LU.64 R244, [R1+0x40] ;  /* 0x0000400001f47983 */ /* 0x000ea20000300a00 */
[----:B---3--:R-:W-:Y:S02]  /*1ac00*/  VIADD R4, R5, 0xfffffe3e ;  /* 0xfffffe3e05047836 */ /* 0x008fe40000000000 */
[----:B------:R-:W3:Y:S01]  /*1ac10*/  LDC R5, c[0x0][0x3a0] ;  /* 0x0000e800ff057b82 */ /* 0x000ee20000000800 */
[----:B------:R4:W-:Y:S02]  /*1ac20*/  LDGSTS.E [R0+-0x6ff00], desc[UR22][R8.64], !P5 ;  /* 0x9010000008007fae */ /* 0x0009e4000e9a1016 */
[----:B------:R-:W-:Y:S01]  /*1ac30*/  ISETP.GE.U32.AND P3, PT, R4, 0x7ffffdbf, PT ;  /* 0x7ffffdbf0400780c */ /* 0x000fe20003f66070 */
[----:B----4-:R-:W-:-:S05]  /*1ac40*/  IMAD.WIDE R8, R2, 0x4, R230 ;  /* 0x0000000402087825 */ /* 0x010fca00078e02e6 */
[----:B------:R4:W-:Y:S07]  /*1ac50*/  STL.64 [R1+0x78], R8 ;  /* 0x0000780801007387 */ /* 0x0009ee0000100a00 */
[----:B------:R4:W-:Y:S04]  /*1ac60*/  LDGSTS.E [R0+-0x6fefc], desc[UR22][R8.64], !P3 ;  /* 0x9010400008007fae */ /* 0x0009e8000d9a1016 */
[----:B------:R-:W2:Y:S01]  /*1ac70*/  LDL.LU.64 R242, [R1+0x50] ;  /* 0x0000500001f27983 */ /* 0x000ea20000300a00 */
[----:B----4-:R-:W-:-:S05]  /*1ac80*/  IMAD.WIDE R8, R2, 0x4, R232 ;  /* 0x0000000402087825 */ /* 0x010fca00078e02e8 */
[----:B------:R4:W-:Y:S04]  /*1ac90*/  STL.64 [R1+0x68], R8 ;  /* 0x0000680801007387 */ /* 0x0009e80000100a00 */
[----:B------:R-:W2:Y:S01]  /*1aca0*/  LDL.LU.64 R250, [R1+0x60] ;  /* 0x0000600001fa7983 */ /* 0x000ea20000300a00 */
[----:B-1----:R-:W-:Y:S02]  /*1acb0*/  VIADD R4, R7, 0xfffffe3d ;  /* 0xfffffe3d07047836 */ /* 0x002fe40000000000 */
[----:B------:R-:W1:Y:S03]  /*1acc0*/  LDC R7, c[0x0][0x3a0] ;  /* 0x0000e800ff077b82 */ /* 0x000e660000000800 */
[----:B------:R-:W-:Y:S01]  /*1acd0*/  ISETP.GE.U32.AND P6, PT, R4, 0x7ffffdbe, PT ;  /* 0x7ffffdbe0400780c */ /* 0x000fe20003fc6070 */
[----:B--2---:R-:W-:-:S04]  /*1ace0*/  VIADD R4, R6, 0xfffffe3c ;  /* 0xfffffe3c06047836 */ /* 0x004fc80000000000 */
[----:B------:R-:W2:Y:S01]  /*1acf0*/  LDC R6, c[0x0][0x3a0] ;  /* 0x0000e800ff067b82 */ /* 0x000ea20000000800 */
[----:B------:R-:W-:Y:S02]  /*1ad00*/  ISETP.GE.U32.AND P2, PT, R4, 0x7ffffdbd, PT ;  /* 0x7ffffdbd0400780c */ /* 0x000fe40003f46070 */
[----:B---3--:R-:W-:-:S05]  /*1ad10*/  IADD3 R4, PT, PT, R5, -0x1c5, RZ ;  /* 0xfffffe3b05047810 */ /* 0x008fca0007ffe0ff */
[----:B------:R4:W-:Y:S01]  /*1ad20*/  LDGSTS.E [R0+-0x6fef8], desc[UR22][R8.64], !P6 ;  /* 0x9010800008007fae */ /* 0x0009e2000f1a1016 */
[----:B------:R-:W-:Y:S01]  /*1ad30*/  ISETP.GE.U32.AND P5, PT, R4, 0x7ffffdbc, PT ;  /* 0x7ffffdbc0400780c */ /* 0x000fe20003fa6070 */
[----:B------:R-:W3:Y:S01]  /*1ad40*/  LDC R5, c[0x0][0x3a0] ;  /* 0x0000e800ff057b82 */ /* 0x000ee20000000800 */
[----:B----4-:R-:W-:-:S05]  /*1ad50*/  IMAD.WIDE R8, R2, 0x4, R234 ;  /* 0x0000000402087825 */ /* 0x010fca00078e02ea */
[----:B------:R4:W-:Y:S01]  /*1ad60*/  STL.64 [R1+0x58], R8 ;  /* 0x0000580801007387 */ /* 0x0009e20000100a00 */
[----:B-1----:R-:W-:Y:S02]  /*1ad70*/  VIADD R4, R7, 0xfffffe3a ;  /* 0xfffffe3a07047836 */ /* 0x002fe40000000000 */
[----:B------:R-:W1:Y:S01]  /*1ad80*/  LDC R7, c[0x0][0x3a0] ;  /* 0x0000e800ff077b82 */ /* 0x000e620000000800 */
[----:B------:R4:W-:Y:S04]  /*1ad90*/  LDGSTS.E [R0+-0x6fef4], desc[UR22][R8.64], !P2 ;  /* 0x9010c00008007fae */ /* 0x0009e8000d1a1016 */
[----:B------:R-:W2:Y:S01]  /*1ada0*/  LDL.LU.64 R248, [R1+0x70] ;  /* 0x0000700001f87983 */ /* 0x000ea20000300a00 */
[----:B------:R-:W-:Y:S01]  /*1adb0*/  ISETP.GE.U32.AND P3, PT, R4, 0x7ffffdbb, PT ;  /* 0x7ffffdbb0400780c */ /* 0x000fe20003f66070 */
[----:B----4-:R-:W-:-:S05]  /*1adc0*/  IMAD.WIDE R8, R2, 0x4, R236 ;  /* 0x0000000402087825 */ /* 0x010fca00078e02ec */
[----:B------:R4:W-:Y:S04]  /*1add0*/  STL.64 [R1+0x48], R8 ;  /* 0x0000480801007387 */ /* 0x0009e80000100a00 */
[----:B------:R-:W2:Y:S04]  /*1ade0*/  LDL.LU.64 R246, [R1+0x80] ;  /* 0x0000800001f67983 */ /* 0x000ea80000300a00 */
        /* <DEDUP_REMOVED lines=8> */
[----:B------:R-:W3:Y:S03]  /*1ae70*/  LDC R5, c[0x0][0x3a0] ;  /* 0x0000e800ff057b82 */ /* 0x000ee60000000800 */
[----:B------:R-:W-:Y:S01]  /*1ae80*/  ISETP.GE.U32.AND P2, PT, R4, 0x7ffffdb9, PT ;  /* 0x7ffffdb90400780c */ /* 0x000fe20003f46070 */
[----:B----4-:R-:W-:-:S02]  /*1ae90*/  IMAD.WIDE R8, R2, 0x4, R244 ;  /* 0x0000000402087825 */ /* 0x010fc400078e02f4 */
[----:B------:R-:W4:Y:S04]  /*1aea0*/  LDL.LU.64 R244, [R1+0x90] ;  /* 0x0000900001f47983 */ /* 0x000f280000300a00 */
[----:B------:R1:W-:Y:S04]  /*1aeb0*/  STL.64 [R1+0x30], R8 ;  /* 0x0000300801007387 */ /* 0x0003e80000100a00 */
[----:B------:R1:W-:Y:S02]  /*1aec0*/  LDGSTS.E [R0+-0x6fee8], desc[UR22][R8.64], !P6 ;  /* 0x9011800008007fae */ /* 0x0003e4000f1a1016 */
[----:B-1----:R-:W-:-:S02]  /*1aed0*/  IMAD.WIDE R8, R2, 0x4, R242 ;  /* 0x0000000402087825 */ /* 0x002fc400078e02f2 */
[----:B------:R-:W4:Y:S04]  /*1aee0*/  LDL.LU.64 R242, [R1+0xa0] ;  /* 0x0000a00001f27983 */ /* 0x000f280000300a00 */
[----:B------:R1:W-:Y:S04]  /*1aef0*/  STL.64 [R1+0x28], R8 ;  /* 0x0000280801007387 */ /* 0x0003e80000100a00 */
[----:B------:R1:W-:Y:S02]  /*1af00*/  LDGSTS.E [R0+-0x6fee4], desc[UR22][R8.64], !P2 ;  /* 0x9011c00008007fae */ /* 0x0003e4000d1a1016 */
[----:B-1----:R-:W-:-:S02]  /*1af10*/  IMAD.WIDE R8, R2, 0x4, R250 ;  /* 0x0000000402087825 */ /* 0x002fc400078e02fa */
[----:B------:R-:W4:Y:S02]  /*1af20*/  LDL.LU.64 R250, [R1+0xb0] ;  /* 0x0000b00001fa7983 */ /* 0x000f240000300a00 */
[----:B------:R-:W-:Y:S02]  /*1af30*/  VIADD R4, R7, 0xfffffe37 ;  /* 0xfffffe3707047836 */ /* 0x000fe40000000000 */
[----:B------:R1:W-:Y:S01]  /*1af40*/  STL.64 [R1+0x20], R8 ;  /* 0x0000200801007387 */ /* 0x0003e20000100a00 */
[----:B------:R-:W2:Y:S02]  /*1af50*/  LDC R7, c[0x0][0x3a0] ;  /* 0x0000e800ff077b82 */ /* 0x000ea40000000800 */
[----:B------:R-:W-:Y:S02]  /*1af60*/  ISETP.GE.U32.AND P5, PT, R4, 0x7ffffdb8, PT ;  /* 0x7ffffdb80400780c */ /* 0x000fe40003fa6070 */
[----:B--2---:R-:W-:-:S04]  /*1af70*/  IADD3 R4, PT, PT, R6, -0x1ca, RZ ;  /* 0xfffffe3606047810 */ /* 0x004fc80007ffe0ff */
[----:B------:R-:W-:Y:S01]  /*1af80*/  ISETP.GE.U32.AND P3, PT, R4, 0x7ffffdb7, PT ;  /* 0x7ffffdb70400780c */ /* 0x000fe20003f66070 */
[----:B---3--:R-:W-:Y:S01]  /*1af90*/  VIADD R4, R5, 0xfffffe35 ;  /* 0xfffffe3505047836 */ /* 0x008fe20000000000 */
[----:B------:R-:W2:Y:S05]  /*1afa0*/  LDC R6, c[0x0][0x3a0] ;  /* 0x0000e800ff067b82 */ /* 0x000eaa0000000800 */
[----:B------:R1:W-:Y:S01]  /*1afb0*/  LDGSTS.E [R0+-0x6fee0], desc[UR22][R8.64], !P5 ;  /* 0x9012000008007fae */ /* 0x0003e2000e9a1016 */
[----:B------:R-:W-:Y:S02]  /*1afc0*/  ISETP.GE.U32.AND P6, PT, R4, 0x7ffffdb6, PT ;  /* 0x7ffffdb60400780c */ /* 0x000fe40003fc6070 */
[----:B------:R-:W3:Y:S01]  /*1afd0*/  LDC R5, c[0x0][0x3a0] ;  /* 0x0000e800ff057b82 */ /* 0x000ee20000000800 */
[----:B-1----:R-:W-:-:S02]  /*1afe0*/  IMAD.WIDE R8, R2, 0x4, R248 ;  /* 0x0000000402087825 */ /* 0x002fc400078e02f8 */
[----:B------:R-:W2:Y:S04]  /*1aff0*/  LDL.LU.64 R248, [R1+0xc0] ;  /* 0x0000c00001f87983 */ /* 0x000ea80000300a00 */
[----:B------:R1:W-:Y:S04]  /*1b000*/  STL.64 [R1+0x18], R8 ;  /* 0x0000180801007387 */ /* 0x0003e80000100a00 */
[----:B------:R1:W-:Y:S02]  /*1b010*/  LDGSTS.E [R0+-0x6fedc], desc[UR22][R8.64], !P3 ;  /* 0x9012400008007fae */ /* 0x0003e4000d9a1016 */
[----:B-1----:R-:W-:-:S05]  /*1b020*/  IMAD.WIDE R8, R2, 0x4, R246 ;  /* 0x0000000402087825 */ /* 0x002fca00078e02f6 */
[----:B------:R4:W-:Y:S04]  /*1b030*/  STL.64 [R1+0x10], R8 ;  /* 0x0000100801007387 */ /* 0x0009e80000100a00 */
[----:B------:R-:W3:Y:S04]  /*1b040*/  LDL.LU.64 R246, [R1+0xd0] ;  /* 0x0000d00001f67983 */ /* 0x000ee80000300a00 */
[----:B------:R4:W-:Y:S01]  /*1b050*/  LDGSTS.E [R0+-0x6fed8], desc[UR22][R8.64], !P6 ;  /* 0x9012800008007fae */ /* 0x0009e2000f1a1016 */
[----:B------:R-:W-:Y:S02]  /*1b060*/  VIADD R4, R7, 0xfffffe34 ;  /* 0xfffffe3407047836 */ /* 0x000fe40000000000 */
[----:B------:R-:W1:Y:S03]  /*1b070*/  LDC R7, c[0x0][0x3a0] ;  /* 0x0000e800ff077b82 */ /* 0x000e660000000800 */
[----:B------:R-:W-:Y:S01]  /*1b080*/  ISETP.GE.U32.AND P2, PT, R4, 0x7ffffdb5, PT ;  /* 0x7ffffdb50400780c */ /* 0x000fe20003f46070 */
[----:B----4-:R-:W-:-:S05]  /*1b090*/  IMAD.WIDE R8, R2, 0x4, R244 ;  /* 0x0000000402087825 */ /* 0x010fca00078e02f4 */
[----:B------:R4:W-:Y:S04]  /*1b0a0*/  STL.64 [R1+0x8], R8 ;  /* 0x0000080801007387 */ /* 0x0009e80000100a00 */
[----:B------:R-:W3:Y:S04]  /*1b0b0*/  LDL.LU.64 R244, [R1+0xe0] ;  /* 0x0000e00001f47983 */ /* 0x000ee80000300a00 */
[----:B------:R4:W-:Y:S02]  /*1b0c0*/  LDGSTS.E [R0+-0x6fed4], desc[UR22][R8.64], !P2 ;  /* 0x9012c00008007fae */ /* 0x0009e4000d1a1016 */
[----:B----4-:R-:W-:-:S05]  /*1b0d0*/  IMAD.WIDE R8, R2, 0x4, R242 ;  /* 0x0000000402087825 */ /* 0x010fca00078e02f2 */
[----:B------:R4:W-:Y:S04]  /*1b0e0*/  STL.64 [R1], R8 ;  /* 0x0000000801007387 */ /* 0x0009e80000100a00 */
[----:B------:R-:W4:Y:S01]  /*1b0f0*/  LDL.LU.64 R242, [R1+0xf0] ;  /* 0x0000f00001f27983 */ /* 0x000f220000300a00 */
[----:B------:R-:W-:-:S05]  /*1b100*/  IMAD.WIDE R250, R2, 0x4, R250 ;  /* 0x0000000402fa7825 */ /* 0x000fca00078e02fa */
[----:B------:R-:W-:Y:S04]  /*1b110*/  STL.64 [R1+0xbd8], R250 ;  /* 0x000bd8fa01007387 */ /* 0x000fe80000100a00 */
[----:B------:R-:W4:Y:S01]  /*1b120*/  LDL.LU.64 R240, [R1+0x100] ;  /* 0x0001000001f07983 */ /* 0x000f220000300a00 */
[----:B--2---:R-:W-:-:S05]  /*1b130*/  IMAD.WIDE R248, R2, 0x4, R248 ;  /* 0x0000000402f87825 */ /* 0x004fca00078e02f8 */
[----:B------:R-:W-:Y:S04]  /*1b140*/  STL.64 [R1+0xbe0], R248 ;  /* 0x000be0f801007387 */ /* 0x000fe80000100a00 */
[----:B------:R-:W2:Y:S01]  /*1b150*/  LDL.LU.64 R62, [R1+0x110] ;  /* 0x00011000013e7983 */ /* 0x000ea20000300a00 */
[----:B---3--:R-:W-:-:S05]  /*1b160*/  IMAD.WIDE R246, R2, 0x4, R246 ;  /* 0x0000000402f67825 */ /* 0x008fca00078e02f6 */
[----:B------:R-:W-:Y:S04]  /*1b170*/  STL.64 [R1+0xbe8], R246 ;  /* 0x000be8f601007387 */ /* 0x000fe80000100a00 */
[----:B------:R-:W3:Y:S01]  /*1b180*/  LDL.LU.64 R36, [R1+0x120] ;  /* 0x0001200001247983 */ /* 0x000ee20000300a00 */
[----:B------:R-:W-:-:S05]  /*1b190*/  IMAD.WIDE R244, R2, 0x4, R244 ;  /* 0x0000000402f47825 */ /* 0x000fca00078e02f4 */
[----:B------:R-:W-:Y:S04]  /*1b1a0*/  STL.64 [R1+0xbf0], R244 ;  /* 0x000bf0f401007387 */ /* 0x000fe80000100a00 */
[----:B------:R-:W3:Y:S01]  /*1b1b0*/  LDL.LU.64 R14, [R1+0x130] ;  /* 0x00013000010e7983 */ /* 0x000ee20000300a00 */
[----:B----4-:R-:W-:-:S05]  /*1b1c0*/  IMAD.WIDE R242, R2, 0x4, R242 ;  /* 0x0000000402f27825 */ /* 0x010fca00078e02f2 */
[----:B------:R-:W-:Y:S04]  /*1b1d0*/  STL.64 [R1+0xbf8], R242 ;  /* 0x000bf8f201007387 */ /* 0x000fe80000100a00 */
[----:B------:R-:W4:Y:S01]  /*1b1e0*/  LDL.LU.64 R16, [R1+0x140] ;  /* 0x0001400001107983 */ /* 0x000f220000300a00 */
[----:B------:R-:W-:-:S05]  /*1b1f0*/  IMAD.WIDE R240, R2, 0x4, R240 ;  /* 0x0000000402f07825 */ /* 0x000fca00078e02f0 */
[----:B------:R-:W-:Y:S04]  /*1b200*/  STL.64 [R1+0xc00], R240 ;  /* 0x000c00f001007387 */ /* 0x000fe80000100a00 */
[----:B------:R-:W4:Y:S01]  /*1b210*/  LDL.LU.64 R38, [R1+0x150] ;  /* 0x0001500001267983 */ /* 0x000f220000300a00 */
[----:B------:R-:W-:Y:S02]  /*1b220*/  VIADD R4, R6, 0xfffffe33 ;  /* 0xfffffe3306047836 */ /* 0x000fe40000000000 */
[----:B------:R-:W2:Y:S03]  /*1b230*/  LDC R6, c[0x0][0x3a0] ;  /* 0x0000e800ff067b82 */ /* 0x000ea60000000800 */
[----:B------:R-:W-:Y:S01]  /*1b240*/  ISETP.GE.U32.AND P5, PT, R4, 0x7ffffdb4, PT ;  /* 0x7ffffdb40400780c */ /* 0x000fe20003fa6070 */
[----:B------:R-:W-:-:S04]  /*1b250*/  VIADD R4, R5, 0xfffffe32 ;  /* 0xfffffe3205047836 */ /* 0x000fc80000000000 */
[----:B------:R-:W2:Y:S01]  /*1b260*/  LDC R5, c[0x0][0x3a0] ;  /* 0x0000e800ff057b82 */ /* 0x000ea20000000800 */
[----:B------:R-:W-:Y:S02]  /*1b270*/  ISETP.GE.U32.AND P3, PT, R4, 0x7ffffdb3, PT ;  /* 0x7ffffdb30400780c */ /* 0x000fe40003f66070 */
[----:B-1----:R-:W-:-:S05]  /*1b280*/  IADD3 R4, PT, PT, R7, -0x1cf, RZ ;  /* 0xfffffe3107047810 */ /* 0x002fca0007ffe0ff */
[----:B------:R-:W1:Y:S01]  /*1b290*/  LDC R7, c[0x0][0x3a0] ;  /* 0x0000e800ff077b82 */ /* 0x000e620000000800 */
[----:B------:R-:W-:Y:S01]  /*1b2a0*/  ISETP.GE.U32.AND P6, PT, R4, 0x7ffffdb2, PT ;  /* 0x7ffffdb20400780c */ /* 0x000fe20003fc6070 */
[----:B------:R1:W-:Y:S04]  /*1b2b0*/  LDGSTS.E [R0+-0x6fed0], desc[UR22][R8.64], !P5 ;  /* 0x9013000008007fae */ /* 0x0003e8000e9a1016 */
[----:B------:R-:W-:Y:S01]  /*1b2c0*/  LDGSTS.E [R0+-0x6fecc], desc[UR22][R250.64], !P3 ;  /* 0x90134000fa007fae */ /* 0x000fe2000d9a1016 */
[----:B--2---:R-:W-:Y:S02]  /*1b2d0*/  VIADD R4, R6, 0xfffffe30 ;  /* 0xfffffe3006047836 */ /* 0x004fe40000000000 */
[----:B------:R-:W2:Y:S03]  /*1b2e0*/  LDC R6, c[0x0][0x3a0] ;  /* 0x0000e800ff067b82 */ /* 0x000ea60000000800 */
[----:B------:R-:W-:-:S02]  /*1b2f0*/  ISETP.GE.U32.AND P2, PT, R4, 0x7ffffdb1, PT ;  /* 0x7ffffdb10400780c */ /* 0x000fc40003f46070 */
[----:B------:R-:W-:Y:S01]  /*1b300*/  LDGSTS.E [R0+-0x6fec8], desc[UR22][R248.64], !P6 ;  /* 0x90138000f8007fae */ /* 0x000fe2000f1a1016 */
[----:B------:R-:W-:Y:S02]  /*1b310*/  VIADD R4, R5, 0xfffffe2f ;  /* 0xfffffe2f05047836 */ /* 0x000fe40000000000 */
[----:B------:R-:W2:Y:S03]  /*1b320*/  LDC R5, c[0x0][0x3a0] ;  /* 0x0000e800ff057b82 */ /* 0x000ea60000000800 */
[----:B------:R-:W-:Y:S01]  /*1b330*/  ISETP.GE.U32.AND P5, PT, R4, 0x7ffffdb0, PT ;  /* 0x7ffffdb00400780c */ /* 0x000fe20003fa6070 */
[----:B-1----:R-:W-:-:S04]  /*1b340*/  VIADD R4, R7, 0xfffffe2e ;  /* 0xfffffe2e07047836 */ /* 0x002fc80000000000 */
[----:B------:R-:W1:Y:S01]  /*1b350*/  LDC R7, c[0x0][0x3a0] ;  /* 0x0000e800ff077b82 */ /* 0x000e620000000800 */
[----:B------:R-:W-:Y:S01]  /*1b360*/  LDGSTS.E [R0+-0x6fec4], desc[UR22][R246.64], !P2 ;  /* 0x9013c000f6007fae */ /* 0x000fe2000d1a1016 */
[----:B------:R-:W-:Y:S01]  /*1b370*/  ISETP.GE.U32.AND P3, PT, R4, 0x7ffffdaf, PT ;  /* 0x7ffffdaf0400780c */ /* 0x000fe20003f66070 */
[----:B--2---:R-:W-:-:S05]  /*1b380*/  VIADD R4, R6, 0xfffffe2d ;  /* 0xfffffe2d06047836 */ /* 0x004fca0000000000 */
[----:B------:R-:W-:Y:S01]  /*1b390*/  LDGSTS.E [R0+-0x6fec0], desc[UR22][R244.64], !P5 ;  /* 0x90140000f4007fae */ /* 0x000fe2000e9a1016 */
[----:B------:R-:W2:Y:S01]  /*1b3a0*/  LDC R6, c[0x0][0x3a0] ;  /* 0x0000e800ff067b82 */ /* 0x000ea20000000800 */
[----:B------:R-:W-:Y:S02]  /*1b3b0*/  ISETP.GE.U32.AND P6, PT, R4, 0x7ffffdae, PT ;  /* 0x7ffffdae0400780c */ /* 0x000fe40003fc6070 */
[----:B------:R-:W-:-:S03]  /*1b3c0*/  IADD3 R4, PT, PT, R5, -0x1d4, RZ ;  /* 0xfffffe2c05047810 */ /* 0x000fc60007ffe0ff */
[----:B------:R-:W-:Y:S02]  /*1b3d0*/  LDGSTS.E [R0+-0x6febc], desc[UR22][R242.64], !P3 ;  /* 0x90144000f2007fae */ /* 0x000fe4000d9a1016 */
[----:B------:R-:W2:Y:S01]  /*1b3e0*/  LDC R5, c[0x0][0x3a0] ;  /* 0x0000e800ff057b82 */ /* 0x000ea20000000800 */
[----:B------:R-:W-:Y:S01]  /*1b3f0*/  ISETP.GE.U32.AND P2, PT, R4, 0x7ffffdad, PT ;  /* 0x7ffffdad0400780c */ /* 0x000fe20003f46070 */
[----:B-1----:R-:W-:-:S06]  /*1b400*/  VIADD R4, R7, 0xfffffe2b ;  /* 0xfffffe2b07047836 */ /* 0x002fcc0000000000 */
[----:B------:R-:W1:Y:S01]  /*1b410*/  LDC R7, c[0x0][0x3a0] ;  /* 0x0000e800ff077b82 */ /* 0x000e620000000800 */
[----:B------:R-:W-:Y:S01]  /*1b420*/  LDGSTS.E [R0+-0x6feb8], desc[UR22][R240.64], !P6 ;  /* 0x90148000f0007fae */ /* 0x000fe2000f1a1016 */
[----:B------:R-:W-:Y:S01]  /*1b430*/  ISETP.GE.U32.AND P5, PT, R4, 0x7ffffdac, PT ;  /* 0x7ffffdac0400780c */ /* 0x000fe20003fa6070 */
[----:B--2---:R-:W-:-:S05]  /*1b440*/  VIADD R4, R6, 0xfffffe2a ;  /* 0xfffffe2a06047836 */ /* 0x004fca0000000000 */
[----:B------:R-:W2:Y:S01]  /*1b450*/  LDC R8, c[0x0][0x3a0] ;  /* 0x0000e800ff087b82 */ /* 0x000ea20000000800 */
[----:B------:R-:W-:Y:S01]  /*1b460*/  ISETP.GE.U32.AND P3, PT, R4, 0x7ffffdab, PT ;  /* 0x7ffffdab0400780c */ /* 0x000fe20003f66070 */
[----:B------:R-:W-:-:S05]  /*1b470*/  VIADD R4, R5, 0xfffffe29 ;  /* 0xfffffe2905047836 */ /* 0x000fca0000000000 */
[----:B------:R-:W-:Y:S01]  /*1b480*/  ISETP.GE.U32.AND P6, PT, R4, 0x7ffffdaa, PT ;  /* 0x7ffffdaa0400780c */ /* 0x000fe20003fc6070 */
[----:B------:R-:W-:-:S04]  /*1b490*/  IMAD.WIDE R4, R2, 0x4, R62 ;  /* 0x0000000402047825 */ /* 0x000fc800078e023e */
[----:B-1----:R-:W-:Y:S01]  /*1b4a0*/  VIADD R6, R7, 0xfffffe28 ;  /* 0xfffffe2807067836 */ /* 0x002fe20000000000 */
[----:B------:R-:W-:Y:S04]  /*1b4b0*/  LDGSTS.E [R0+-0x6feb4], desc[UR22][R4.64], !P2 ;  /* 0x9014c00004007fae */ /* 0x000fe8000d1a1016 */
[----:B------:R-:W-:Y:S01]  /*1b4c0*/  ISETP.GE.U32.AND P2, PT, R6, 0x7ffffda9, PT ;  /* 0x7ffffda90600780c */ /* 0x000fe20003f46070 */
[----:B------:R-:W-:Y:S01]  /*1b4d0*/  STL.64 [R1+0xc08], R4 ;  /* 0x000c080401007387 */ /* 0x000fe20000100a00 */
[----:B---3--:R-:W-:-:S03]  /*1b4e0*/  IMAD.WIDE R6, R2, 0x4, R36 ;  /* 0x0000000402067825 */ /* 0x008fc600078e0224 */
[----:B------:R-:W3:Y:S01]  /*1b4f0*/  LDL.LU.64 R36, [R1+0x160] ;  /* 0x0001600001247983 */ /* 0x000ee20000300a00 */
[----:B--2---:R-:W-:-:S03]  /*1b500*/  IADD3 R8, PT, PT, R8, -0x1d9, RZ ;  /* 0xfffffe2708087810 */ /* 0x004fc60007ffe0ff */
[----:B------:R-:W-:Y:S04]  /*1b510*/  STL.64 [R1+0xc10], R6 ;  /* 0x000c100601007387 */ /* 0x000fe80000100a00 */
[----:B------:R-:W2:Y:S04]  /*1b520*/  LDL.LU.64 R62, [R1+0x170] ;  /* 0x00017000013e7983 */ /* 0x000ea80000300a00 */
[----:B------:R-:W-:Y:S01]  /*1b530*/  LDGSTS.E [R0+-0x6feb0], desc[UR22][R6.64], !P5 ;  /* 0x9015000006007fae */ /* 0x000fe2000e9a1016 */
[----:B------:R-:W-:Y:S01]  /*1b540*/  ISETP.GE.U32.AND P5, PT, R8, 0x7ffffda8, PT ;  /* 0x7ffffda80800780c */ /* 0x000fe20003fa6070 */
[----:B------:R-:W-:-:S02]  /*1b550*/  IMAD.WIDE R8, R2, 0x4, R14 ;  /* 0x0000000402087825 */ /* 0x000fc400078e020e */
[----:B------:R-:W1:Y:S03]  /*1b560*/  LDC R14, c[0x0][0x3a0] ;  /* 0x0000e800ff0e7b82 */ /* 0x000e660000000800 */
[----:B------:R-:W-:Y:S04]  /*1b570*/  STL.64 [R1+0xc18], R8 ;  /* 0x000c180801007387 */ /* 0x000fe80000100a00 */
[----:B------:R-:W2:Y:S04]  /*1b580*/  LDL.LU.64 R64, [R1+0x180] ;  /* 0x0001800001407983 */ /* 0x000ea80000300a00 */
[----:B------:R-:W-:Y:S01]  /*1b590*/  LDGSTS.E [R0+-0x6feac], desc[UR22][R8.64], !P3 ;  /* 0x9015400008007fae */ /* 0x000fe2000d9a1016 */
[----:B------:R-:W-:Y:S01]  /*1b5a0*/  ISETP.GE.U32.AND P3, PT, R10, 0x7ffffda7, PT ;  /* 0x7ffffda70a00780c */ /* 0x000fe20003f66070 */
[----:B----4-:R-:W-:-:S02]  /*1b5b0*/  IMAD.WIDE R10, R2, 0x4, R16 ;  /* 0x00000004020a7825 */ /* 0x010fc400078e0210 */
[----:B------:R-:W4:Y:S03]  /*1b5c0*/  LDC R16, c[0x0][0x3a0] ;  /* 0x0000e800ff107b82 */ /* 0x000f260000000800 */
[----:B------:R-:W-:Y:S01]  /*1b5d0*/  LDGSTS.E [R0+-0x6fea8], desc[UR22][R10.64], !P6 ;  /* 0x901580000a007fae */ /* 0x000fe2000f1a1016 */
[----:B------:R-:W-:-:S03]  /*1b5e0*/  ISETP.GE.U32.AND P6, PT, R12, 0x7ffffda6, PT ;  /* 0x7ffffda60c00780c */ /* 0x000fc60003fc6070 */
[----:B------:R-:W-:Y:S01]  /*1b5f0*/  STL.64 [R1+0xc20], R10 ;  /* 0x000c200a01007387 */ /* 0x000fe20000100a00 */
[----:B------:R-:W-:-:S03]  /*1b600*/  IMAD.WIDE R12, R2, 0x4, R38 ;  /* 0x00000004020c7825 */ /* 0x000fc600078e0226 */
[----:B------:R-:W2:Y:S01]  /*1b610*/  LDL.LU.64 R38, [R1+0x190] ;  /* 0x0001900001267983 */ /* 0x000ea20000300a00 */
[----:B-1----:R-:W-:-:S03]  /*1b620*/  VIADD R14, R14, 0xfffffe24 ;  /* 0xfffffe240e0e7836 */ /* 0x002fc60000000000 */
[----:B------:R-:W-:Y:S01]  /*1b630*/  LDGSTS.E [R0+-0x6fea4], desc[UR22][R12.64], !P2 ;  /* 0x9015c0000c007fae */ /* 0x000fe2000d1a1016 */
[----:B----4-:R-:W-:Y:S01]  /*1b640*/  VIADD R16, R16, 0xfffffe23 ;  /* 0xfffffe2310107836 */ /* 0x010fe20000000000 */
[----:B------:R-:W-:Y:S02]  /*1b650*/  ISETP.GE.U32.AND P2, PT, R14, 0x7ffffda5, PT ;  /* 0x7ffffda50e00780c */ /* 0x000fe40003f46070 */
[----:B------:R-:W-:Y:S01]  /*1b660*/  STL.64 [R1+0xc28], R12 ;  /* 0x000c280c01007387 */ /* 0x000fe20000100a00 */
[----:B---3--:R-:W-:-:S03]  /*1b670*/  IMAD.WIDE R14, R2, 0x4, R36 ;  /* 0x00000004020e7825 */ /* 0x008fc600078e0224 */
[----:B------:R-:W3:Y:S04]  /*1b680*/  LDL.LU.64 R36, [R1+0x1a0] ;  /* 0x0001a00001247983 */ /* 0x000ee80000300a00 */
[----:B------:R-:W-:Y:S01]  /*1b690*/  LDGSTS.E [R0+-0x6fea0], desc[UR22][R14.64], !P5 ;  /* 0x901600000e007fae */ /* 0x000fe2000e9a1016 */
[----:B------:R-:W-:Y:S01]  /*1b6a0*/  ISETP.GE.U32.AND P5, PT, R16, 0x7ffffda4, PT ;  /* 0x7ffffda41000780c */ /* 0x000fe20003fa6070 */
[----:B--2---:R-:W-:Y:S02]  /*1b6b0*/  IMAD.WIDE R16, R2, 0x4, R62 ;  /* 0x0000000402107825 */ /* 0x004fe400078e023e */
[----:B------:R-:W-:Y:S04]  /*1b6c0*/  STL.64 [R1+0xc30], R14 ;  /* 0x000c300e01007387 */ /* 0x000fe80000100a00 */
[----:B------:R-:W2:Y:S04]  /*1b6d0*/  LDL.LU.64 R62, [R1+0x1b0] ;  /* 0x0001b000013e7983 */ /* 0x000ea80000300a00 */
[----:B------:R-:W-:Y:S01]  /*1b6e0*/  LDGSTS.E [R0+-0x6fe9c], desc[UR22][R16.64], !P3 ;  /* 0x9016400010007fae */ /* 0x000fe2000d9a1016 */
[----:B------:R-:W-:-:S03]  /*1b6f0*/  ISETP.GE.U32.AND P3, PT, R18, 0x7ffffda3, PT ;  /* 0x7ffffda31200780c */ /* 0x000fc60003f66070 */
[----:B------:R-:W-:Y:S01]  /*1b700*/  STL.64 [R1+0xc38], R16 ;  /* 0x000c381001007387 */ /* 0x000fe20000100a00 */
[----:B------:R-:W-:-:S03]  /*1b710*/  IMAD.WIDE R18, R2, 0x4, R64 ;  /* 0x0000000402127825 */ /* 0x000fc600078e0240 */
[----:B------:R-:W4:Y:S04]  /*1b720*/  LDL.LU.64 R64, [R1+0x1c0] ;  /* 0x0001c00001407983 */ /* 0x000f280000300a00 */
        /* <DEDUP_REMOVED lines=8> */
[----:B------:R-:W-:Y:S02]  /*1b7b0*/  VIADD R26, R26, 0xfffffe1e ;  /* 0xfffffe1e1a1a7836 */ /* 0x000fe40000000000 */
[----:B---3--:R-:W-:Y:S02]  /*1b7c0*/  IMAD.WIDE R22, R2, 0x4, R36 ;  /* 0x0000000402167825 */ /* 0x008fe400078e0224 */
[----:B------:R-:W3:Y:S04]  /*1b7d0*/  LDL.LU.64 R36, [R1+0x1e0] ;  /* 0x0001e00001247983 */ /* 0x000ee80000300a00 */
[----:B------:R-:W-:Y:S01]  /*1b7e0*/  LDGSTS.E [R0+-0x6fe90], desc[UR22][R22.64], !P5 ;  /* 0x9017000016007fae */ /* 0x000fe2000e9a1016 */
[----:B------:R-:W-:-:S03]  /*1b7f0*/  ISETP.GE.U32.AND P5, PT, R24, 0x7ffffda0, PT ;  /* 0x7ffffda01800780c */ /* 0x000fc60003fa6070 */
[----:B------:R-:W-:Y:S01]  /*1b800*/  STL.64 [R1+0xc50], R22 ;  /* 0x000c501601007387 */ /* 0x000fe20000100a00 */
[----:B--2---:R-:W-:-:S03]  /*1b810*/  IMAD.WIDE R24, R2, 0x4, R62 ;  /* 0x0000000402187825 */ /* 0x004fc600078e023e */
[----:B------:R-:W2:Y:S04]  /*1b820*/  LDL.LU.64 R62, [R1+0x1f0] ;  /* 0x0001f000013e7983 */ /* 0x000ea80000300a00 */
[----:B------:R-:W-:Y:S01]  /*1b830*/  LDGSTS.E [R0+-0x6fe8c], desc[UR22][R24.64], !P3 ;  /* 0x9017400018007fae */ /* 0x000fe2000d9a1016 */
[----:B------:R-:W-:-:S03]  /*1b840*/  ISETP.GE.U32.AND P3, PT, R26, 0x7ffffd9f, PT ;  /* 0x7ffffd9f1a00780c */ /* 0x000fc60003f66070 */
[----:B------:R-:W-:Y:S01]  /*1b850*/  STL.64 [R1+0xc58], R24 ;  /* 0x000c581801007387 */ /* 0x000fe20000100a00 */
[----:B----4-:R-:W-:-:S03]  /*1b860*/  IMAD.WIDE R26, R2, 0x4, R64 ;  /* 0x00000004021a7825 */ /* 0x010fc600078e0240 */
[----:B------:R-:W4:Y:S04]  /*1b870*/  LDL.LU.64 R64, [R1+0x200] ;  /* 0x0002000001407983 */ /* 0x000f280000300a00 */
[----:B------:R-:W-:Y:S04]  /*1b880*/  STL.64 [R1+0xc60], R26 ;  /* 0x000c601a01007387 */ /* 0x000fe80000100a00 */
[----:B------:R-:W4:Y:S04]  /*1b890*/  LDL.LU.64 R66, [R1+0x210] ;  /* 0x0002100001427983 */ /* 0x000f280000300a00 */
[----:B------:R-:W-:Y:S01]  /*1b8a0*/  LDGSTS.E [R0+-0x6fe88], desc[UR22][R26.64], !P6 ;  /* 0x901780001a007fae */ /* 0x000fe2000f1a1016 */
[----:B------:R-:W-:Y:S01]  /*1b8b0*/  ISETP.GE.U32.AND P6, PT, R28, 0x7ffffd9e, PT ;  /* 0x7ffffd9e1c00780c */ /* 0x000fe20003fc6070 */
[----:B------:R-:W-:-:S02]  /*1b8c0*/  IMAD.WIDE R28, R2, 0x4, R38 ;  /* 0x00000004021c7825 */ /* 0x000fc400078e0226 */
[----:B------:R-:W1:Y:S03]  /*1b8d0*/  LDC R38, c[0x0][0x3a0] ;  /* 0x0000e800ff267b82 */ /* 0x000e660000000800 */
[----:B------:R-:W-:Y:S04]  /*1b8e0*/  STL.64 [R1+0xc68], R28 ;  /* 0x000c681c01007387 */ /* 0x000fe80000100a00 */
[----:B------:R-:W4:Y:S04]  /*1b8f0*/  LDL.LU.64 R68, [R1+0x220] ;  /* 0x0002200001447983 */ /* 0x000f280000300a00 */
[----:B------:R-:W-:Y:S01]  /*1b900*/  LDGSTS.E [R0+-0x6fe84], desc[UR22][R28.64], !P2 ;  /* 0x9017c0001c007fae */ /* 0x000fe2000d1a1016 */
[----:B------:R-:W-:-:S02]  /*1b910*/  ISETP.GE.U32.AND P2, PT, R30, 0x7ffffd9d, PT ;  /* 0x7ffffd9d1e00780c */ /* 0x000fc40003f46070 */
[----:B-1----:R-:W-:Y:S01]  /*1b920*/  IADD3 R38, PT, PT, R38, -0x1e8, RZ ;  /* 0xfffffe1826267810 */ /* 0x002fe20007ffe0ff */
[----:B---3--:R-:W-:Y:S02]  /*1b930*/  IMAD.WIDE R30, R2, 0x4, R36 ;  /* 0x00000004021e7825 */ /* 0x008fe400078e0224 */
[----:B------:R-:W1:Y:S03]  /*1b940*/  LDC R36, c[0x0][0x3a0] ;  /* 0x0000e800ff247b82 */ /* 0x000e660000000800 */
        /* <DEDUP_REMOVED lines=8> */
[----:B-1----:R-:W-:Y:S02]  /*1b9d0*/  VIADD R36, R36, 0xfffffe19 ;  /* 0xfffffe1924247836 */ /* 0x002fe40000000000 */
[----:B----4-:R-:W-:Y:S02]  /*1b9e0*/  IMAD.WIDE R34, R2, 0x4, R64 ;  /* 0x0000000402227825 */ /* 0x010fe400078e0240 */
[----:B------:R-:W3:Y:S04]  /*1b9f0*/  LDL.LU.64 R64, [R1+0x240] ;  /* 0x0002400001407983 */ /* 0x000ee80000300a00 */
[----:B------:R-:W-:Y:S01]  /*1ba00*/  LDGSTS.E [R0+-0x6fe78], desc[UR22][R34.64], !P6 ;  /* 0x9018800022007fae */ /* 0x000fe2000f1a1016 */
[----:B------:R-:W-:Y:S01]  /*1ba10*/  ISETP.GE.U32.AND P6, PT, R36, 0x7ffffd9a, PT ;  /* 0x7ffffd9a2400780c */ /* 0x000fe20003fc6070 */
[----:B------:R-:W-:-:S02]  /*1ba20*/  IMAD.WIDE R36, R2, 0x4, R66 ;  /* 0x0000000402247825 */ /* 0x000fc400078e0242 */
[----:B------:R-:W-:Y:S04]  /*1ba30*/  STL.64 [R1+0xc80], R34 ;  /* 0x000c802201007387 */ /* 0x000fe80000100a00 */
[----:B------:R-:W4:Y:S04]  /*1ba40*/  LDL.LU.64 R66, [R1+0x250] ;  /* 0x0002500001427983 */ /* 0x000f280000300a00 */
[----:B------:R-:W-:Y:S01]  /*1ba50*/  LDGSTS.E [R0+-0x6fe74], desc[UR22][R36.64], !P2 ;  /* 0x9018c00024007fae */ /* 0x000fe2000d1a1016 */
[----:B------:R-:W-:-:S03]  /*1ba60*/  ISETP.GE.U32.AND P2, PT, R38, 0x7ffffd99, PT ;  /* 0x7ffffd992600780c */ /* 0x000fc60003f46070 */
[----:B------:R-:W-:Y:S01]  /*1ba70*/  STL.64 [R1+0xc88], R36 ;  /* 0x000c882401007387 */ /* 0x000fe20000100a00 */
[----:B------:R-:W-:-:S03]  /*1ba80*/  IMAD.WIDE R38, R2, 0x4, R68 ;  /* 0x0000000402267825 */ /* 0x000fc600078e0244 */
[----:B------:R-:W4:Y:S01]  /*1ba90*/  LDL.LU.64 R68, [R1+0x260] ;  /* 0x0002600001447983 */ /* 0x000f220000300a00 */
[----:B------:R-:W-:-:S03]  /*1baa0*/  VIADD R40, R40, 0xfffffe17 ;  /* 0xfffffe1728287836 */ /* 0x000fc60000000000 */
[----:B------:R-:W-:Y:S02]  /*1bab0*/  LDGSTS.E [R0+-0x6fe70], desc[UR22][R38.64], !P5 ;  /* 0x9019000026007fae */ /* 0x000fe4000e9a1016 */
[----:B------:R-:W-:Y:S02]  /*1bac0*/  ISETP.GE.U32.AND P5, PT, R40, 0x7ffffd98, PT ;  /* 0x7ffffd982800780c */ /* 0x000fe40003fa6070 */
[----:B------:R-:W-:Y:S01]  /*1bad0*/  STL.64 [R1+0xc90], R38 ;  /* 0x000c902601007387 */ /* 0x000fe20000100a00 */
[----:B------:R-:W-:Y:S02]  /*1bae0*/  VIADD R42, R42, 0xfffffe16 ;  /* 0xfffffe162a2a7836 */ /* 0x000fe40000000000 */
[----:B------:R-:W-:Y:S02]  /*1baf0*/  VIADD R44, R44, 0xfffffe15 ;  /* 0xfffffe152c2c7836 */ /* 0x000fe40000000000 */
[----:B------:R-:W-:Y:S02]  /*1bb00*/  VIADD R46, R46, 0xfffffe14 ;  /* 0xfffffe142e2e7836 */ /* 0x000fe40000000000 */
[----:B--2---:R-:W-:-:S02]  /*1bb10*/  IMAD.WIDE R40, R2, 0x4, R62 ;  /* 0x0000000402287825 */ /* 0x004fc400078e023e */
[----:B------:R-:W2:Y:S04]  /*1bb20*/  LDL.LU.64 R62, [R1+0x270] ;  /* 0x00027000013e7983 */ /* 0x000ea80000300a00 */
[----:B------:R-:W-:Y:S01]  /*1bb30*/  LDGSTS.E [R0+-0x6fe6c], desc[UR22][R40.64], !P3 ;  /* 0x9019400028007fae */ /* 0x000fe2000d9a1016 */
[----:B------:R-:W-:-:S03]  /*1bb40*/  ISETP.GE.U32.AND P3, PT, R42, 0x7ffffd97, PT ;  /* 0x7ffffd972a00780c */ /* 0x000fc60003f66070 */
[----:B------:R-:W-:Y:S01]  /*1bb50*/  STL.64 [R1+0xc98], R40 ;  /* 0x000c982801007387 */ /* 0x000fe20000100a00 */
[----:B---3--:R-:W-:-:S03]  /*1bb60*/  IMAD.WIDE R42, R2, 0x4, R64 ;  /* 0x00000004022a7825 */ /* 0x008fc600078e0240 */
[----:B------:R-:W3:Y:S04]  /*1bb70*/  LDL.LU.64 R64, [R1+0x2b8] ;  /* 0x0002b80001407983 */ /* 0x000ee80000300a00 */
[----:B------:R-:W-:Y:S01]  /*1bb80*/  LDGSTS.E [R0+-0x6fe68], desc[UR22][R42.64], !P6 ;  /* 0x901980002a007fae */ /* 0x000fe2000f1a1016 */
[----:B------:R-:W-:-:S03]  /*1bb90*/  ISETP.GE.U32.AND P6, PT, R44, 0x7ffffd96, PT ;  /* 0x7ffffd962c00780c */ /* 0x000fc60003fc6070 */
[----:B------:R-:W-:Y:S01]  /*1bba0*/  STL.64 [R1+0xca0], R42 ;  /* 0x000ca02a01007387 */ /* 0x000fe20000100a00 */
[----:B----4-:R-:W-:-:S03]  /*1bbb0*/  IMAD.WIDE R44, R2, 0x4, R66 ;  /* 0x00000004022c7825 */ /* 0x010fc600078e0242 */
        /* <DEDUP_REMOVED lines=10> */
[----:B------:R-:W-:Y:S02]  /*1bc60*/  VIADD R52, R52, 0xfffffe11 ;  /* 0xfffffe1134347836 */ /* 0x000fe40000000000 */
[----:B------:R-:W-:Y:S02]  /*1bc70*/  VIADD R54, R54, 0xfffffe10 ;  /* 0xfffffe1036367836 */ /* 0x000fe40000000000 */
[----:B--2---:R-:W-:Y:S02]  /*1bc80*/  IMAD.WIDE R48, R2, 0x4, R62 ;  /* 0x0000000402307825 */ /* 0x004fe400078e023e */
        /* <DEDUP_REMOVED lines=18> */
[----:B------:R-:W-:Y:S04]  /*1bdb0*/  STL.64 [R1+0xcd8], R54 ;  /* 0x000cd83601007387 */ /* 0x000fe80000100a00 */
[----:B------:R-:W4:Y:S01]  /*1bdc0*/  LDL.LU.64 R70, [R1+0x350] ;  /* 0x0003500001467983 */ /* 0x000f220000300a00 */
[----:B--2---:R-:W-:Y:S02]  /*1bdd0*/  IMAD.WIDE R56, R2, 0x4, R62 ;  /* 0x0000000402387825 */ /* 0x004fe400078e023e */
[----:B------:R-:W1:Y:S03]  /*1bde0*/  LDC R62, c[0x0][0x3a0] ;  /* 0x0000e800ff3e7b82 */ /* 0x000e660000000800 */
[----:B------:R2:W-:Y:S04]  /*1bdf0*/  STL.64 [R1+0xce0], R56 ;  /* 0x000ce03801007387 */ /* 0x0005e80000100a00 */
[----:B------:R-:W2:Y:S04]  /*1be00*/  LDL.LU.64 R74, [R1+0x360] ;  /* 0x00036000014a7983 */ /* 0x000ea80000300a00 */
[----:B------:R-:W-:Y:S01]  /*1be10*/  LDGSTS.E [R0+-0x6fe4c], desc[UR22][R56.64], !P3 ;  /* 0x901b400038007fae */ /* 0x000fe2000d9a1016 */
[----:B------:R-:W-:Y:S01]  /*1be20*/  ISETP.GE.U32.AND P3, PT, R58, 0x7ffffd8f, PT ;  /* 0x7ffffd8f3a00780c */ /* 0x000fe20003f66070 */
[----:B-1----:R-:W-:-:S02]  /*1be30*/  VIADD R62, R62, 0xfffffe0c ;  /* 0xfffffe0c3e3e7836 */ /* 0x002fc40000000000 */
[----:B---3--:R-:W-:Y:S02]  /*1be40*/  IMAD.WIDE R58, R2, 0x4, R64 ;  /* 0x00000004023a7825 */ /* 0x008fe400078e0240 */
[----:B------:R-:W1:Y:S03]  /*1be50*/  LDC R64, c[0x0][0x3a0] ;  /* 0x0000e800ff407b82 */ /* 0x000e660000000800 */
[----:B------:R-:W-:Y:S04]  /*1be60*/  STL.64 [R1+0xce8], R58 ;  /* 0x000ce83a01007387 */ /* 0x000fe80000100a00 */
[----:B------:R-:W3:Y:S04]  /*1be70*/  LDL.LU.64 R80, [R1+0x370] ;  /* 0x0003700001507983 */ /* 0x000ee80000300a00 */
[----:B------:R-:W-:Y:S01]  /*1be80*/  LDGSTS.E [R0+-0x6fe48], desc[UR22][R58.64], !P6 ;  /* 0x901b80003a007fae */ /* 0x000fe2000f1a1016 */
[----:B------:R-:W-:Y:S01]  /*1be90*/  ISETP.GE.U32.AND P6, PT, R60, 0x7ffffd8e, PT ;  /* 0x7ffffd8e3c00780c */ /* 0x000fe20003fc6070 */
[----:B----4-:R-:W-:-:S02]  /*1bea0*/  IMAD.WIDE R60, R2, 0x4, R66 ;  /* 0x00000004023c7825 */ /* 0x010fc400078e0242 */
[----:B------:R-:W4:Y:S03]  /*1beb0*/  LDC R66, c[0x0][0x3a0] ;  /* 0x0000e800ff427b82 */ /* 0x000f260000000800 */
[----:B------:R-:W-:Y:S04]  /*1bec0*/  STL.64 [R1+0xcf0], R60 ;  /* 0x000cf03c01007387 */ /* 0x000fe80000100a00 */
[----:B------:R-:W3:Y:S04]  /*1bed0*/  LDL.LU.64 R76, [R1+0x380] ;  /* 0x00038000014c7983 */ /* 0x000ee80000300a00 */
[----:B------:R-:W-:Y:S01]  /*1bee0*/  LDGSTS.E [R0+-0x6fe44], desc[UR22][R60.64], !P2 ;  /* 0x901bc0003c007fae */ /* 0x000fe2000d1a1016 */
[----:B------:R-:W-:Y:S01]  /*1bef0*/  ISETP.GE.U32.AND P2, PT, R62, 0x7ffffd8d, PT ;  /* 0x7ffffd8d3e00780c */ /* 0x000fe20003f46070 */
[----:B------:R-:W-:-:S02]  /*1bf00*/  IMAD.WIDE R62, R2, 0x4, R68 ;  /* 0x00000004023e7825 */ /* 0x000fc400078e0244 */
[----:B------:R-:W4:Y:S03]  /*1bf10*/  LDC R68, c[0x0][0x3a0] ;  /* 0x0000e800ff447b82 */ /* 0x000f260000000800 */
[----:B------:R-:W-:Y:S04]  /*1bf20*/  STL.64 [R1+0xcf8], R62 ;  /* 0x000cf83e01007387 */ /* 0x000fe80000100a00 */
[----:B------:R-:W3:Y:S01]  /*1bf30*/  LDL.LU.64 R78, [R1+0x390] ;  /* 0x00039000014e7983 */ /* 0x000ee20000300a00 */
[----:B-1----:R-:W-:-:S03]  /*1bf40*/  VIADD R64, R64, 0xfffffe0b ;  /* 0xfffffe0b40407836 */ /* 0x002fc60000000000 */
[----:B------:R-:W-:Y:S02]  /*1bf50*/  LDGSTS.E [R0+-0x6fe40], desc[UR22][R62.64], !P5 ;  /* 0x901c00003e007fae */ /* 0x000fe4000e9a1016 */
[----:B------:R-:W-:Y:S01]  /*1bf60*/  ISETP.GE.U32.AND P5, PT, R64, 0x7ffffd8c, PT ;  /* 0x7ffffd8c4000780c */ /* 0x000fe20003fa6070 */
[----:B------:R-:W-:Y:S02]  /*1bf70*/  IMAD.WIDE R64, R2, 0x4, R70 ;  /* 0x0000000402407825 */ /* 0x000fe400078e0246 */
[----:B------:R-:W1:Y:S02]  /*1bf80*/  LDC R70, c[0x0][0x3a0] ;  /* 0x0000e800ff467b82 */ /* 0x000e640000000800 */
[----:B----4-:R-:W-:Y:S01]  /*1bf90*/  VIADD R66, R66, 0xfffffe0a ;  /* 0xfffffe0a42427836 */ /* 0x010fe20000000000 */
[----:B------:R-:W-:Y:S04]  /*1bfa0*/  LDGSTS.E [R0+-0x6fe3c], desc[UR22][R64.64], !P3 ;  /* 0x901c400040007fae */ /* 0x000fe8000d9a1016 */
[----:B------:R-:W-:Y:S01]  /*1bfb0*/  STL.64 [R1+0xd00], R64 ;  /* 0x000d004001007387 */ /* 0x000fe20000100a00 */
[----:B------:R-:W-:-:S03]  /*1bfc0*/  ISETP.GE.U32.AND P3, PT, R66, 0x7ffffd8b, PT ;  /* 0x7ffffd8b4200780c */ /* 0x000fc60003f66070 */
[----:B------:R-:W4:Y:S01]  /*1bfd0*/  LDL.LU.64 R86, [R1+0x3b8] ;  /* 0x0003b80001567983 */ /* 0x000f220000300a00 */
[----:B------:R-:W-:Y:S01]  /*1bfe0*/  IADD3 R68, PT, PT, R68, -0x1f7, RZ ;  /* 0xfffffe0944447810 */ /* 0x000fe20007ffe0ff */
[----:B-1----:R-:W-:Y:S02]  /*1bff0*/  VIADD R70, R70, 0xfffffe08 ;  /* 0xfffffe0846467836 */ /* 0x002fe40000000000 */
[----:B------:R-:W-:Y:S02]  /*1c000*/  VIADD R72, R72, 0xfffffe07 ;  /* 0xfffffe0748487836 */ /* 0x000fe40000000000 */
[----:B--2---:R-:W-:Y:S02]  /*1c010*/  IMAD.WIDE R66, R2, 0x4, R74 ;  /* 0x0000000402427825 */ /* 0x004fe400078e024a */
[----:B------:R-:W1:Y:S03]  /*1c020*/  LDC R74, c[0x0][0x3a0] ;  /* 0x0000e800ff4a7b82 */ /* 0x000e660000000800 */
[----:B------:R-:W-:Y:S04]  /*1c030*/  STL.64 [R1+0xd10], R66 ;  /* 0x000d104201007387 */ /* 0x000fe80000100a00 */
[----:B------:R-:W2:Y:S04]  /*1c040*/  LDL.LU.64 R82, [R1+0x3c8] ;  /* 0x0003c80001527983 */ /* 0x000ea80000300a00 */
[----:B------:R-:W-:Y:S01]  /*1c050*/  LDGSTS.E [R0+-0x6fe38], desc[UR22][R66.64], !P6 ;  /* 0x901c800042007fae */ /* 0x000fe2000f1a1016 */
[----:B------:R-:W-:Y:S01]  /*1c060*/  ISETP.GE.U32.AND P6, PT, R68, 0x7ffffd8a, PT ;  /* 0x7ffffd8a4400780c */ /* 0x000fe20003fc6070 */
[----:B---3--:R-:W-:-:S02]  /*1c070*/  IMAD.WIDE R68, R2, 0x4, R80 ;  /* 0x0000000402447825 */ /* 0x008fc400078e0250 */
[----:B------:R-:W3:Y:S03]  /*1c080*/  LDC R80, c[0x0][0x3a0] ;  /* 0x0000e800ff507b82 */ /* 0x000ee60000000800 */
[----:B------:R-:W-:Y:S04]  /*1c090*/  STL.64 [R1+0xd18], R68 ;  /* 0x000d184401007387 */ /* 0x000fe80000100a00 */
[----:B------:R-:W2:Y:S04]  /*1c0a0*/  LDL.LU.64 R84, [R1+0x498] ;  /* 0x0004980001547983 */ /* 0x000ea80000300a00 */
[----:B------:R-:W-:Y:S01]  /*1c0b0*/  LDGSTS.E [R0+-0x6fe34], desc[UR22][R68.64], !P2 ;  /* 0x901cc00044007fae */ /* 0x000fe2000d1a1016 */
[----:B------:R-:W-:Y:S01]  /*1c0c0*/  ISETP.GE.U32.AND P2, PT, R70, 0x7ffffd89, PT ;  /* 0x7ffffd894600780c */ /* 0x000fe20003f46070 */
[----:B------:R-:W-:-:S02]  /*1c0d0*/  IMAD.WIDE R70, R2, 0x4, R76 ;  /* 0x0000000402467825 */ /* 0x000fc400078e024c */
[----:B------:R-:W3:Y:S03]  /*1c0e0*/  LDC R76, c[0x0][0x3a0] ;  /* 0x0000e800ff4c7b82 */ /* 0x000ee60000000800 */
[----:B------:R-:W-:Y:S04]  /*1c0f0*/  STL.64 [R1+0xd20], R70 ;  /* 0x000d204601007387 */ /* 0x000fe80000100a00 */
[----:B------:R-:W2:Y:S04]  /*1c100*/  LDL.LU.64 R92, [R1+0x490] ;  /* 0x00049000015c7983 */ /* 0x000ea80000300a00 */
[----:B------:R-:W2:Y:S04]  /*1c110*/  LDL.LU.64 R90, [R1+0x488] ;  /* 0x00048800015a7983 */ /* 0x000ea80000300a00 */
[----:B------:R-:W-:Y:S01]  /*1c120*/  LDGSTS.E [R0+-0x6fe30], desc[UR22][R70.64], !P5 ;  /* 0x901d000046007fae */ /* 0x000fe2000e9a1016 */
[----:B------:R-:W-:Y:S01]  /*1c130*/  ISETP.GE.U32.AND P5, PT, R72, 0x7ffffd88, PT ;  /* 0x7ffffd884800780c */ /* 0x000fe20003fa6070 */
[----:B------:R-:W-:-:S02]  /*1c140*/  IMAD.WIDE R72, R2, 0x4, R78 ;  /* 0x0000000402487825 */ /* 0x000fc400078e024e */
[----:B------:R-:W4:Y:S03]  /*1c150*/  LDC R78, c[0x0][0x3a0] ;  /* 0x0000e800ff4e7b82 */ /* 0x000f260000000800 */
[----:B------:R-:W-:Y:S04]  /*1c160*/  STL.64 [R1+0xd28], R72 ;  /* 0x000d284801007387 */ /* 0x000fe80000100a00 */
[----:B------:R-:W2:Y:S01]  /*1c170*/  LDL.LU.64 R140, [R1+0x480] ;  /* 0x00048000018c7983 */ /* 0x000ea20000300a00 */
[----:B-1----:R-:W-:-:S03]  /*1c180*/  VIADD R74, R74, 0xfffffe06 ;  /* 0xfffffe064a4a7836 */ /* 0x002fc60000000000 */
[----:B------:R-:W-:Y:S02]  /*1c190*/  LDGSTS.E [R0+-0x6fe2c], desc[UR22][R72.64], !P3 ;  /* 0x901d400048007fae */ /* 0x000fe4000d9a1016 */
[----:B------:R-:W-:Y:S01]  /*1c1a0*/  ISETP.GE.U32.AND P3, PT, R74, 0x7ffffd87, PT ;  /* 0x7ffffd874a00780c */ /* 0x000fe20003f66070 */
[----:B---3--:R-:W-:Y:S02]  /*1c1b0*/  VIADD R76, R76, 0xfffffe05 ;  /* 0xfffffe054c4c7836 */ /* 0x008fe40000000000 */
[----:B----4-:R-:W-:-:S05]  /*1c1c0*/  IMAD.WIDE R74, R2, 0x4, R86 ;  /* 0x00000004024a7825 */ /* 0x010fca00078e0256 */
[----:B------:R-:W-:Y:S01]  /*1c1d0*/  LDGSTS.E [R0+-0x6fe28], desc[UR22][R74.64], !P6 ;  /* 0x901d80004a007fae */ /* 0x000fe2000f1a1016 */
[----:B------:R-:W-:Y:S02]  /*1c1e0*/  ISETP.GE.U32.AND P6, PT, R76, 0x7ffffd86, PT ;  /* 0x7ffffd864c00780c */ /* 0x000fe40003fc6070 */
[----:B------:R-:W-:Y:S01]  /*1c1f0*/  IADD3 R78, PT, PT, R78, -0x1fc, RZ ;  /* 0xfffffe044e4e7810 */ /* 0x000fe20007ffe0ff */
[----:B------:R-:W-:Y:S01]  /*1c200*/  VIADD R80, R80, 0xfffffe03 ;  /* 0xfffffe0350507836 */ /* 0x000fe20000000000 */
[----:B------:R-:W-:Y:S01]  /*1c210*/  STL.64 [R1+0xd30], R74 ;  /* 0x000d304a01007387 */ /* 0x000fe20000100a00 */
[----:B--2---:R-:W-:Y:S02]  /*1c220*/  IMAD.WIDE R76, R2, 0x4, R82 ;  /* 0x00000004024c7825 */ /* 0x004fe400078e0252 */
[----:B------:R-:W1:Y:S03]  /*1c230*/  LDC R82, c[0x0][0x3a0] ;  /* 0x0000e800ff527b82 */ /* 0x000e660000000800 */
[----:B------:R-:W-:Y:S01]  /*1c240*/  LDGSTS.E [R0+-0x6fe24], desc[UR22][R76.64], !P2 ;  /* 0x901dc0004c007fae */ /* 0x000fe2000d1a1016 */
[----:B------:R-:W-:-:S03]  /*1c250*/  ISETP.GE.U32.AND P2, PT, R78, 0x7ffffd85, PT ;  /* 0x7ffffd854e00780c */ /* 0x000fc60003f46070 */
[----:B------:R-:W-:Y:S04]  /*1c260*/  STL.64 [R1+0xd38], R76 ;  /* 0x000d384c01007387 */ /* 0x000fe80000100a00 */
[----:B------:R-:W2:Y:S01]  /*1c270*/  LDL.LU.64 R86, [R1+0x478] ;  /* 0x0004780001567983 */ /* 0x000ea20000300a00 */
[----:B-1----:R-:W-:Y:S02]  /*1c280*/  VIADD R82, R82, 0xfffffe02 ;  /* 0xfffffe0252527836 */ /* 0x002fe40000000000 */
[----:B------:R-:W-:Y:S02]  /*1c290*/  IMAD.WIDE R78, R2, 0x4, R84 ;  /* 0x00000004024e7825 */ /* 0x000fe400078e0254 */
        /* <DEDUP_REMOVED lines=8> */
[----:B------:R-:W-:Y:S01]  /*1c320*/  ISETP.GE.U32.AND P3, PT, R82, 0x7ffffd83, PT ;  /* 0x7ffffd835200780c */ /* 0x000fe20003f66070 */
[----:B------:R-:W-:-:S02]  /*1c330*/  IMAD.WIDE R82, R2, 0x4, R90 ;  /* 0x0000000402527825 */ /* 0x000fc400078e025a */
[----:B------:R-:W-:Y:S01]  /*1c340*/  STL.64 [R1+0xd48], R80 ;  /* 0x000d485001007387 */ /* 0x000fe20000100a00 */
[----:B------:R-:W4:Y:S01]  /*1c350*/  LDC R90, c[0x0][0x3a0] ;  /* 0x0000e800ff5a7b82 */ /* 0x000f220000000800 */
[----:B-1----:R-:W-:Y:S02]  /*1c360*/  VIADD R84, R84, 0xfffffe01 ;  /* 0xfffffe0154547836 */ /* 0x002fe40000000000 */
[----:B------:R-:W-:Y:S04]  /*1c370*/  STL.64 [R1+0xd50], R82 ;  /* 0x000d505201007387 */ /* 0x000fe80000100a00 */
[----:B------:R-:W3:Y:S04]  /*1c380*/  LDL.LU.64 R102, [R1+0x448] ;  /* 0x0004480001667983 */ /* 0x000ee80000300a00 */
[----:B------:R-:W-:Y:S01]  /*1c390*/  LDGSTS.E [R0+-0x6fe18], desc[UR22][R82.64], !P6 ;  /* 0x901e800052007fae */ /* 0x000fe2000f1a1016 */
[----:B------:R-:W-:Y:S01]  /*1c3a0*/  ISETP.GE.U32.AND P6, PT, R84, 0x7ffffd82, PT ;  /* 0x7ffffd825400780c */ /* 0x000fe20003fc6070 */
[----:B------:R-:W-:-:S02]  /*1c3b0*/  IMAD.WIDE R84, R2, 0x4, R140 ;  /* 0x0000000402547825 */ /* 0x000fc400078e028c */
[----:B------:R-:W3:Y:S02]  /*1c3c0*/  LDL.LU.64 R140, [R1+0x440] ;  /* 0x00044000018c7983 */ /* 0x000ee40000300a00 */
[----:B------:R-:W-:Y:S02]  /*1c3d0*/  VIADD R89, R89, 0xfffffe00 ;  /* 0xfffffe0059597836 */ /* 0x000fe40000000000 */
[----:B------:R1:W-:Y:S03]  /*1c3e0*/  LDGSTS.E [R0+-0x6fe14], desc[UR22][R84.64], !P2 ;  /* 0x901ec00054007fae */ /* 0x0003e6000d1a1016 */
[----:B------:R-:W-:Y:S01]  /*1c3f0*/  ISETP.GE.AND P2, PT, R132, R89, PT ;  /* 0x000000598400720c */ /* 0x000fe20003f46270 */
[----:B------:R-:W-:Y:S01]  /*1c400*/  VIADD R88, R134, 0x100000 ;  /* 0x0010000086587836 */ /* 0x000fe20000000000 */
[----:B------:R-:W-:Y:S02]  /*1c410*/  STL.64 [R1+0xd58], R84 ;  /* 0x000d585401007387 */ /* 0x000fe40000100a00 */
[----:B-1----:R-:W-:-:S02]  /*1c420*/  SEL R0, RZ, 0x4, P2 ;  /* 0x00000004ff007807 */ /* 0x002fc40001000000 */
[----:B------:R-:W-:Y:S01]  /*1c430*/  ISETP.GT.AND P2, PT, R252, 0x27f, PT ;  /* 0x0000027ffc00780c */ /* 0x000fe20003f44270 */
[----:B------:R-:W-:Y:S01]  /*1c440*/  STL.64 [R1+0xb80], R132 ;  /* 0x000b808401007387 */ /* 0x000fe20000100a00 */
[----:B----4-:R-:W-:Y:S01]  /*1c450*/  VIADD R90, R90, 0xfffffdff ;  /* 0xfffffdff5a5a7836 */ /* 0x010fe20000000000 */
[----:B------:R-:W-:Y:S01]  /*1c460*/  IADD3 R94, PT, PT, R94, -0x203, RZ ;  /* 0xfffffdfd5e5e7810 */ /* 0x000fe20007ffe0ff */
[----:B------:R-:W-:Y:S01]  /*1c470*/  VIADD R92, R92, 0xfffffdfe ;  /* 0xfffffdfe5c5c7836 */ /* 0x000fe20000000000 */
[----:B------:R-:W-:Y:S01]  /*1c480*/  SEL R0, R0, RZ, P2 ;  /* 0x000000ff00007207 */ /* 0x000fe20001000000 */
[----:B------:R-:W-:Y:S01]  /*1c490*/  IMAD.WIDE R56, R135, 0x4, R136 ;  /* 0x0000000487387825 */ /* 0x000fe200078e0288 */
[----:B------:R-:W1:Y:S02]  /*1c4a0*/  LDC R252, c[0x0][0x3a0] ;  /* 0x0000e800fffc7b82 */ /* 0x000e640000000800 */
[----:B------:R-:W-:Y:S01]  /*1c4b0*/  ISETP.NE.U32.AND P2, PT, R0, RZ, PT ;  /* 0x000000ff0000720c */ /* 0x000fe20003f45070 */
[----:B------:R-:W-:-:S02]  /*1c4c0*/  VIADD R0, R134, 0x100000 ;  /* 0x0010000086007836 */ /* 0x000fc40000000000 */
[----:B--2---:R-:W-:-:S05]  /*1c4d0*/  IMAD.WIDE R86, R2, 0x4, R86 ;  /* 0x0000000402567825 */ /* 0x004fca00078e0256 */
[----:B------:R3:W-:Y:S01]  /*1c4e0*/  LDGSTS.E [R88+-0x6fe10], desc[UR22][R86.64], !P5 ;  /* 0x901f000056587fae */ /* 0x0007e2000e9a1016 */
[----:B------:R-:W-:-:S03]  /*1c4f0*/  ISETP.GE.U32.AND P5, PT, R89, 0x7ffffd81, PT ;  /* 0x7ffffd815900780c */ /* 0x000fc60003fa6070 */
[----:B------:R-:W-:Y:S04]  /*1c500*/  STL.64 [R1+0xd60], R86 ;  /* 0x000d605601007387 */ /* 0x000fe80000100a00 */
[----:B------:R-:W2:Y:S01]  /*1c510*/  LDL.LU.64 R112, [R1+0x438] ;  /* 0x0004380001707983 */ /* 0x000ea20000300a00 */
[----:B---3--:R-:W-:-:S03]  /*1c520*/  IMAD.WIDE R88, R2, 0x4, R96 ;  /* 0x0000000402587825 */ /* 0x008fc600078e0260 */
[----:B------:R-:W3:Y:S04]  /*1c530*/  LDL.LU.64 R96, [R1+0x430] ;  /* 0x0004300001607983 */ /* 0x000ee80000300a00 */
[----:B------:R-:W4:Y:S04]  /*1c540*/  LDL.LU.64 R98, [R1+0x428] ;  /* 0x0004280001627983 */ /* 0x000f280000300a00 */
[----:B------:R-:W-:Y:S01]  /*1c550*/  LDGSTS.E [R0+-0x6fe0c], desc[UR22][R88.64], !P3 ;  /* 0x901f400058007fae */ /* 0x000fe2000d9a1016 */
[----:B------:R-:W-:-:S03]  /*1c560*/  ISETP.GE.U32.AND P3, PT, R90, 0x7ffffd80, PT ;  /* 0x7ffffd805a00780c */ /* 0x000fc60003f66070 */
[----:B------:R-:W4:Y:S04]  /*1c570*/  LDL.LU.64 R100, [R1+0x420] ;  /* 0x0004200001647983 */ /* 0x000f280000300a00 */
[----:B------:R-:W-:Y:S01]  /*1c580*/  STL.64 [R1+0xd68], R88 ;  /* 0x000d685801007387 */ /* 0x000fe20000100a00 */
[----:B------:R-:W-:-:S03]  /*1c590*/  IMAD.WIDE R90, R2, 0x4, R102 ;  /* 0x00000004025a7825 */ /* 0x000fc600078e0266 */
[----:B------:R-:W4:Y:S04]  /*1c5a0*/  LDL.LU.64 R102, [R1+0x418] ;  /* 0x0004180001667983 */ /* 0x000f280000300a00 */
[----:B------:R-:W4:Y:S04]  /*1c5b0*/  LDL.LU.64 R104, [R1+0x410] ;  /* 0x0004100001687983 */ /* 0x000f280000300a00 */
[----:B------:R-:W4:Y:S04]  /*1c5c0*/  LDL.LU.64 R106, [R1+0x408] ;  /* 0x00040800016a7983 */ /* 0x000f280000300a00 */
[----:B------:R-:W-:Y:S01]  /*1c5d0*/  LDGSTS.E [R0+-0x6fe08], desc[UR22][R90.64], !P6 ;  /* 0x901f80005a007fae */ /* 0x000fe2000f1a1016 */
[----:B------:R-:W-:-:S03]  /*1c5e0*/  ISETP.GE.U32.AND P6, PT, R92, 0x7ffffd7f, PT ;  /* 0x7ffffd7f5c00780c */ /* 0x000fc60003fc6070 */
[----:B------:R-:W-:Y:S01]  /*1c5f0*/  STL.64 [R1+0xd70], R90 ;  /* 0x000d705a01007387 */ /* 0x000fe20000100a00 */
[----:B------:R-:W-:-:S03]  /*1c600*/  IMAD.WIDE R92, R2, 0x4, R140 ;  /* 0x00000004025c7825 */ /* 0x000fc600078e028c */
[----:B------:R-:W4:Y:S04]  /*1c610*/  LDL.LU.64 R108, [R1+0x400] ;  /* 0x00040000016c7983 */ /* 0x000f280000300a00 */
[----:B------:R-:W4:Y:S04]  /*1c620*/  LDL.LU.64 R110, [R1+0x4b8] ;  /* 0x0004b800016e7983 */ /* 0x000f280000300a00 */
[----:B------:R-:W4:Y:S04]  /*1c630*/  LDL.LU.64 R140, [R1+0x4b0] ;  /* 0x0004b000018c7983 */ /* 0x000f280000300a00 */
[----:B------:R-:W4:Y:S04]  /*1c640*/  LDL.LU.64 R114, [R1+0x4a8] ;  /* 0x0004a80001727983 */ /* 0x000f280000300a00 */
[----:B------:R-:W4:Y:S04]  /*1c650*/  LDL.LU.64 R116, [R1+0x4a0] ;  /* 0x0004a00001747983 */ /* 0x000f280000300a00 */
[----:B------:R-:W4:Y:S04]  /*1c660*/  LDL.LU.64 R118, [R1+0x470] ;  /* 0x0004700001767983 */ /* 0x000f280000300a00 */
[----:B------:R1:W-:Y:S04]  /*1c670*/  STL.64 [R1+0xd80], R2 ;  /* 0x000d800201007387 */ /* 0x0003e80000100a00 */
[----:B------:R-:W-:Y:S04]  /*1c680*/  STL.64 [R1+0xd88], R92 ;  /* 0x000d885c01007387 */ /* 0x000fe80000100a00 */
[----:B------:R1:W-:Y:S01]  /*1c690*/  LDGSTS.E [R0+-0x6fe04], desc[UR22][R92.64], !P5 ;  /* 0x901fc0005c007fae */ /* 0x0003e2000e9a1016 */
[----:B------:R-:W-:-:S03]  /*1c6a0*/  ISETP.GE.U32.AND P5, PT, R94, 0x7ffffd7e, PT ;  /* 0x7ffffd7e5e00780c */ /* 0x000fc60003fa6070 */
[----:B------:R-:W0:Y:S01]  /*1c6b0*/  LDGDEPBAR ;  /* 0x00000000000079af */ /* 0x000e220000000000 */
[----:B-1----:R-:W-:Y:S02]  /*1c6c0*/  VIADD R0, R95, 0xfffffdfc ;  /* 0xfffffdfc5f007836 */ /* 0x002fe40000000000 */
[----:B--2---:R-:W-:-:S05]  /*1c6d0*/  IMAD.WIDE R94, R135, 0x4, R112 ;  /* 0x00000004875e7825 */ /* 0x004fca00078e0270 */
[----:B------:R-:W-:Y:S01]  /*1c6e0*/  LDGSTS.E [R143+0x30000], desc[UR22][R94.64], P4 ;  /* 0x300000005e8f7fae */ /* 0x000fe2000a1a1016 */
[----:B---3--:R-:W-:-:S04]  /*1c6f0*/  IMAD.WIDE R96, R135, 0x4, R96 ;  /* 0x0000000487607825 */ /* 0x008fc800078e0260 */
[C---:B----4-:R-:W-:Y:S01]  /*1c700*/  IMAD.WIDE R98, R135.reuse, 0x4, R98 ;  /* 0x0000000487627825 */ /* 0x050fe200078e0262 */
[----:B------:R-:W-:Y:S04]  /*1c710*/  STL.64 [R1+0xd90], R96 ;  /* 0x000d906001007387 */ /* 0x000fe80000100a00 */
[----:B------:R-:W2:Y:S01]  /*1c720*/  LDL.LU.64 R120, [R1+0x468] ;  /* 0x0004680001787983 */ /* 0x000ea20000300a00 */
[----:B------:R-:W-:-:S03]  /*1c730*/  IMAD.WIDE R100, R135, 0x4, R100 ;  /* 0x0000000487647825 */ /* 0x000fc600078e0264 */
[----:B------:R-:W3:Y:S04]  /*1c740*/  LDL.LU.64 R122, [R1+0x460] ;  /* 0x00046000017a7983 */ /* 0x000ee80000300a00 */
[----:B------:R-:W-:Y:S01]  /*1c750*/  STL.64 [R1+0xd98], R98 ;  /* 0x000d986201007387 */ /* 0x000fe20000100a00 */
[----:B------:R-:W-:-:S03]  /*1c760*/  IMAD.WIDE R102, R135, 0x4, R102 ;  /* 0x0000000487667825 */ /* 0x000fc600078e0266 */
[----:B------:R-:W4:Y:S04]  /*1c770*/  LDL.LU.64 R124, [R1+0x458] ;  /* 0x00045800017c7983 */ /* 0x000f280000300a00 */
[----:B------:R-:W2:Y:S04]  /*1c780*/  LDL.LU.64 R126, [R1+0x4f8] ;  /* 0x0004f800017e7983 */ /* 0x000ea80000300a00 */
[----:B------:R-:W-:Y:S04]  /*1c790*/  STL.64 [R1+0xda0], R100 ;  /* 0x000da06401007387 */ /* 0x000fe80000100a00 */
[----:B------:R-:W2:Y:S04]  /*1c7a0*/  LDL.LU.64 R128, [R1+0x4f0] ;  /* 0x0004f00001807983 */ /* 0x000ea80000300a00 */
[----:B------:R1:W-:Y:S04]  /*1c7b0*/  STL.64 [R1+0xda8], R102 ;  /* 0x000da86601007387 */ /* 0x0003e80000100a00 */
[----:B------:R-:W2:Y:S04]  /*1c7c0*/  LDL.LU.64 R130, [R1+0x4e8] ;  /* 0x0004e80001827983 */ /* 0x000ea80000300a00 */
[----:B------:R-:W2:Y:S01]  /*1c7d0*/  LDL.LU.64 R144, [R1+0x4e0] ;  /* 0x0004e00001907983 */ /* 0x000ea20000300a00 */
[----:B------:R-:W-:-:S03]  /*1c7e0*/  IMAD.WIDE R112, R135, 0x4, R140 ;  /* 0x0000000487707825 */ /* 0x000fc600078e028c */
[----:B------:R-:W2:Y:S04]  /*1c7f0*/  LDL.LU.64 R146, [R1+0x4d8] ;  /* 0x0004d80001927983 */ /* 0x000ea80000300a00 */
[----:B------:R-:W2:Y:S04]  /*1c800*/  LDL.LU.64 R140, [R1+0x4d0] ;  /* 0x0004d000018c7983 */ /* 0x000ea80000300a00 */
        /* <DEDUP_REMOVED lines=48> */
[----:B------:R-:W4:Y:S04]  /*1cb10*/  LDL.LU.64 R4, [R1+0x670] ;  /* 0x0006700001047983 */ /* 0x000f280000300a00 */
[----:B------:R-:W4:Y:S04]  /*1cb20*/  LDL.LU.64 R12, [R1+0x668] ;  /* 0x00066800010c7983 */ /* 0x000f280000300a00 */
[----:B------:R-:W4:Y:S04]  /*1cb30*/  LDL.LU.64 R8, [R1+0x660] ;  /* 0x0006600001087983 */ /* 0x000f280000300a00 */
[----:B------:R-:W4:Y:S04]  /*1cb40*/  LDL.LU.64 R6, [R1+0x658] ;  /* 0x0006580001067983 */ /* 0x000f280000300a00 */
[----:B------:R-:W1:Y:S01]  /*1cb50*/  LDL.LU.64 R242, [R1+0x680] ;  /* 0x0006800001f27983 */ /* 0x000e620000300a00 */
[----:B--2---:R-:W-:-:S03]  /*1cb60*/  IMAD.WIDE R212, R135, 0x4, R140 ;  /* 0x0000000487d47825 */ /* 0x004fc600078e028c */
[----:B------:R-:W2:Y:S04]  /*1cb70*/  LDL.LU.64 R140, [R1+0x688] ;  /* 0x00068800018c7983 */ /* 0x000ea80000300a00 */
[----:B------:R-:W2:Y:S04]  /*1cb80*/  LDL.LU.64 R240, [R1+0x690] ;  /* 0x0006900001f07983 */ /* 0x000ea80000300a00 */
[----:B------:R-:W2:Y:S04]  /*1cb90*/  LDL.LU.64 R14, [R1+0x698] ;  /* 0x00069800010e7983 */ /* 0x000ea80000300a00 */
[----:B------:R-:W2:Y:S04]  /*1cba0*/  LDL.LU.64 R244, [R1+0x6b8] ;  /* 0x0006b80001f47983 */ /* 0x000ea80000300a00 */
[----:B------:R-:W2:Y:S04]  /*1cbb0*/  LDL.LU.64 R246, [R1+0x6b0] ;  /* 0x0006b00001f67983 */ /* 0x000ea80000300a00 */
[----:B------:R-:W2:Y:S04]  /*1cbc0*/  LDL.LU.64 R248, [R1+0x6a8] ;  /* 0x0006a80001f87983 */ /* 0x000ea80000300a00 */
[----:B------:R-:W2:Y:S01]  /*1cbd0*/  LDL.LU.64 R250, [R1+0x6a0] ;  /* 0x0006a00001fa7983 */ /* 0x000ea20000300a00 */
[----:B---3--:R-:W-:-:S03]  /*1cbe0*/  IMAD.WIDE R2, R135, 0x4, R10 ;  /* 0x0000000487027825 */ /* 0x008fc600078e020a */
[----:B------:R-:W3:Y:S01]  /*1cbf0*/  LDL.LU.64 R10, [R1+0x6c0] ;  /* 0x0006c000010a7983 */ /* 0x000ee20000300a00 */
[----:B----4-:R-:W-:-:S03]  /*1cc00*/  IMAD.WIDE R50, R135, 0x4, R4 ;  /* 0x0000000487327825 */ /* 0x010fc600078e0204 */
[----:B------:R4:W-:Y:S04]  /*1cc10*/  STL.64 [R1+0x568], R2 ;  /* 0x0005680201007387 */ /* 0x0009e80000100a00 */
[----:B------:R-:W4:Y:S01]  /*1cc20*/  LDL.LU.64 R4, [R1+0x6c8] ;  /* 0x0006c80001047983 */ /* 0x000f220000300a00 */
[----:B------:R-:W-:-:S04]  /*1cc30*/  IMAD.WIDE R36, R135, 0x4, R12 ;  /* 0x0000000487247825 */ /* 0x000fc800078e020c */
[----:B------:R-:W-:-:S04]  /*1cc40*/  IMAD.WIDE R20, R135, 0x4, R8 ;  /* 0x0000000487147825 */ /* 0x000fc800078e0208 */
[C---:B------:R-:W-:Y:S02]  /*1cc50*/  IMAD.WIDE R8, R135.reuse, 0x4, R6 ;  /* 0x0000000487087825 */ /* 0x040fe400078e0206 */
[----:B------:R-:W4:Y:S02]  /*1cc60*/  LDL.LU.64 R6, [R1+0x6d0] ;  /* 0x0006d00001067983 */ /* 0x000f240000300a00 */
[C---:B-1----:R-:W-:Y:S02]  /*1cc70*/  IMAD.WIDE R102, R135.reuse, 0x4, R242 ;  /* 0x0000000487667825 */ /* 0x042fe400078e02f2 */
[----:B------:R-:W-:Y:S04]  /*1cc80*/  STL.64 [R1+0x598], R50 ;  /* 0x0005983201007387 */ /* 0x000fe80000100a00 */
[----:B------:R-:W-:Y:S04]  /*1cc90*/  STL.64 [R1+0x5a0], R36 ;  /* 0x0005a02401007387 */ /* 0x000fe80000100a00 */
[----:B------:R-:W4:Y:S01]  /*1cca0*/  LDL.LU.64 R242, [R1+0x6d8] ;  /* 0x0006d80001f27983 */ /* 0x000f220000300a00 */
[----:B--2---:R-:W-:-:S03]  /*1ccb0*/  IMAD.WIDE R90, R135, 0x4, R140 ;  /* 0x00000004875a7825 */ /* 0x004fc600078e028c */
[----:B------:R-:W2:Y:S01]  /*1ccc0*/  LDL.LU.64 R140, [R1+0x6f8] ;  /* 0x0006f800018c7983 */ /* 0x000ea20000300a00 */
[----:B------:R-:W-:-:S03]  /*1ccd0*/  IMAD.WIDE R76, R135, 0x4, R240 ;  /* 0x00000004874c7825 */ /* 0x000fc600078e02f0 */
[----:B------:R-:W-:Y:S04]  /*1cce0*/  STL.64 [R1+0x5b0], R20 ;  /* 0x0005b01401007387 */ /* 0x000fe80000100a00 */
[----:B------:R1:W-:Y:S01]  /*1ccf0*/  STL.64 [R1+0x5c8], R102 ;  /* 0x0005c86601007387 */ /* 0x0003e20000100a00 */
[----:B------:R-:W-:-:S03]  /*1cd00*/  IMAD.WIDE R64, R135, 0x4, R14 ;  /* 0x0000000487407825 */ /* 0x000fc600078e020e */
[----:B------:R-:W2:Y:S01]  /*1cd10*/  LDL.LU.64 R12, [R1+0x6f0] ;  /* 0x0006f000010c7983 */ /* 0x000ea20000300a00 */
[----:B------:R-:W-:-:S03]  /*1cd20*/  IMAD.WIDE R48, R135, 0x4, R244 ;  /* 0x0000000487307825 */ /* 0x000fc600078e02f4 */
[----:B------:R-:W2:Y:S01]  /*1cd30*/  LDL.LU.64 R240, [R1+0x6e8] ;  /* 0x0006e80001f07983 */ /* 0x000ea20000300a00 */
[----:B------:R-:W-:-:S03]  /*1cd40*/  IMAD.WIDE R34, R135, 0x4, R246 ;  /* 0x0000000487227825 */ /* 0x000fc600078e02f6 */
[----:B------:R-:W-:Y:S04]  /*1cd50*/  STL.64 [R1+0x5c0], R8 ;  /* 0x0005c00801007387 */ /* 0x000fe80000100a00 */
[----:B------:R-:W-:Y:S04]  /*1cd60*/  STL.64 [R1+0x5e0], R90 ;  /* 0x0005e05a01007387 */ /* 0x000fe80000100a00 */
[----:B------:R-:W2:Y:S01]  /*1cd70*/  LDL.LU.64 R244, [R1+0x6e0] ;  /* 0x0006e00001f47983 */ /* 0x000ea20000300a00 */
[----:B------:R-:W-:-:S03]  /*1cd80*/  IMAD.WIDE R132, R135, 0x4, R250 ;  /* 0x0000000487847825 */ /* 0x000fc600078e02fa */
[----:B------:R-:W-:Y:S04]  /*1cd90*/  STL.64 [R1+0x600], R76 ;  /* 0x0006004c01007387 */ /* 0x000fe80000100a00 */
[----:B------:R-:W2:Y:S04]  /*1cda0*/  LDL.LU.64 R246, [R1+0x700] ;  /* 0x0007000001f67983 */ /* 0x000ea80000300a00 */
[----:B------:R-:W-:Y:S04]  /*1cdb0*/  STL.64 [R1+0x608], R64 ;  /* 0x0006084001007387 */ /* 0x000fe80000100a00 */
[----:B------:R-:W2:Y:S01]  /*1cdc0*/  LDL.LU.64 R250, [R1+0x708] ;  /* 0x0007080001fa7983 */ /* 0x000ea20000300a00 */
[----:B------:R-:W-:-:S03]  /*1cdd0*/  IMAD.WIDE R248, R135, 0x4, R248 ;  /* 0x0000000487f87825 */ /* 0x000fc600078e02f8 */
[----:B------:R-:W-:Y:S04]  /*1cde0*/  STL.64 [R1+0x610], R48 ;  /* 0x0006103001007387 */ /* 0x000fe80000100a00 */
[----:B------:R-:W-:Y:S01]  /*1cdf0*/  STL.64 [R1+0x618], R34 ;  /* 0x0006182201007387 */ /* 0x000fe20000100a00 */
[----:B---3--:R-:W-:-:S04]  /*1ce00*/  IMAD.WIDE R100, R135, 0x4, R10 ;  /* 0x0000000487647825 */ /* 0x008fc800078e020a */
[C---:B----4-:R-:W-:Y:S02]  /*1ce10*/  IMAD.WIDE R88, R135.reuse, 0x4, R4 ;  /* 0x0000000487587825 */ /* 0x050fe400078e0204 */
[----:B------:R-:W3:Y:S04]  /*1ce20*/  LDL.LU.64 R4, [R1+0x710] ;  /* 0x0007100001047983 */ /* 0x000ee80000300a00 */
[----:B------:R-:W-:Y:S04]  /*1ce30*/  STL.64 [R1+0x628], R248 ;  /* 0x000628f801007387 */ /* 0x000fe80000100a00 */
[----:B------:R4:W-:Y:S01]  /*1ce40*/  STL.64 [R1+0x648], R100 ;  /* 0x0006486401007387 */ /* 0x0009e20000100a00 */
[----:B------:R-:W-:-:S03]  /*1ce50*/  IMAD.WIDE R74, R135, 0x4, R6 ;  /* 0x00000004874a7825 */ /* 0x000fc600078e0206 */
[----:B------:R-:W4:Y:S04]  /*1ce60*/  LDL.LU.64 R28, [R1+0x718] ;  /* 0x00071800011c7983 */ /* 0x000f280000300a00 */
[----:B------:R-:W4:Y:S04]  /*1ce70*/  LDL.LU.64 R10, [R1+0x738] ;  /* 0x00073800010a7983 */ /* 0x000f280000300a00 */
[----:B------:R-:W-:Y:S01]  /*1ce80*/  STL.64 [R1+0x640], R132 ;  /* 0x0006408401007387 */ /* 0x000fe20000100a00 */
[----:B------:R-:W-:-:S03]  /*1ce90*/  IMAD.WIDE R62, R135, 0x4, R242 ;  /* 0x00000004873e7825 */ /* 0x000fc600078e02f2 */
[----:B------:R-:W-:Y:S04]  /*1cea0*/  STL.64 [R1+0x658], R88 ;  /* 0x0006585801007387 */ /* 0x000fe80000100a00 */
[----:B------:R-:W4:Y:S04]  /*1ceb0*/  LDL.LU.64 R16, [R1+0x730] ;  /* 0x0007300001107983 */ /* 0x000f280000300a00 */
[----:B------:R-:W4:Y:S04]  /*1cec0*/  LDL.LU.64 R242, [R1+0x728] ;  /* 0x0007280001f27983 */ /* 0x000f280000300a00 */
[----:B------:R-:W4:Y:S04]  /*1ced0*/  LDL.LU.64 R6, [R1+0x720] ;  /* 0x0007200001067983 */ /* 0x000f280000300a00 */
[----:B------:R-:W-:Y:S04]  /*1cee0*/  STL.64 [R1+0x660], R74 ;  /* 0x0006604a01007387 */ /* 0x000fe80000100a00 */
[----:B------:R-:W4:Y:S04]  /*1cef0*/  LDL.LU.64 R26, [R1+0x740] ;  /* 0x00074000011a7983 */ /* 0x000f280000300a00 */
[----:B------:R-:W4:Y:S04]  /*1cf00*/  LDL.LU.64 R24, [R1+0x748] ;  /* 0x0007480001187983 */ /* 0x000f280000300a00 */
[----:B------:R-:W-:Y:S01]  /*1cf10*/  STL.64 [R1+0x668], R62 ;  /* 0x0006683e01007387 */ /* 0x000fe20000100a00 */
[----:B--2---:R-:W-:-:S04]  /*1cf20*/  IMAD.WIDE R140, R135, 0x4, R140 ;  /* 0x00000004878c7825 */ /* 0x004fc800078e028c */
[----:B------:R-:W-:-:S04]  /*1cf30*/  IMAD.WIDE R32, R135, 0x4, R12 ;  /* 0x0000000487207825 */ /* 0x000fc800078e020c */
[C---:B------:R-:W-:Y:S02]  /*1cf40*/  IMAD.WIDE R18, R135.reuse, 0x4, R240 ;  /* 0x0000000487127825 */ /* 0x040fe400078e02f0 */
[----:B------:R-:W2:Y:S04]  /*1cf50*/  LDL.LU.64 R240, [R1+0x750] ;  /* 0x0007500001f07983 */ /* 0x000ea80000300a00 */
[----:B------:R-:W-:Y:S04]  /*1cf60*/  STL.64 [R1+0x670], R140 ;  /* 0x0006708c01007387 */ /* 0x000fe80000100a00 */
[----:B------:R-:W2:Y:S01]  /*1cf70*/  LDL.LU.64 R22, [R1+0x758] ;  /* 0x0007580001167983 */ /* 0x000ea20000300a00 */
[----:B------:R-:W-:-:S03]  /*1cf80*/  IMAD.WIDE R98, R135, 0x4, R246 ;  /* 0x0000000487627825 */ /* 0x000fc600078e02f6 */
[----:B------:R-:W2:Y:S04]  /*1cf90*/  LDL.LU.64 R246, [R1+0x778] ;  /* 0x0007780001f67983 */ /* 0x000ea80000300a00 */
[----:B------:R-:W-:Y:S01]  /*1cfa0*/  STL.64 [R1+0x680], R32 ;  /* 0x0006802001007387 */ /* 0x000fe20000100a00 */
[----:B------:R-:W-:-:S03]  /*1cfb0*/  IMAD.WIDE R86, R135, 0x4, R250 ;  /* 0x0000000487567825 */ /* 0x000fc600078e02fa */
[----:B------:R-:W2:Y:S04]  /*1cfc0*/  LDL.LU.64 R14, [R1+0x770] ;  /* 0x00077000010e7983 */ /* 0x000ea80000300a00 */
[----:B------:R-:W2:Y:S01]  /*1cfd0*/  LDL.LU.64 R250, [R1+0x768] ;  /* 0x0007680001fa7983 */ /* 0x000ea20000300a00 */
[----:B------:R-:W-:-:S03]  /*1cfe0*/  IMAD.WIDE R244, R135, 0x4, R244 ;  /* 0x0000000487f47825 */ /* 0x000fc600078e02f4 */
[----:B------:R-:W-:Y:S04]  /*1cff0*/  STL.64 [R1+0x698], R18 ;  /* 0x0006981201007387 */ /* 0x000fe80000100a00 */
[----:B------:R1:W-:Y:S01]  /*1d000*/  STL.64 [R1+0x6a8], R98 ;  /* 0x0006a86201007387 */ /* 0x0003e20000100a00 */
[----:B---3--:R-:W-:-:S03]  /*1d010*/  IMAD.WIDE R72, R135, 0x4, R4 ;  /* 0x0000000487487825 */ /* 0x008fc600078e0204 */
[----:B------:R-:W3:Y:S04]  /*1d020*/  LDL.LU.64 R4, [R1+0x760] ;  /* 0x0007600001047983 */ /* 0x000ee80000300a00 */
[----:B------:R-:W3:Y:S04]  /*1d030*/  LDL.LU.64 R12, [R1+0x780] ;  /* 0x00078000010c7983 */ /* 0x000ee80000300a00 */
[----:B------:R-:W-:Y:S01]  /*1d040*/  STL.64 [R1+0x6a0], R244 ;  /* 0x0006a0f401007387 */ /* 0x000fe20000100a00 */
[----:B----4-:R-:W-:-:S03]  /*1d050*/  IMAD.WIDE R60, R135, 0x4, R28 ;  /* 0x00000004873c7825 */ /* 0x010fc600078e021c */
[----:B------:R-:W-:Y:S01]  /*1d060*/  STL.64 [R1+0x6b0], R86 ;  /* 0x0006b05601007387 */ /* 0x000fe20000100a00 */
[----:B------:R-:W-:-:S03]  /*1d070*/  IMAD.WIDE R46, R135, 0x4, R10 ;  /* 0x00000004872e7825 */ /* 0x000fc600078e020a */
[----:B------:R-:W4:Y:S04]  /*1d080*/  LDL.LU.64 R10, [R1+0x788] ;  /* 0x00078800010a7983 */ /* 0x000f280000300a00 */
[----:B------:R-:W-:Y:S01]  /*1d090*/  STL.64 [R1+0x6c0], R72 ;  /* 0x0006c04801007387 */ /* 0x000fe20000100a00 */
[----:B------:R-:W-:-:S04]  /*1d0a0*/  IMAD.WIDE R30, R135, 0x4, R16 ;  /* 0x00000004871e7825 */ /* 0x000fc800078e0210 */
[C---:B------:R-:W-:Y:S02]  /*1d0b0*/  IMAD.WIDE R16, R135.reuse, 0x4, R242 ;  /* 0x0000000487107825 */ /* 0x040fe400078e02f2 */
[----:B------:R-:W4:Y:S02]  /*1d0c0*/  LDL.LU.64 R242, [R1+0x790] ;  /* 0x0007900001f27983 */ /* 0x000f240000300a00 */
[C---:B------:R-:W-:Y:S02]  /*1d0d0*/  IMAD.WIDE R6, R135.reuse, 0x4, R6 ;  /* 0x0000000487067825 */ /* 0x040fe400078e0206 */
[----:B------:R-:W-:Y:S04]  /*1d0e0*/  STL.64 [R1+0x6c8], R60 ;  /* 0x0006c83c01007387 */ /* 0x000fe80000100a00 */
[----:B------:R-:W-:Y:S01]  /*1d0f0*/  STL.64 [R1+0x6d0], R46 ;  /* 0x0006d02e01007387 */ /* 0x000fe20000100a00 */
[----:B------:R-:W-:-:S03]  /*1d100*/  IMAD.WIDE R96, R135, 0x4, R26 ;  /* 0x0000000487607825 */ /* 0x000fc600078e021a */
[----:B------:R-:W-:Y:S01]  /*1d110*/  STL.64 [R1+0x6d8], R30 ;  /* 0x0006d81e01007387 */ /* 0x000fe20000100a00 */
[----:B------:R-:W-:-:S03]  /*1d120*/  IMAD.WIDE R84, R135, 0x4, R24 ;  /* 0x0000000487547825 */ /* 0x000fc600078e0218 */
[----:B------:R-:W-:Y:S04]  /*1d130*/  STL.64 [R1+0x6e0], R16 ;  /* 0x0006e01001007387 */ /* 0x000fe80000100a00 */
[----:B------:R1:W-:Y:S01]  /*1d140*/  STL.64 [R1+0x6f0], R96 ;  /* 0x0006f06001007387 */ /* 0x0003e20000100a00 */
[----:B--2---:R-:W-:-:S03]  /*1d150*/  IMAD.WIDE R70, R135, 0x4, R240 ;  /* 0x0000000487467825 */ /* 0x004fc600078e02f0 */
[----:B------:R-:W2:Y:S04]  /*1d160*/  LDL.LU.64 R240, [R1+0x7b8] ;  /* 0x0007b80001f07983 */ /* 0x000ea80000300a00 */
[----:B------:R-:W-:Y:S04]  /*1d170*/  STL.64 [R1+0x6e8], R6 ;  /* 0x0006e80601007387 */ /* 0x000fe80000100a00 */
[----:B------:R-:W-:Y:S01]  /*1d180*/  STL.64 [R1+0x710], R84 ;  /* 0x0007105401007387 */ /* 0x000fe20000100a00 */
[----:B------:R-:W-:-:S03]  /*1d190*/  IMAD.WIDE R44, R135, 0x4, R246 ;  /* 0x00000004872c7825 */ /* 0x000fc600078e02f6 */
[----:B------:R-:W2:Y:S04]  /*1d1a0*/  LDL.LU.64 R246, [R1+0x7a8] ;  /* 0x0007a80001f67983 */ /* 0x000ea80000300a00 */
[----:B------:R-:W-:Y:S01]  /*1d1b0*/  STL.64 [R1+0x718], R70 ;  /* 0x0007184601007387 */ /* 0x000fe20000100a00 */
[----:B------:R-:W-:-:S04]  /*1d1c0*/  IMAD.WIDE R28, R135, 0x4, R14 ;  /* 0x00000004871c7825 */ /* 0x000fc800078e020e */
[C---:B------:R-:W-:Y:S02]  /*1d1d0*/  IMAD.WIDE R14, R135.reuse, 0x4, R250 ;  /* 0x00000004870e7825 */ /* 0x040fe400078e02fa */
[----:B------:R-:W2:Y:S02]  /*1d1e0*/  LDL.LU.64 R250, [R1+0x7a0] ;  /* 0x0007a00001fa7983 */ /* 0x000ea40000300a00 */
[----:B------:R-:W-:-:S05]  /*1d1f0*/  IMAD.WIDE R58, R135, 0x4, R22 ;  /* 0x00000004873a7825 */ /* 0x000fca00078e0216 */
[----:B------:R-:W-:Y:S04]  /*1d200*/  STL.64 [R1+0x720], R58 ;  /* 0x0007203a01007387 */ /* 0x000fe80000100a00 */
[----:B------:R-:W-:Y:S04]  /*1d210*/  STL.64 [R1+0x728], R44 ;  /* 0x0007282c01007387 */ /* 0x000fe80000100a00 */
[----:B------:R-:W2:Y:S01]  /*1d220*/  LDL.LU.64 R2, [R1+0x7c0] ;  /* 0x0007c00001027983 */ /* 0x000ea20000300a00 */
[----:B---3--:R-:W-:-:S03]  /*1d230*/  IMAD.WIDE R92, R135, 0x4, R12 ;  /* 0x00000004875c7825 */ /* 0x008fc600078e020c */
[----:B------:R-:W3:Y:S04]  /*1d240*/  LDL.LU.64 R80, [R1+0x7c8] ;  /* 0x0007c80001507983 */ /* 0x000ee80000300a00 */
[----:B------:R-:W-:Y:S01]  /*1d250*/  STL.64 [R1+0x730], R28 ;  /* 0x0007301c01007387 */ /* 0x000fe20000100a00 */
[----:B------:R-:W-:-:S03]  /*1d260*/  IMAD.WIDE R4, R135, 0x4, R4 ;  /* 0x0000000487047825 */ /* 0x000fc600078e0204 */
[----:B------:R-:W3:Y:S04]  /*1d270*/  LDL.LU.64 R66, [R1+0x7d0] ;  /* 0x0007d00001427983 */ /* 0x000ee80000300a00 */
[----:B------:R-:W-:Y:S01]  /*1d280*/  STL.64 [R1+0x738], R14 ;  /* 0x0007380e01007387 */ /* 0x000fe20000100a00 */
[----:B----4-:R-:W-:-:S03]  /*1d290*/  IMAD.WIDE R82, R135, 0x4, R10 ;  /* 0x0000000487527825 */ /* 0x010fc600078e020a */
[----:B------:R4:W-:Y:S04]  /*1d2a0*/  STL.64 [R1+0x758], R92 ;  /* 0x0007585c01007387 */ /* 0x0009e80000100a00 */
[----:B------:R-:W4:Y:S04]  /*1d2b0*/  LDL.LU.64 R54, [R1+0x7d8] ;  /* 0x0007d80001367983 */ /* 0x000f280000300a00 */
[----:B------:R-:W4:Y:S01]  /*1d2c0*/  LDL.LU.64 R40, [R1+0x7f8] ;  /* 0x0007f80001287983 */ /* 0x000f220000300a00 */
[----:B------:R-:W-:-:S03]  /*1d2d0*/  IMAD.WIDE R68, R135, 0x4, R242 ;  /* 0x0000000487447825 */ /* 0x000fc600078e02f2 */
[----:B------:R-:W4:Y:S04]  /*1d2e0*/  LDL.LU.64 R24, [R1+0x7f0] ;  /* 0x0007f00001187983 */ /* 0x000f280000300a00 */
[----:B------:R-:W4:Y:S04]  /*1d2f0*/  LDL.LU.64 R10, [R1+0x7e8] ;  /* 0x0007e800010a7983 */ /* 0x000f280000300a00 */
[----:B------:R-:W4:Y:S04]  /*1d300*/  LDL.LU.64 R242, [R1+0x7e0] ;  /* 0x0007e00001f27983 */ /* 0x000f280000300a00 */
[----:B------:R-:W-:Y:S01]  /*1d310*/  STL.64 [R1+0x740], R4 ;  /* 0x0007400401007387 */ /* 0x000fe20000100a00 */
[----:B------:R-:W-:-:S03]  /*1d320*/  IMAD.WIDE R26, R135, 0x4, R138 ;  /* 0x00000004871a7825 */ /* 0x000fc600078e028a */
[----:B------:R-:W-:Y:S04]  /*1d330*/  STL.64 [R1+0x760], R82 ;  /* 0x0007605201007387 */ /* 0x000fe80000100a00 */
[----:B------:R-:W4:Y:S04]  /*1d340*/  LDL.LU.64 R136, [R1+0x800] ;  /* 0x0008000001887983 */ /* 0x000f280000300a00 */
[----:B------:R-:W4:Y:S04]  /*1d350*/  LDL.LU.64 R78, [R1+0x808] ;  /* 0x00080800014e7983 */ /* 0x000f280000300a00 */
[----:B------:R-:W-:Y:S04]  /*1d360*/  STL.64 [R1+0x768], R68 ;  /* 0x0007684401007387 */ /* 0x000fe80000100a00 */
[----:B------:R-:W4:Y:S04]  /*1d370*/  LDL.LU.64 R138, [R1+0x818] ;  /* 0x00081800018a7983 */ /* 0x000f280000300a00 */
[----:B------:R-:W4:Y:S04]  /*1d380*/  LDL.LU.64 R52, [R1+0x828] ;  /* 0x0008280001347983 */ /* 0x000f280000300a00 */
[----:B------:R-:W4:Y:S04]  /*1d390*/  LDL.LU.64 R38, [R1+0x830] ;  /* 0x0008300001267983 */ /* 0x000f280000300a00 */
[----:B------:R-:W-:Y:S04]  /*1d3a0*/  STL.64 [R1+0x770], R56 ;  /* 0x0007703801007387 */ /* 0x000fe80000100a00 */
[----:B------:R-:W4:Y:S01]  /*1d3b0*/  LDL.LU.64 R22, [R1+0x820] ;  /* 0x0008200001167983 */ /* 0x000f220000300a00 */
[----:B--2---:R-:W-:-:S04]  /*1d3c0*/  IMAD.WIDE R42, R135, 0x4, R240 ;  /* 0x00000004872a7825 */ /* 0x004fc800078e02f0 */
[C---:B------:R-:W-:Y:S02]  /*1d3d0*/  IMAD.WIDE R12, R135.reuse, 0x4, R246 ;  /* 0x00000004870c7825 */ /* 0x040fe400078e02f6 */
[----:B------:R-:W2:Y:S02]  /*1d3e0*/  LDL.LU.64 R246, [R1+0x810] ;  /* 0x0008100001f67983 */ /* 0x000ea40000300a00 */
[C---:B------:R-:W-:Y:S02]  /*1d3f0*/  IMAD.WIDE R240, R135.reuse, 0x4, R250 ;  /* 0x0000000487f07825 */ /* 0x040fe400078e02fa */
[----:B------:R-:W2:Y:S04]  /*1d400*/  LDL.LU.64 R250, [R1+0x3f8] ;  /* 0x0003f80001fa7983 */ /* 0x000ea80000300a00 */
[----:B------:R-:W-:Y:S04]  /*1d410*/  STL.64 [R1+0x778], R42 ;  /* 0x0007782a01007387 */ /* 0x000fe80000100a00 */
[----:B------:R-:W-:Y:S01]  /*1d420*/  STL.64 [R1+0x780], R26 ;  /* 0x0007801a01007387 */ /* 0x000fe20000100a00 */
[----:B------:R-:W-:-:S03]  /*1d430*/  IMAD.WIDE R2, R135, 0x4, R2 ;  /* 0x0000000487027825 */ /* 0x000fc600078e0202 */
[----:B------:R-:W-:Y:S01]  /*1d440*/  STL.64 [R1+0x788], R12 ;  /* 0x0007880c01007387 */ /* 0x000fe20000100a00 */
[----:B---3--:R-:W-:-:S03]  /*1d450*/  IMAD.WIDE R80, R135, 0x4, R80 ;  /* 0x0000000487507825 */ /* 0x008fc600078e0250 */
[----:B------:R3:W-:Y:S04]  /*1d460*/  STL.64 [R1+0x7a0], R2 ;  /* 0x0007a00201007387 */ /* 0x0007e80000100a00 */
[----:B------:R-:W-:Y:S01]  /*1d470*/  STL.64 [R1+0x798], R240 ;  /* 0x000798f001007387 */ /* 0x000fe20000100a00 */
[----:B------:R-:W-:-:S03]  /*1d480*/  IMAD.WIDE R66, R135, 0x4, R66 ;  /* 0x0000000487427825 */ /* 0x000fc600078e0242 */
[----:B------:R-:W-:Y:S01]  /*1d490*/  STL.64 [R1+0x7a8], R80 ;  /* 0x0007a85001007387 */ /* 0x000fe20000100a00 */
[----:B------:R-:W-:-:S03]  /*1d4a0*/  IMAD.WIDE R110, R135, 0x4, R110 ;  /* 0x00000004876e7825 */ /* 0x000fc600078e026e */
[----:B------:R-:W-:Y:S01]  /*1d4b0*/  STL.64 [R1+0x7b8], R66 ;  /* 0x0007b84201007387 */ /* 0x000fe20000100a00 */
[----:B------:R-:W-:-:S03]  /*1d4c0*/  IMAD.WIDE R126, R135, 0x4, R126 ;  /* 0x00000004877e7825 */ /* 0x000fc600078e027e */
[----:B------:R-:W-:Y:S01]  /*1d4d0*/  LDGSTS.E [R143+0x30400], desc[UR22][R110.64], P4 ;  /* 0x304000006e8f7fae */ /* 0x000fe2000a1a1016 */
[----:B----4-:R-:W-:-:S03]  /*1d4e0*/  IMAD.WIDE R54, R135, 0x4, R54 ;  /* 0x0000000487367825 */ /* 0x010fc600078e0236 */
[----:B------:R-:W-:Y:S01]  /*1d4f0*/  LDGSTS.E [R143+0x30800], desc[UR22][R126.64], P4 ;  /* 0x308000007e8f7fae */ /* 0x000fe2000a1a1016 */
[----:B------:R-:W-:-:S03]  /*1d500*/  IMAD.WIDE R40, R135, 0x4, R40 ;  /* 0x0000000487287825 */ /* 0x000fc600078e0228 */
[----:B------:R-:W-:Y:S01]  /*1d510*/  STL.64 [R1+0x7c0], R54 ;  /* 0x0007c03601007387 */ /* 0x000fe20000100a00 */
[----:B------:R-:W-:-:S03]  /*1d520*/  IMAD.WIDE R24, R135, 0x4, R24 ;  /* 0x0000000487187825 */ /* 0x000fc600078e0218 */
[----:B------:R-:W-:Y:S01]  /*1d530*/  STL.64 [R1+0x7c8], R40 ;  /* 0x0007c82801007387 */ /* 0x000fe20000100a00 */
[----:B------:R-:W-:-:S03]  /*1d540*/  IMAD.WIDE R10, R135, 0x4, R10 ;  /* 0x00000004870a7825 */ /* 0x000fc600078e020a */
[----:B------:R-:W-:Y:S01]  /*1d550*/  STL.64 [R1+0x7d0], R24 ;  /* 0x0007d01801007387 */ /* 0x000fe20000100a00 */
[----:B------:R-:W-:-:S03]  /*1d560*/  IMAD.WIDE R242, R135, 0x4, R242 ;  /* 0x0000000487f27825 */ /* 0x000fc600078e02f2 */
[----:B------:R-:W-:Y:S01]  /*1d570*/  STL.64 [R1+0x7d8], R10 ;  /* 0x0007d80a01007387 */ /* 0x000fe20000100a00 */
[----:B------:R-:W-:-:S04]  /*1d580*/  IMAD.WIDE R154, R135, 0x4, R154 ;  /* 0x00000004879a7825 */ /* 0x000fc800078e029a */
[C---:B------:R-:W-:Y:S01]  /*1d590*/  IMAD.WIDE R170, R135.reuse, 0x4, R170 ;  /* 0x0000000487aa7825 */ /* 0x040fe200078e02aa */
[----:B------:R-:W-:Y:S03]  /*1d5a0*/  LDGSTS.E [R143+0x30c00], desc[UR22][R154.64], P4 ;  /* 0x30c000009a8f7fae */ /* 0x000fe6000a1a1016 */
[C---:B------:R-:W-:Y:S01]  /*1d5b0*/  IMAD.WIDE R136, R135.reuse, 0x4, R136 ;  /* 0x0000000487887825 */ /* 0x040fe200078e0288 */
[----:B------:R-:W-:Y:S03]  /*1d5c0*/  LDGSTS.E [R143+0x31000], desc[UR22][R170.64], P4 ;  /* 0x31000000aa8f7fae */ /* 0x000fe6000a1a1016 */
[C---:B------:R-:W-:Y:S01]  /*1d5d0*/  IMAD.WIDE R78, R135.reuse, 0x4, R78 ;  /* 0x00000004874e7825 */ /* 0x040fe200078e024e */
[----:B------:R4:W-:Y:S03]  /*1d5e0*/  STL.64 [R1+0x7f0], R136 ;  /* 0x0007f08801007387 */ /* 0x0009e60000100a00 */
[C---:B------:R-:W-:Y:S01]  /*1d5f0*/  IMAD.WIDE R186, R135.reuse, 0x4, R186 ;  /* 0x0000000487ba7825 */ /* 0x040fe200078e02ba */
[----:B------:R-:W-:Y:S03]  /*1d600*/  STL.64 [R1+0x7e0], R242 ;  /* 0x0007e0f201007387 */ /* 0x000fe60000100a00 */
[C---:B------:R-:W-:Y:S01]  /*1d610*/  IMAD.WIDE R138, R135.reuse, 0x4, R138 ;  /* 0x00000004878a7825 */ /* 0x040fe200078e028a */
[----:B------:R1:W-:Y:S03]  /*1d620*/  STL.64 [R1+0x7f8], R78 ;  /* 0x0007f84e01007387 */ /* 0x0003e60000100a00 */
[C---:B------:R-:W-:Y:S01]  /*1d630*/  IMAD.WIDE R52, R135.reuse, 0x4, R52 ;  /* 0x0000000487347825 */ /* 0x040fe200078e0234 */
[----:B------:R1:W-:Y:S03]  /*1d640*/  STL.64 [R1+0x800], R138 ;  /* 0x0008008a01007387 */ /* 0x0003e60000100a00 */
[----:B------:R-:W-:-:S04]  /*1d650*/  IMAD.WIDE R202, R135, 0x4, R202 ;  /* 0x0000000487ca7825 */ /* 0x000fc800078e02ca */
[C---:B------:R-:W-:Y:S01]  /*1d660*/  IMAD.WIDE R38, R135.reuse, 0x4, R38 ;  /* 0x0000000487267825 */ /* 0x040fe200078e0226 */
[----:B------:R-:W-:Y:S03]  /*1d670*/  STL.64 [R1+0x808], R52 ;  /* 0x0008083401007387 */ /* 0x000fe60000100a00 */
[C---:B------:R-:W-:Y:S01]  /*1d680*/  IMAD.WIDE R218, R135.reuse, 0x4, R218 ;  /* 0x0000000487da7825 */ /* 0x040fe200078e02da */
[----:B------:R-:W-:Y:S03]  /*1d690*/  LDGSTS.E [R143+0x31400], desc[UR22][R186.64], P4 ;  /* 0x31400000ba8f7fae */ /* 0x000fe6000a1a1016 */
[C---:B------:R-:W-:Y:S01]  /*1d6a0*/  IMAD.WIDE R22, R135.reuse, 0x4, R22 ;  /* 0x0000000487167825 */ /* 0x040fe200078e0216 */
[----:B------:R-:W-:Y:S03]  /*1d6b0*/  STL.64 [R1+0x830], R38 ;  /* 0x0008302601007387 */ /* 0x000fe60000100a00 */
[C---:B------:R-:W-:Y:S01]  /*1d6c0*/  IMAD.WIDE R234, R135.reuse, 0x4, R234 ;  /* 0x0000000487ea7825 */ /* 0x040fe200078e02ea */
[----:B------:R-:W-:Y:S04]  /*1d6d0*/  LDGSTS.E [R143+0x31800], desc[UR22][R202.64], P4 ;  /* 0x31800000ca8f7fae */ /* 0x000fe8000a1a1016 */
[----:B------:R-:W-:Y:S04]  /*1d6e0*/  STL.64 [R1+0x828], R22 ;  /* 0x0008281601007387 */ /* 0x000fe80000100a00 */
        /* <DEDUP_REMOVED lines=9> */
[----:B--2---:R-:W-:-:S05]  /*1d780*/  IMAD.WIDE R246, R135, 0x4, R246 ;  /* 0x0000000487f67825 */ /* 0x004fca00078e02f6 */
[----:B------:R-:W-:Y:S01]  /*1d790*/  STL.64 [R1+0x820], R246 ;  /* 0x000820f601007387 */ /* 0x000fe20000100a00 */
[----:B------:R-:W-:-:S05]  /*1d7a0*/  IMAD.WIDE R250, R135, 0x4, R250 ;  /* 0x0000000487fa7825 */ /* 0x000fca00078e02fa */
[----:B------:R-:W-:Y:S04]  /*1d7b0*/  STL.64 [R1+0x818], R250 ;  /* 0x000818fa01007387 */ /* 0x000fe80000100a00 */
[----:B-1----:R-:W2:Y:S04]  /*1d7c0*/  LDL.LU.64 R102, [R1+0xda8] ;  /* 0x000da80001667983 */ /* 0x002ea80000300a00 */
[----:B------:R-:W2:Y:S04]  /*1d7d0*/  LDL.LU.64 R100, [R1+0xda0] ;  /* 0x000da00001647983 */ /* 0x000ea80000300a00 */
[----:B------:R-:W2:Y:S04]  /*1d7e0*/  LDL.LU.64 R98, [R1+0xd98] ;  /* 0x000d980001627983 */ /* 0x000ea80000300a00 */
[----:B------:R-:W2:Y:S04]  /*1d7f0*/  LDL.LU.64 R96, [R1+0xd90] ;  /* 0x000d900001607983 */ /* 0x000ea80000300a00 */
[----:B------:R-:W2:Y:S04]  /*1d800*/  LDL.LU.64 R92, [R1+0xd88] ;  /* 0x000d8800015c7983 */ /* 0x000ea80000300a00 */
[----:B---3--:R-:W3:Y:S04]  /*1d810*/  LDL.LU.64 R2, [R1+0xd80] ;  /* 0x000d800001027983 */ /* 0x008ee80000300a00 */
[----:B----4-:R-:W2:Y:S01]  /*1d820*/  LDL.LU.64 R136, [R1+0xd78] ;  /* 0x000d780001887983 */ /* 0x010ea20000300a00 */
[----:B------:R-:W-:-:S04]  /*1d830*/  IMAD.WIDE R128, R135, 0x4, R128 ;  /* 0x0000000487807825 */ /* 0x000fc800078e0280 */
        /* <DEDUP_REMOVED lines=12> */
[C---:B------:R-:W-:Y:S01]  /*1d900*/  IMAD.WIDE R238, R135.reuse, 0x4, R238 ;  /* 0x0000000487ee7825 */ /* 0x040fe200078e02ee */
        /* <DEDUP_REMOVED lines=20> */
[----:B------:R-:W-:Y:S04]  /*1da50*/  LDGSTS.E [R137+0x30d00], desc[UR22][R158.64], P4 ;  /* 0x30d000009e897fae */ /* 0x000fe8000a1a1016 */
[----:B------:R-:W4:Y:S04]  /*1da60*/  LDL.LU.64 R88, [R1+0xd68] ;  /* 0x000d680001587983 */ /* 0x000f280000300a00 */
        /* <DEDUP_REMOVED lines=23> */
[----:B------:R-:W2:Y:S04]  /*1dbe0*/  LDL.LU.64 R138, [R1+0xd08] ;  /* 0x000d0800018a7983 */ /* 0x000ea80000300a00 */
[----:B------:R1:W-:Y:S04]  /*1dbf0*/  STL.64 [R1+0xb98], R136 ;  /* 0x000b988801007387 */ /* 0x0003e80000100a00 */
[----:B-1----:R-:W3:Y:S01]  /*1dc00*/  LDL.64 R136, [R1+0x568] ;  /* 0x0005680001887983 */ /* 0x002ee20000100a00 */
        /* <DEDUP_REMOVED lines=34> */
[----:B------:R-:W3:Y:S04]  /*1de30*/  LDL.LU.64 R62, [R1+0xcf8] ;  /* 0x000cf800013e7983 */ /* 0x000ee80000300a00 */
        /* <DEDUP_REMOVED lines=15> */
[----:B------:R-:W2:Y:S01]  /*1df30*/  LDL.LU.64 R140, [R1+0xcb8] ;  /* 0x000cb800018c7983 */ /* 0x000ea20000300a00 */
        /* <DEDUP_REMOVED lines=11> */
[----:B------:R-:W3:Y:S01]  /*1dff0*/  LDL.LU.64 R46, [R1+0xcb0] ;  /* 0x000cb000012e7983 */ /* 0x000ee20000300a00 */
        /* <DEDUP_REMOVED lines=9> */
[----:B------:R-:W-:Y:S01]  /*1e090*/  STL.64 [R1+0xb88], R138 ;  /* 0x000b888a01007387 */ /* 0x000fe20000100a00 */
        /* <DEDUP_REMOVED lines=10> */
[----:B------:R-:W-:Y:S01]  /*1e140*/  IMAD.WIDE R232, R135, 0x4, R232 ;  /* 0x0000000487e87825 */ /* 0x000fe200078e02e8 */
        /* <DEDUP_REMOVED lines=37> */
[----:B------:R-:W3:Y:S04]  /*1e3a0*/  LDL.LU.64 R18, [R1+0xc40] ;  /* 0x000c400001127983 */ /* 0x000ee80000300a00 */
[----:B------:R-:W-:Y:S04]  /*1e3b0*/  LDGSTS.E [R141+0x32f00], desc[UR22][R16.64], P4 ;  /* 0x32f00000108d7fae */ /* 0x000fe8000a1a1016 */
[----:B------:R-:W-:Y:S04]  /*1e3c0*/  LDGSTS.E [R141+0x33300], desc[UR22][R14.64], P4 ;  /* 0x333000000e8d7fae */ /* 0x000fe8000a1a1016 */
[----:B------:R-:W-:Y:S04]  /*1e3d0*/  LDGSTS.E [R141+0x33700], desc[UR22][R12.64], P4 ;  /* 0x337000000c8d7fae */ /* 0x000fe8000a1a1016 */
[----:B------:R-:W3:Y:S04]  /*1e3e0*/  LDL.LU.64 R16, [R1+0xc38] ;  /* 0x000c380001107983 */ /* 0x000ee80000300a00 */
[----:B------:R-:W3:Y:S04]  /*1e3f0*/  LDL.LU.64 R14, [R1+0xc30] ;  /* 0x000c3000010e7983 */ /* 0x000ee80000300a00 */
[----:B------:R-:W3:Y:S04]  /*1e400*/  LDL.LU.64 R12, [R1+0xc28] ;  /* 0x000c2800010c7983 */ /* 0x000ee80000300a00 */
[----:B------:R-:W-:Y:S04]  /*1e410*/  LDGSTS.E [R141+0x33b00], desc[UR22][R10.64], P4 ;  /* 0x33b000000a8d7fae */ /* 0x000fe8000a1a1016 */
[----:B------:R-:W-:Y:S04]  /*1e420*/  LDGSTS.E [R141+0x33f00], desc[UR22][R246.64], P4 ;  /* 0x33f00000f68d7fae */ /* 0x000fe8000a1a1016 */
[----:B------:R-:W-:Y:S04]  /*1e430*/  LDGSTS.E [R142+0x30380], desc[UR22][R108.64], P4 ;  /* 0x303800006c8e7fae */ /* 0x000fe8000a1a1016 */
[----:B------:R-:W3:Y:S04]  /*1e440*/  LDL.LU.64 R10, [R1+0xc20] ;  /* 0x000c2000010a7983 */ /* 0x000ee80000300a00 */
[----:B------:R-:W3:Y:S04]  /*1e450*/  LDL.LU.64 R246, [R1+0x3e8] ;  /* 0x0003e80001f67983 */ /* 0x000ee80000300a00 */
[----:B------:R-:W-:Y:S04]  /*1e460*/  LDGSTS.E [R142+0x30780], desc[UR22][R124.64], P4 ;  /* 0x307800007c8e7fae */ /* 0x000fe8000a1a1016 */
[----:B------:R-:W-:Y:S04]  /*1e470*/  LDGSTS.E [R142+0x30b80], desc[UR22][R152.64], P4 ;  /* 0x30b80000988e7fae */ /* 0x000fe8000a1a1016 */
[----:B------:R-:W-:Y:S04]  /*1e480*/  LDGSTS.E [R142+0x30f80], desc[UR22][R168.64], P4 ;  /* 0x30f80000a88e7fae */ /* 0x000fe8000a1a1016 */
[----:B------:R-:W-:Y:S04]  /*1e490*/  LDGSTS.E [R142+0x31380], desc[UR22][R184.64], P4 ;  /* 0x31380000b88e7fae */ /* 0x000fe8000a1a1016 */
[----:B------:R-:W4:Y:S04]  /*1e4a0*/  LDL.LU.64 R136, [R1+0x3e0] ;  /* 0x0003e00001887983 */ /* 0x000f280000300a00 */
[----:B------:R-:W-:Y:S04]  /*1e4b0*/  LDGSTS.E [R142+0x31780], desc[UR22][R200.64], P4 ;  /* 0x31780000c88e7fae */ /* 0x000fe8000a1a1016 */
[----:B------:R-:W-:Y:S04]  /*1e4c0*/  LDGSTS.E [R142+0x31b80], desc[UR22][R216.64], P4 ;  /* 0x31b80000d88e7fae */ /* 0x000fe8000a1a1016 */
[----:B------:R-:W-:Y:S04]  /*1e4d0*/  LDGSTS.E [R142+0x31f80], desc[UR22][R232.64], P4 ;  /* 0x31f80000e88e7fae */ /* 0x000fe8000a1a1016 */
[----:B------:R-:W-:Y:S04]  /*1e4e0*/  LDGSTS.E [R142+0x32380], desc[UR22][R8.64], P4 ;  /* 0x32380000088e7fae */ /* 0x000fe8000a1a1016 */
[----:B------:R1:W-:Y:S04]  /*1e4f0*/  STL.64 [R1+0xb90], R140 ;  /* 0x000b908c01007387 */ /* 0x0003e80000100a00 */
[----:B------:R1:W-:Y:S04]  /*1e500*/  LDGSTS.E [R142+0x32780], desc[UR22][R132.64], P4 ;  /* 0x32780000848e7fae */ /* 0x0003e8000a1a1016 */
[----:B------:R-:W4:Y:S04]  /*1e510*/  LDL.LU.64 R8, [R1+0xc18] ;  /* 0x000c180001087983 */ /* 0x000f280000300a00 */
[----:B------:R-:W-:Y:S01]  /*1e520*/  LDGSTS.E [R142+0x32b80], desc[UR22][R244.64], P4 ;  /* 0x32b80000f48e7fae */ /* 0x000fe2000a1a1016 */
[----:B------:R-:W-:Y:S01]  /*1e530*/  VIADD R252, R252, 0xfffffdfb ;  /* 0xfffffdfbfcfc7836 */ /* 0x000fe20000000000 */
[----:B-1----:R-:W1:Y:S02]  /*1e540*/  LDC R140, c[0x0][0x3a0] ;  /* 0x0000e800ff8c7b82 */ /* 0x002e640000000800 */
[----:B------:R-:W-:Y:S04]  /*1e550*/  LDGSTS.E [R142+0x32f80], desc[UR22][R6.64], P4 ;  /* 0x32f80000068e7fae */ /* 0x000fe8000a1a1016 */
[----:B------:R-:W-:Y:S02]  /*1e560*/  LDGSTS.E [R142+0x33380], desc[UR22][R4.64], P4 ;  /* 0x33380000048e7fae */ /* 0x000fe4000a1a1016 */
[----:B------:R-:W1:Y:S02]  /*1e570*/  LDC R133, c[0x0][0x3a0] ;  /* 0x0000e800ff857b82 */ /* 0x000e640000000800 */
[----:B------:R-:W4:Y:S04]  /*1e580*/  LDL.LU.64 R244, [R1+0x3d8] ;  /* 0x0003d80001f47983 */ /* 0x000f280000300a00 */
[----:B------:R-:W4:Y:S02]  /*1e590*/  LDL.LU.64 R6, [R1+0xc10] ;  /* 0x000c100001067983 */ /* 0x000f240000300a00 */
[----:B------:R-:W1:Y:S02]  /*1e5a0*/  LDC R132, c[0x0][0x3a0] ;  /* 0x0000e800ff847b82 */ /* 0x000e640000000800 */
[----:B------:R-:W4:Y:S04]  /*1e5b0*/  LDL.LU.64 R4, [R1+0xc08] ;  /* 0x000c080001047983 */ /* 0x000f280000300a00 */
[----:B------:R-:W-:Y:S04]  /*1e5c0*/  LDGSTS.E [R142+0x33780], desc[UR22][R240.64], P4 ;  /* 0x33780000f08e7fae */ /* 0x000fe8000a1a1016 */
[----:B------:R-:W-:Y:S04]  /*1e5d0*/  LDGSTS.E [R142+0x33b80], desc[UR22][R242.64], P4 ;  /* 0x33b80000f28e7fae */ /* 0x000fe8000a1a1016 */
[----:B------:R-:W-:Y:S04]  /*1e5e0*/  LDGSTS.E [R142+0x33f80], desc[UR22][R250.64], P4 ;  /* 0x33f80000fa8e7fae */ /* 0x000fe8000a1a1016 */
[----:B------:R-:W4:Y:S04]  /*1e5f0*/  LDL.LU.64 R240, [R1+0xc00] ;  /* 0x000c000001f07983 */ /* 0x000f280000300a00 */
[----:B------:R-:W4:Y:S04]  /*1e600*/  LDL.LU.64 R242, [R1+0xbf8] ;  /* 0x000bf80001f27983 */ /* 0x000f280000300a00 */
[----:B------:R-:W4:Y:S04]  /*1e610*/  LDL.LU.64 R250, [R1+0x3d0] ;  /* 0x0003d00001fa7983 */ /* 0x000f280000300a00 */
[----:B------:R-:W0:Y:S01]  /*1e620*/  LDGDEPBAR ;  /* 0x00000000000079af */ /* 0x000e220000000000 */
[----:B------:R-:W-:Y:S01]  /*1e630*/  BAR.SYNC.DEFER_BLOCKING 0x0 ;  /* 0x0000000000007b1d */ /* 0x000fe20000010000 */
[----:B------:R-:W-:Y:S01]  /*1e640*/  ISETP.GE.U32.AND P4, PT, R0, 0x7ffffd7d, PT ;  /* 0x7ffffd7d0000780c */ /* 0x000fe20003f86070 */
[----:B------:R-:W-:-:S02]  /*1e650*/  VIADD R0, R134, 0x100000 ;  /* 0x0010000086007836 */ /* 0x000fc40000000000 */
[C---:B--2---:R-:W-:Y:S02]  /*1e660*/  IMAD.WIDE R138, R2.reuse, 0x4, R248 ;  /* 0x00000004028a7825 */ /* 0x044fe400078e02f8 */
[----:B------:R-:W2:Y:S04]  /*1e670*/  LDL.LU.64 R248, [R1+0x3c0] ;  /* 0x0003c00001f87983 */ /* 0x000ea80000300a00 */
[----:B------:R3:W-:Y:S04]  /*1e680*/  STL.64 [R1+0x560], R138 ;  /* 0x0005608a01007387 */ /* 0x0007e80000100a00 */
[----:B------:R-:W-:Y:S01]  /*1e690*/  @!PT LDS RZ, [RZ] ;  /* 0x00000000fffff984 */ /* 0x000fe20000000800 */
[----:B------:R-:W-:Y:S01]  /*1e6a0*/  @!PT LDS RZ, [RZ] ;  /* 0x00000000fffff984 */ /* 0x000fe20000000800 */
[----:B------:R-:W-:Y:S01]  /*1e6b0*/  @!PT LDS RZ, [RZ] ;  /* 0x00000000fffff984 */ /* 0x000fe20000000800 */
[----:B------:R3:W-:Y:S02]  /*1e6c0*/  LDGSTS.E [R0+-0x60000], desc[UR22][R138.64], !P3 ;  /* 0xa00000008a007fae */ /* 0x0007e4000d9a1016 */
[----:B---3--:R-:W-:-:S05]  /*1e6d0*/  IMAD.WIDE R138, R2, 0x4, R246 ;  /* 0x00000004028a7825 */ /* 0x008fca00078e02f6 */
[----:B------:R4:W-:Y:S04]  /*1e6e0*/  STL.64 [R1+0x558], R138 ;  /* 0x0005588a01007387 */ /* 0x0009e80000100a00 */
[----:B------:R4:W-:Y:S04]  /*1e6f0*/  LDGSTS.E [R0+-0x5fffc], desc[UR22][R138.64], !P6 ;  /* 0xa00040008a007fae */ /* 0x0009e8000f1a1016 */
[----:B------:R-:W3:Y:S01]  /*1e700*/  LDL.LU.64 R246, [R1+0x3b0] ;  /* 0x0003b00001f67983 */ /* 0x000ee20000300a00 */
[----:B----4-:R-:W-:-:S05]  /*1e710*/  IMAD.WIDE R138, R2, 0x4, R136 ;  /* 0x00000004028a7825 */ /* 0x010fca00078e0288 */
        /* <DEDUP_REMOVED lines=9> */
[----:B------:R-:W4:Y:S01]  /*1e7b0*/  LDL.LU.64 R250, [R1+0x398] ;  /* 0x0003980001fa7983 */ /* 0x000f220000300a00 */
[----:B------:R-:W-:Y:S01]  /*1e7c0*/  ISETP.GE.U32.AND P3, PT, R252, 0x7ffffd7c, PT ;  /* 0x7ffffd7cfc00780c */ /* 0x000fe20003f66070 */
[----:B-1----:R-:W-:Y:S02]  /*1e7d0*/  VIADD R252, R133, 0xfffffdfa ;  /* 0xfffffdfa85fc7836 */ /* 0x002fe40000000000 */
[----:B------:R-:W1:Y:S03]  /*1e7e0*/  LDC R133, c[0x0][0x3a0] ;  /* 0x0000e800ff857b82 */ /* 0x000e660000000800 */
[----:B------:R-:W-:-:S02]  /*1e7f0*/  ISETP.GE.U32.AND P6, PT, R252, 0x7ffffd7b, PT ;  /* 0x7ffffd7bfc00780c */ /* 0x000fc40003fc6070 */
[----:B------:R-:W-:-:S03]  /*1e800*/  IADD3 R252, PT, PT, R132, -0x207, RZ ;  /* 0xfffffdf984fc7810 */ /* 0x000fc60007ffe0ff */
[----:B------:R-:W2:Y:S02]  /*1e810*/  LDC R132, c[0x0][0x3a0] ;  /* 0x0000e800ff847b82 */ /* 0x000ea40000000800 */
[----:B------:R2:W-:Y:S01]  /*1e820*/  LDGSTS.E [R0+-0x5fff0], desc[UR22][R138.64], !P3 ;  /* 0xa00100008a007fae */ /* 0x0005e2000d9a1016 */
[----:B------:R-:W-:Y:S01]  /*1e830*/  ISETP.GE.U32.AND P5, PT, R252, 0x7ffffd7a, PT ;  /* 0x7ffffd7afc00780c */ /* 0x000fe20003fa6070 */
[----:B------:R-:W-:-:S04]  /*1e840*/  VIADD R252, R140, 0xfffffdf8 ;  /* 0xfffffdf88cfc7836 */ /* 0x000fc80000000000 */
[----:B------:R-:W2:Y:S01]  /*1e850*/  LDC R140, c[0x0][0x3a0] ;  /* 0x0000e800ff8c7b82 */ /* 0x000ea20000000800 */
[----:B------:R-:W-:Y:S01]  /*1e860*/  ISETP.GE.U32.AND P4, PT, R252, 0x7ffffd79, PT ;  /* 0x7ffffd79fc00780c */ /* 0x000fe20003f86070 */
[----:B-1----:R-:W-:-:S06]  /*1e870*/  VIADD R252, R133, 0xfffffdf7 ;  /* 0xfffffdf785fc7836 */ /* 0x002fcc0000000000 */
[----:B------:R-:W1:Y:S01]  /*1e880*/  LDC R133, c[0x0][0x3a0] ;  /* 0x0000e800ff857b82 */ /* 0x000e620000000800 */
[----:B------:R-:W-:Y:S01]  /*1e890*/  ISETP.GE.U32.AND P3, PT, R252, 0x7ffffd78, PT ;  /* 0x7ffffd78fc00780c */ /* 0x000fe20003f66070 */
[----:B--2---:R-:W-:-:S05]  /*1e8a0*/  IMAD.WIDE R138, R2, 0x4, R248 ;  /* 0x00000004028a7825 */ /* 0x004fca00078e02f8 */
[----:B------:R3:W-:Y:S04]  /*1e8b0*/  STL.64 [R1+0x538], R138 ;  /* 0x0005388a01007387 */ /* 0x0007e80000100a00 */
[----:B------:R-:W2:Y:S04]  /*1e8c0*/  LDL.LU.64 R248, [R1+0x388] ;  /* 0x0003880001f87983 */ /* 0x000ea80000300a00 */
[----:B------:R3:W-:Y:S02]  /*1e8d0*/  LDGSTS.E [R0+-0x5ffec], desc[UR22][R138.64], !P6 ;  /* 0xa00140008a007fae */ /* 0x0007e4000f1a1016 */
[----:B---3--:R-:W-:-:S05]  /*1e8e0*/  IMAD.WIDE R138, R2, 0x4, R246 ;  /* 0x00000004028a7825 */ /* 0x008fca00078e02f6 */
[----:B------:R3:W-:Y:S04]  /*1e8f0*/  STL.64 [R1+0x530], R138 ;  /* 0x0005308a01007387 */ /* 0x0007e80000100a00 */
[----:B------:R-:W2:Y:S04]  /*1e900*/  LDL.LU.64 R246, [R1+0x378] ;  /* 0x0003780001f67983 */ /* 0x000ea80000300a00 */
[----:B------:R-:W-:Y:S01]  /*1e910*/  LDGSTS.E [R0+-0x5ffe8], desc[UR22][R138.64], !P5 ;  /* 0xa00180008a007fae */ /* 0x000fe2000e9a1016 */
[----:B------:R-:W-:-:S05]  /*1e920*/  IMAD.WIDE R136, R2, 0x4, R136 ;  /* 0x0000000402887825 */ /* 0x000fca00078e0288 */
[----:B------:R1:W-:Y:S04]  /*1e930*/  STL.64 [R1+0x528], R136 ;  /* 0x0005288801007387 */ /* 0x0003e80000100a00 */
[----:B------:R1:W-:Y:S04]  /*1e940*/  LDGSTS.E [R0+-0x5ffe4], desc[UR22][R136.64], !P4 ;  /* 0xa001c00088007fae */ /* 0x0003e8000e1a1016 */
[----:B---3--:R-:W3:Y:S01]  /*1e950*/  LDL.LU.64 R138, [R1+0x368] ;  /* 0x00036800018a7983 */ /* 0x008ee20000300a00 */
[----:B-1----:R-:W-:-:S05]  /*1e960*/  IMAD.WIDE R136, R2, 0x4, R244 ;  /* 0x0000000402887825 */ /* 0x002fca00078e02f4 */
[----:B------:R4:W-:Y:S04]  /*1e970*/  STL.64 [R1+0x520], R136 ;  /* 0x0005208801007387 */ /* 0x0009e80000100a00 */
[----:B------:R4:W-:Y:S04]  /*1e980*/  LDGSTS.E [R0+-0x5ffe0], desc[UR22][R136.64], !P3 ;  /* 0xa002000088007fae */ /* 0x0009e8000d9a1016 */
[----:B------:R-:W3:Y:S01]  /*1e990*/  LDL.LU.64 R244, [R1+0x358] ;  /* 0x0003580001f47983 */ /* 0x000ee20000300a00 */
[----:B----4-:R-:W-:-:S05]  /*1e9a0*/  IMAD.WIDE R136, R2, 0x4, R250 ;  /* 0x0000000402887825 */ /* 0x010fca00078e02fa */
[----:B------:R1:W-:Y:S04]  /*1e9b0*/  STL.64 [R1+0x518], R136 ;  /* 0x0005188801007387 */ /* 0x0003e80000100a00 */
[----:B------:R-:W4:Y:S01]  /*1e9c0*/  LDL.LU.64 R250, [R1+0x348] ;  /* 0x0003480001fa7983 */ /* 0x000f220000300a00 */
[----:B------:R-:W-:Y:S02]  /*1e9d0*/  VIADD R252, R132, 0xfffffdf6 ;  /* 0xfffffdf684fc7836 */ /* 0x000fe40000000000 */
[----:B------:R-:W1:Y:S03]  /*1e9e0*/  LDC R132, c[0x0][0x3a0] ;  /* 0x0000e800ff847b82 */ /* 0x000e660000000800 */
[----:B------:R-:W-:Y:S01]  /*1e9f0*/  ISETP.GE.U32.AND P6, PT, R252, 0x7ffffd77, PT ;  /* 0x7ffffd77fc00780c */ /* 0x000fe20003fc6070 */
[----:B------:R-:W-:-:S04]  /*1ea00*/  VIADD R252, R140, 0xfffffdf5 ;  /* 0xfffffdf58cfc7836 */ /* 0x000fc80000000000 */
[----:B------:R-:W1:Y:S01]  /*1ea10*/  LDC R140, c[0x0][0x3a0] ;  /* 0x0000e800ff8c7b82 */ /* 0x000e620000000800 */
[----:B------:R-:W-:Y:S02]  /*1ea20*/  ISETP.GE.U32.AND P5, PT, R252, 0x7ffffd76, PT ;  /* 0x7ffffd76fc00780c */ /* 0x000fe40003fa6070 */
[----:B------:R-:W-:-:S05]  /*1ea30*/  IADD3 R252, PT, PT, R133, -0x20c, RZ ;  /* 0xfffffdf485fc7810 */ /* 0x000fca0007ffe0ff */
[----:B------:R-:W1:Y:S01]  /*1ea40*/  LDC R133, c[0x0][0x3a0] ;  /* 0x0000e800ff857b82 */ /* 0x000e620000000800 */
[----:B------:R-:W-:Y:S01]  /*1ea50*/  ISETP.GE.U32.AND P4, PT, R252, 0x7ffffd75, PT ;  /* 0x7ffffd75fc00780c */ /* 0x000fe20003f86070 */
[----:B------:R1:W-:Y:S02]  /*1ea60*/  LDGSTS.E [R0+-0x5ffdc], desc[UR22][R136.64], !P6 ;  /* 0xa002400088007fae */ /* 0x0003e4000f1a1016 */
[----:B-1----:R-:W-:-:S04]  /*1ea70*/  VIADD R252, R132, 0xfffffdf3 ;  /* 0xfffffdf384fc7836 */ /* 0x002fc80000000000 */
[----:B------:R-:W1:Y:S01]  /*1ea80*/  LDC R132, c[0x0][0x3a0] ;  /* 0x0000e800ff847b82 */ /* 0x000e620000000800 */
[----:B------:R-:W-:Y:S01]  /*1ea90*/  ISETP.GE.U32.AND P3, PT, R252, 0x7ffffd74, PT ;  /* 0x7ffffd74fc00780c */ /* 0x000fe20003f66070 */
[----:B------:R-:W-:-:S06]  /*1eaa0*/  VIADD R252, R140, 0xfffffdf2 ;  /* 0xfffffdf28cfc7836 */ /* 0x000fcc0000000000 */
[----:B------:R-:W1:Y:S01]  /*1eab0*/  LDC R136, c[0x0][0x3a0] ;  /* 0x0000e800ff887b82 */ /* 0x000e620000000800 */
[----:B------:R-:W-:Y:S01]  /*1eac0*/  ISETP.GE.U32.AND P6, PT, R252, 0x7ffffd73, PT ;  /* 0x7ffffd73fc00780c */ /* 0x000fe20003fc6070 */
[----:B------:R-:W-:-:S06]  /*1ead0*/  VIADD R252, R133, 0xfffffdf1 ;  /* 0xfffffdf185fc7836 */ /* 0x000fcc0000000000 */
[----:B------:R-:W1:Y:S01]  /*1eae0*/  LDC R133, c[0x0][0x3a0] ;  /* 0x0000e800ff857b82 */ /* 0x000e620000000800 */
[----:B--2---:R-:W-:-:S05]  /*1eaf0*/  IMAD.WIDE R140, R2, 0x4, R248 ;  /* 0x00000004028c7825 */ /* 0x004fca00078e02f8 */
[----:B------:R2:W-:Y:S04]  /*1eb00*/  STL.64 [R1+0x510], R140 ;  /* 0x0005108c01007387 */ /* 0x0005e80000100a00 */
[----:B------:R-:W4:Y:S04]  /*1eb10*/  LDL.LU.64 R248, [R1+0x338] ;  /* 0x0003380001f87983 */ /* 0x000f280000300a00 */
[----:B------:R2:W-:Y:S01]  /*1eb20*/  LDGSTS.E [R0+-0x5ffd8], desc[UR22][R140.64], !P5 ;  /* 0xa00280008c007fae */ /* 0x0005e2000e9a1016 */
[----:B------:R-:W-:Y:S01]  /*1eb30*/  ISETP.GE.U32.AND P5, PT, R252, 0x7ffffd72, PT ;  /* 0x7ffffd72fc00780c */ /* 0x000fe20003fa6070 */
[----:B-1----:R-:W-:-:S02]  /*1eb40*/  VIADD R252, R132, 0xfffffdf0 ;  /* 0xfffffdf084fc7836 */ /* 0x002fc40000000000 */
[----:B------:R-:W1:Y:S01]  /*1eb50*/  LDC R132, c[0x0][0x3a0] ;  /* 0x0000e800ff847b82 */ /* 0x000e620000000800 */
[----:B--2---:R-:W-:-:S05]  /*1eb60*/  IMAD.WIDE R140, R2, 0x4, R246 ;  /* 0x00000004028c7825 */ /* 0x004fca00078e02f6 */
[----:B------:R2:W-:Y:S04]  /*1eb70*/  STL.64 [R1+0x508], R140 ;  /* 0x0005088c01007387 */ /* 0x0005e80000100a00 */
[----:B------:R-:W4:Y:S04]  /*1eb80*/  LDL.LU.64 R246, [R1+0x330] ;  /* 0x0003300001f67983 */ /* 0x000f280000300a00 */
[----:B------:R2:W-:Y:S01]  /*1eb90*/  LDGSTS.E [R0+-0x5ffd4], desc[UR22][R140.64], !P4 ;  /* 0xa002c0008c007fae */ /* 0x0005e2000e1a1016 */
[----:B------:R-:W-:Y:S02]  /*1eba0*/  ISETP.GE.U32.AND P4, PT, R252, 0x7ffffd71, PT ;  /* 0x7ffffd71fc00780c */ /* 0x000fe40003f86070 */
[----:B------:R-:W-:Y:S01]  /*1ebb0*/  IADD3 R252, PT, PT, R136, -0x211, RZ ;  /* 0xfffffdef88fc7810 */ /* 0x000fe20007ffe0ff */
[C---:B---3--:R-:W-:Y:S01]  /*1ebc0*/  IMAD.WIDE R138, R2.reuse, 0x4, R138 ;  /* 0x00000004028a7825 */ /* 0x048fe200078e028a */
[----:B--2---:R-:W2:Y:S04]  /*1ebd0*/  LDC R140, c[0x0][0x3a0] ;  /* 0x0000e800ff8c7b82 */ /* 0x004ea80000000800 */
[----:B------:R3:W-:Y:S04]  /*1ebe0*/  STL.64 [R1+0x500], R138 ;  /* 0x0005008a01007387 */ /* 0x0007e80000100a00 */
[----:B------:R3:W-:Y:S04]  /*1ebf0*/  LDGSTS.E [R0+-0x5ffd0], desc[UR22][R138.64], !P3 ;  /* 0xa00300008a007fae */ /* 0x0007e8000d9a1016 */
[----:B------:R-:W2:Y:S01]  /*1ec00*/  LDL.LU.64 R136, [R1+0x328] ;  /* 0x0003280001887983 */ /* 0x000ea20000300a00 */
[----:B---3--:R-:W-:-:S05]  /*1ec10*/  IMAD.WIDE R138, R2, 0x4, R244 ;  /* 0x00000004028a7825 */ /* 0x008fca00078e02f4 */
[----:B------:R4:W-:Y:S04]  /*1ec20*/  STL.64 [R1+0x4f8], R138 ;  /* 0x0004f88a01007387 */ /* 0x0009e80000100a00 */
[----:B------:R4:W-:Y:S04]  /*1ec30*/  LDGSTS.E [R0+-0x5ffcc], desc[UR22][R138.64], !P6 ;  /* 0xa00340008a007fae */ /* 0x0009e8000f1a1016 */
[----:B------:R-:W3:Y:S01]  /*1ec40*/  LDL.LU.64 R244, [R1+0x320] ;  /* 0x0003200001f47983 */ /* 0x000ee20000300a00 */
[----:B----4-:R-:W-:-:S05]  /*1ec50*/  IMAD.WIDE R138, R2, 0x4, R250 ;  /* 0x00000004028a7825 */ /* 0x010fca00078e02fa */
[----:B------:R4:W-:Y:S04]  /*1ec60*/  STL.64 [R1+0x4f0], R138 ;  /* 0x0004f08a01007387 */ /* 0x0009e80000100a00 */
[----:B------:R-:W3:Y:S04]  /*1ec70*/  LDL.LU.64 R250, [R1+0x318] ;  /* 0x0003180001fa7983 */ /* 0x000ee80000300a00 */
[----:B------:R4:W-:Y:S01]  /*1ec80*/  LDGSTS.E [R0+-0x5ffc8], desc[UR22][R138.64], !P5 ;  /* 0xa00380008a007fae */ /* 0x0009e2000e9a1016 */
[----:B------:R-:W-:Y:S01]  /*1ec90*/  ISETP.GE.U32.AND P3, PT, R252, 0x7ffffd70, PT ;  /* 0x7ffffd70fc00780c */ /* 0x000fe20003f66070 */
[----:B------:R-:W-:-:S02]  /*1eca0*/  VIADD R252, R133, 0xfffffdee ;  /* 0xfffffdee85fc7836 */ /* 0x000fc40000000000 */
[----:B------:R-:W2:Y:S03]  /*1ecb0*/  LDC R133, c[0x0][0x3a0] ;  /* 0x0000e800ff857b82 */ /* 0x000ea60000000800 */
[----:B------:R-:W-:Y:S01]  /*1ecc0*/  ISETP.GE.U32.AND P6, PT, R252, 0x7ffffd6f, PT ;  /* 0x7ffffd6ffc00780c */ /* 0x000fe20003fc6070 */
[----:B-1----:R-:W-:-:S04]  /*1ecd0*/  VIADD R252, R132, 0xfffffded ;  /* 0xfffffded84fc7836 */ /* 0x002fc80000000000 */
[----:B------:R-:W1:Y:S01]  /*1ece0*/  LDC R132, c[0x0][0x3a0] ;  /* 0x0000e800ff847b82 */ /* 0x000e620000000800 */
[----:B------:R-:W-:Y:S01]  /*1ecf0*/  ISETP.GE.U32.AND P5, PT, R252, 0x7ffffd6e, PT ;  /* 0x7ffffd6efc00780c */ /* 0x000fe20003fa6070 */
[----:B----4-:R-:W-:-:S05]  /*1ed00*/  IMAD.WIDE R138, R2, 0x4, R248 ;  /* 0x00000004028a7825 */ /* 0x010fca00078e02f8 */
[----:B------:R4:W-:Y:S04]  /*1ed10*/  STL.64 [R1+0x4e8], R138 ;  /* 0x0004e88a01007387 */ /* 0x0009e80000100a00 */
[----:B------:R-:W3:Y:S04]  /*1ed20*/  LDL.LU.64 R248, [R1+0x310] ;  /* 0x0003100001f87983 */ /* 0x000ee80000300a00 */
[----:B------:R4:W-:Y:S02]  /*1ed30*/  LDGSTS.E [R0+-0x5ffc4], desc[UR22][R138.64], !P4 ;  /* 0xa003c0008a007fae */ /* 0x0009e4000e1a1016 */
[----:B----4-:R-:W-:-:S05]  /*1ed40*/  IMAD.WIDE R138, R2, 0x4, R246 ;  /* 0x00000004028a7825 */ /* 0x010fca00078e02f6 */
[----:B------:R2:W-:Y:S04]  /*1ed50*/  STL.64 [R1+0x4e0], R138 ;  /* 0x0004e08a01007387 */ /* 0x0005e80000100a00 */
[----:B------:R2:W-:Y:S04]  /*1ed60*/  LDGSTS.E [R0+-0x5ffc0], desc[UR22][R138.64], !P3 ;  /* 0xa00400008a007fae */ /* 0x0005e8000d9a1016 */
[----:B------:R-:W4:Y:S01]  /*1ed70*/  LDL.LU.64 R246, [R1+0x300] ;  /* 0x0003000001f67983 */ /* 0x000f220000300a00 */
[----:B--2---:R-:W-:-:S05]  /*1ed80*/  IMAD.WIDE R138, R2, 0x4, R136 ;  /* 0x00000004028a7825 */ /* 0x004fca00078e0288 */
[----:B------:R3:W-:Y:S04]  /*1ed90*/  STL.64 [R1+0x4d8], R138 ;  /* 0x0004d88a01007387 */ /* 0x0007e80000100a00 */
[----:B------:R3:W-:Y:S04]  /*1eda0*/  LDGSTS.E [R0+-0x5ffbc], desc[UR22][R138.64], !P6 ;  /* 0xa00440008a007fae */ /* 0x0007e8000f1a1016 */
[----:B------:R-:W2:Y:S01]  /*1edb0*/  LDL.LU.64 R136, [R1+0x2f0] ;  /* 0x0002f00001887983 */ /* 0x000ea20000300a00 */
[----:B---3--:R-:W-:-:S05]  /*1edc0*/  IMAD.WIDE R138, R2, 0x4, R244 ;  /* 0x00000004028a7825 */ /* 0x008fca00078e02f4 */
[----:B------:R3:W-:Y:S04]  /*1edd0*/  STL.64 [R1+0x4d0], R138 ;  /* 0x0004d08a01007387 */ /* 0x0007e80000100a00 */
[----:B------:R3:W-:Y:S04]  /*1ede0*/  LDGSTS.E [R0+-0x5ffb8], desc[UR22][R138.64], !P5 ;  /* 0xa00480008a007fae */ /* 0x0007e8000e9a1016 */
[----:B------:R-:W2:Y:S01]  /*1edf0*/  LDL.LU.64 R244, [R1+0x2e0] ;  /* 0x0002e00001f47983 */ /* 0x000ea20000300a00 */
[----:B---3--:R-:W-:-:S05]  /*1ee00*/  IMAD.WIDE R138, R2, 0x4, R250 ;  /* 0x00000004028a7825 */ /* 0x008fca00078e02fa */
[----:B------:R3:W-:Y:S04]  /*1ee10*/  STL.64 [R1+0x4c8], R138 ;  /* 0x0004c88a01007387 */ /* 0x0007e80000100a00 */
[----:B------:R-:W2:Y:S01]  /*1ee20*/  LDL.LU.64 R250, [R1+0x2d0] ;  /* 0x0002d00001fa7983 */ /* 0x000ea20000300a00 */
[----:B------:R-:W-:Y:S02]  /*1ee30*/  VIADD R252, R140, 0xfffffdec ;  /* 0xfffffdec8cfc7836 */ /* 0x000fe40000000000 */
[----:B------:R-:W1:Y:S03]  /*1ee40*/  LDC R140, c[0x0][0x3a0] ;  /* 0x0000e800ff8c7b82 */ /* 0x000e660000000800 */
[----:B------:R-:W-:Y:S01]  /*1ee50*/  ISETP.GE.U32.AND P4, PT, R252, 0x7ffffd6d, PT ;  /* 0x7ffffd6dfc00780c */ /* 0x000fe20003f86070 */
[----:B------:R-:W-:-:S04]  /*1ee60*/  VIADD R252, R133, 0xfffffdeb ;  /* 0xfffffdeb85fc7836 */ /* 0x000fc80000000000 */
[----:B------:R-:W1:Y:S01]  /*1ee70*/  LDC R133, c[0x0][0x3a0] ;  /* 0x0000e800ff857b82 */ /* 0x000e620000000800 */
[----:B------:R-:W-:Y:S02]  /*1ee80*/  ISETP.GE.U32.AND P3, PT, R252, 0x7ffffd6c, PT ;  /* 0x7ffffd6cfc00780c */ /* 0x000fe40003f66070 */
[----:B-1----:R-:W-:-:S05]  /*1ee90*/  IADD3 R252, PT, PT, R132, -0x216, RZ ;  /* 0xfffffdea84fc7810 */ /* 0x002fca0007ffe0ff */
[----:B------:R3:W-:Y:S01]  /*1eea0*/  LDGSTS.E [R0+-0x5ffb4], desc[UR22][R138.64], !P4 ;  /* 0xa004c0008a007fae */ /* 0x0007e2000e1a1016 */
[----:B------:R-:W-:Y:S01]  /*1eeb0*/  ISETP.GE.U32.AND P6, PT, R252, 0x7ffffd6b, PT ;  /* 0x7ffffd6bfc00780c */ /* 0x000fe20003fc6070 */
[----:B------:R-:W1:Y:S01]  /*1eec0*/  LDC R132, c[0x0][0x3a0] ;  /* 0x0000e800ff847b82 */ /* 0x000e620000000800 */
[----:B------:R-:W-:-:S07]  /*1eed0*/  VIADD R252, R140, 0xfffffde9 ;  /* 0xfffffde98cfc7836 */ /* 0x000fce0000000000 */
[----:B------:R-:W1:Y:S01]  /*1eee0*/  LDC R140, c[0x0][0x3a0] ;  /* 0x0000e800ff8c7b82 */ /* 0x000e620000000800 */
[----:B------:R-:W-:Y:S01]  /*1eef0*/  ISETP.GE.U32.AND P5, PT, R252, 0x7ffffd6a, PT ;  /* 0x7ffffd6afc00780c */ /* 0x000fe20003fa6070 */
[----:B------:R-:W-:-:S06]  /*1ef00*/  VIADD R252, R133, 0xfffffde8 ;  /* 0xfffffde885fc7836 */ /* 0x000fcc0000000000 */
[----:B------:R-:W1:Y:S01]  /*1ef10*/  LDC R133, c[0x0][0x3a0] ;  /* 0x0000e800ff857b82 */ /* 0x000e620000000800 */
[----:B------:R-:W-:Y:S01]  /*1ef20*/  ISETP.GE.U32.AND P4, PT, R252, 0x7ffffd69, PT ;  /* 0x7ffffd69fc00780c */ /* 0x000fe20003f86070 */
[----:B---3--:R-:W-:-:S05]  /*1ef30*/  IMAD.WIDE R138, R2, 0x4, R248 ;  /* 0x00000004028a7825 */ /* 0x008fca00078e02f8 */
[----:B------:R4:W-:Y:S04]  /*1ef40*/  STL.64 [R1+0x4c0], R138 ;  /* 0x0004c08a01007387 */ /* 0x0009e80000100a00 */
[----:B------:R-:W3:Y:S04]  /*1ef50*/  LDL.LU.64 R248, [R1+0x2c0] ;  /* 0x0002c00001f87983 */ /* 0x000ee80000300a00 */
[----:B------:R4:W-:Y:S02]  /*1ef60*/  LDGSTS.E [R0+-0x5ffb0], desc[UR22][R138.64], !P3 ;  /* 0xa00500008a007fae */ /* 0x0009e4000d9a1016 */
[----:B----4-:R-:W-:-:S05]  /*1ef70*/  IMAD.WIDE R138, R2, 0x4, R246 ;  /* 0x00000004028a7825 */ /* 0x010fca00078e02f6 */
[----:B------:R4:W-:Y:S04]  /*1ef80*/  STL.64 [R1+0x4b8], R138 ;  /* 0x0004b88a01007387 */ /* 0x0009e80000100a00 */
[----:B------:R-:W3:Y:S04]  /*1ef90*/  LDL.LU.64 R246, [R1+0x2b0] ;  /* 0x0002b00001f67983 */ /* 0x000ee80000300a00 */
[----:B------:R-:W-:Y:S01]  /*1efa0*/  LDGSTS.E [R0+-0x5ffac], desc[UR22][R138.64], !P6 ;  /* 0xa00540008a007fae */ /* 0x000fe2000f1a1016 */
[----:B--2---:R-:W-:-:S05]  /*1efb0*/  IMAD.WIDE R136, R2, 0x4, R136 ;  /* 0x0000000402887825 */ /* 0x004fca00078e0288 */
[----:B------:R2:W-:Y:S04]  /*1efc0*/  STL.64 [R1+0x4b0], R136 ;  /* 0x0004b08801007387 */ /* 0x0005e80000100a00 */
[----:B------:R2:W-:Y:S04]  /*1efd0*/  LDGSTS.E [R0+-0x5ffa8], desc[UR22][R136.64], !P5 ;  /* 0xa005800088007fae */ /* 0x0005e8000e9a1016 */
[----:B----4-:R-:W4:Y:S01]  /*1efe0*/  LDL.LU.64 R138, [R1+0x2a8] ;  /* 0x0002a800018a7983 */ /* 0x010f220000300a00 */
[----:B--2---:R-:W-:-:S05]  /*1eff0*/  IMAD.WIDE R136, R2, 0x4, R244 ;  /* 0x0000000402887825 */ /* 0x004fca00078e02f4 */
[----:B------:R2:W-:Y:S04]  /*1f000*/  STL.64 [R1+0x4a8], R136 ;  /* 0x0004a88801007387 */ /* 0x0005e80000100a00 */
[----:B------:R2:W-:Y:S04]  /*1f010*/  LDGSTS.E [R0+-0x5ffa4], desc[UR22][R136.64], !P4 ;  /* 0xa005c00088007fae */ /* 0x0005e8000e1a1016 */
[----:B------:R-:W4:Y:S01]  /*1f020*/  LDL.LU.64 R244, [R1+0x2a0] ;  /* 0x0002a00001f47983 */ /* 0x000f220000300a00 */
[----:B--2---:R-:W-:-:S05]  /*1f030*/  IMAD.WIDE R136, R2, 0x4, R250 ;  /* 0x0000000402887825 */ /* 0x004fca00078e02fa */
[----:B------:R2:W-:Y:S04]  /*1f040*/  STL.64 [R1+0x4a0], R136 ;  /* 0x0004a08801007387 */ /* 0x0005e80000100a00 */
[----:B------:R-:W4:Y:S01]  /*1f050*/  LDL.LU.64 R250, [R1+0x298] ;  /* 0x0002980001fa7983 */ /* 0x000f220000300a00 */
[----:B-1----:R-:W-:Y:S02]  /*1f060*/  VIADD R252, R132, 0xfffffde7 ;  /* 0xfffffde784fc7836 */ /* 0x002fe40000000000 */
[----:B------:R-:W1:Y:S03]  /*1f070*/  LDC R132, c[0x0][0x3a0] ;  /* 0x0000e800ff847b82 */ /* 0x000e660000000800 */
[----:B------:R-:W-:Y:S01]  /*1f080*/  ISETP.GE.U32.AND P3, PT, R252, 0x7ffffd68, PT ;  /* 0x7ffffd68fc00780c */ /* 0x000fe20003f66070 */
[----:B------:R-:W-:-:S04]  /*1f090*/  VIADD R252, R140, 0xfffffde6 ;  /* 0xfffffde68cfc7836 */ /* 0x000fc80000000000 */
[----:B------:R-:W2:Y:S01]  /*1f0a0*/  LDC R140, c[0x0][0x3a0] ;  /* 0x0000e800ff8c7b82 */ /* 0x000ea20000000800 */
[----:B------:R-:W-:Y:S02]  /*1f0b0*/  ISETP.GE.U32.AND P6, PT, R252, 0x7ffffd67, PT ;  /* 0x7ffffd67fc00780c */ /* 0x000fe40003fc6070 */
[----:B------:R-:W-:-:S05]  /*1f0c0*/  IADD3 R252, PT, PT, R133, -0x21b, RZ ;  /* 0xfffffde585fc7810 */ /* 0x000fca0007ffe0ff */
[----:B------:R-:W2:Y:S01]  /*1f0d0*/  LDC R133, c[0x0][0x3a0] ;  /* 0x0000e800ff857b82 */ /* 0x000ea20000000800 */
[----:B------:R-:W-:Y:S01]  /*1f0e0*/  ISETP.GE.U32.AND P5, PT, R252, 0x7ffffd66, PT ;  /* 0x7ffffd66fc00780c */ /* 0x000fe20003fa6070 */
[----:B------:R1:W-:Y:S02]  /*1f0f0*/  LDGSTS.E [R0+-0x5ffa0], desc[UR22][R136.64], !P3 ;  /* 0xa006000088007fae */ /* 0x0003e4000d9a1016 */
[----:B-1----:R-:W-:-:S04]  /*1f100*/  VIADD R252, R132, 0xfffffde4 ;  /* 0xfffffde484fc7836 */ /* 0x002fc80000000000 */
[----:B------:R-:W1:Y:S01]  /*1f110*/  LDC R132, c[0x0][0x3a0] ;  /* 0x0000e800ff847b82 */ /* 0x000e620000000800 */
[----:B------:R-:W-:Y:S01]  /*1f120*/  ISETP.GE.U32.AND P4, PT, R252, 0x7ffffd65, PT ;  /* 0x7ffffd65fc00780c */ /* 0x000fe20003f86070 */
[----:B--2---:R-:W-:-:S06]  /*1f130*/  VIADD R252, R140, 0xfffffde3 ;  /* 0xfffffde38cfc7836 */ /* 0x004fcc0000000000 */
[----:B------:R-:W2:Y:S01]  /*1f140*/  LDC R136, c[0x0][0x3a0] ;  /* 0x0000e800ff887b82 */ /* 0x000ea20000000800 */
[----:B------:R-:W-:Y:S01]  /*1f150*/  ISETP.GE.U32.AND P3, PT, R252, 0x7ffffd64, PT ;  /* 0x7ffffd64fc00780c */ /* 0x000fe20003f66070 */
[----:B------:R-:W-:-:S06]  /*1f160*/  VIADD R252, R133, 0xfffffde2 ;  /* 0xfffffde285fc7836 */ /* 0x000fcc0000000000 */
[----:B------:R-:W1:Y:S01]  /*1f170*/  LDC R133, c[0x0][0x3a0] ;  /* 0x0000e800ff857b82 */ /* 0x000e620000000800 */
[----:B---3--:R-:W-:-:S05]  /*1f180*/  IMAD.WIDE R140, R2, 0x4, R248 ;  /* 0x00000004028c7825 */ /* 0x008fca00078e02f8 */
[----:B------:R3:W-:Y:S04]  /*1f190*/  STL.64 [R1+0x498], R140 ;  /* 0x0004988c01007387 */ /* 0x0007e80000100a00 */
[----:B------:R-:W4:Y:S04]  /*1f1a0*/  LDL.LU.64 R248, [R1+0x290] ;  /* 0x0002900001f87983 */ /* 0x000f280000300a00 */
[----:B------:R3:W-:Y:S01]  /*1f1b0*/  LDGSTS.E [R0+-0x5ff9c], desc[UR22][R140.64], !P6 ;  /* 0xa00640008c007fae */ /* 0x0007e2000f1a1016 */
[----:B------:R-:W-:Y:S01]  /*1f1c0*/  ISETP.GE.U32.AND P6, PT, R252, 0x7ffffd63, PT ;  /* 0x7ffffd63fc00780c */ /* 0x000fe20003fc6070 */
[----:B-1----:R-:W-:-:S02]  /*1f1d0*/  VIADD R252, R132, 0xfffffde1 ;  /* 0xfffffde184fc7836 */ /* 0x002fc40000000000 */
[----:B------:R-:W1:Y:S01]  /*1f1e0*/  LDC R132, c[0x0][0x3a0] ;  /* 0x0000e800ff847b82 */ /* 0x000e620000000800 */
[----:B---3--:R-:W-:-:S05]  /*1f1f0*/  IMAD.WIDE R140, R2, 0x4, R246 ;  /* 0x00000004028c7825 */ /* 0x008fca00078e02f6 */
[----:B------:R3:W-:Y:S04]  /*1f200*/  STL.64 [R1+0x490], R140 ;  /* 0x0004908c01007387 */ /* 0x0007e80000100a00 */
[----:B------:R-:W4:Y:S04]  /*1f210*/  LDL.LU.64 R246, [R1+0x288] ;  /* 0x0002880001f67983 */ /* 0x000f280000300a00 */
[----:B------:R3:W-:Y:S01]  /*1f220*/  LDGSTS.E [R0+-0x5ff98], desc[UR22][R140.64], !P5 ;  /* 0xa00680008c007fae */ /* 0x0007e2000e9a1016 */
[----:B------:R-:W-:Y:S02]  /*1f230*/  ISETP.GE.U32.AND P5, PT, R252, 0x7ffffd62, PT ;  /* 0x7ffffd62fc00780c */ /* 0x000fe40003fa6070 */
[----:B--2---:R-:W-:Y:S01]  /*1f240*/  IADD3 R252, PT, PT, R136, -0x220, RZ ;  /* 0xfffffde088fc7810 */ /* 0x004fe20007ffe0ff */
[----:B---3--:R-:W2:Y:S01]  /*1f250*/  LDC R140, c[0x0][0x3a0] ;  /* 0x0000e800ff8c7b82 */ /* 0x008ea20000000800 */
[----:B----4-:R-:W-:-:S05]  /*1f260*/  IMAD.WIDE R138, R2, 0x4, R138 ;  /* 0x00000004028a7825 */ /* 0x010fca00078e028a */
[----:B------:R3:W-:Y:S04]  /*1f270*/  STL.64 [R1+0x488], R138 ;  /* 0x0004888a01007387 */ /* 0x0007e80000100a00 */
[----:B------:R3:W-:Y:S04]  /*1f280*/  LDGSTS.E [R0+-0x5ff94], desc[UR22][R138.64], !P4 ;  /* 0xa006c0008a007fae */ /* 0x0007e8000e1a1016 */
[----:B------:R-:W4:Y:S01]  /*1f290*/  LDL.LU.64 R136, [R1+0x280] ;  /* 0x0002800001887983 */ /* 0x000f220000300a00 */
[----:B---3--:R-:W-:-:S05]  /*1f2a0*/  IMAD.WIDE R138, R2, 0x4, R244 ;  /* 0x00000004028a7825 */ /* 0x008fca00078e02f4 */
[----:B------:R3:W-:Y:S04]  /*1f2b0*/  STL.64 [R1+0x480], R138 ;  /* 0x0004808a01007387 */ /* 0x0007e80000100a00 */
[----:B------:R3:W-:Y:S04]  /*1f2c0*/  LDGSTS.E [R0+-0x5ff90], desc[UR22][R138.64], !P3 ;  /* 0xa00700008a007fae */ /* 0x0007e8000d9a1016 */
[----:B------:R-:W2:Y:S01]  /*1f2d0*/  LDL.LU.64 R244, [R1+0x278] ;  /* 0x0002780001f47983 */ /* 0x000ea20000300a00 */
[----:B---3--:R-:W-:-:S05]  /*1f2e0*/  IMAD.WIDE R138, R2, 0x4, R250 ;  /* 0x00000004028a7825 */ /* 0x008fca00078e02fa */
[----:B------:R3:W-:Y:S04]  /*1f2f0*/  STL.64 [R1+0x478], R138 ;  /* 0x0004788a01007387 */ /* 0x0007e80000100a00 */
[----:B------:R-:W2:Y:S04]  /*1f300*/  LDL.LU.64 R250, [R1+0x268] ;  /* 0x0002680001fa7983 */ /* 0x000ea80000300a00 */
        /* <DEDUP_REMOVED lines=8> */
[----:B---3--:R-:W-:-:S05]  /*1f390*/  IMAD.WIDE R138, R2, 0x4, R248 ;  /* 0x00000004028a7825 */ /* 0x008fca00078e02f8 */
[----:B------:R3:W-:Y:S04]  /*1f3a0*/  STL.64 [R1+0x470], R138 ;  /* 0x0004708a01007387 */ /* 0x0007e80000100a00 */
[----:B------:R-:W2:Y:S04]  /*1f3b0*/  LDL.LU.64 R248, [R1+0x258] ;  /* 0x0002580001f87983 */ /* 0x000ea80000300a00 */
        /* <DEDUP_REMOVED lines=8> */
[----:B------:R-:W4:Y:S01]  /*1f440*/  LDL.LU.64 R136, [R1+0x238] ;  /* 0x0002380001887983 */ /* 0x000f220000300a00 */
[----:B--2---:R-:W-:-:S05]  /*1f450*/  IMAD.WIDE R138, R2, 0x4, R244 ;  /* 0x00000004028a7825 */ /* 0x004fca00078e02f4 */
[----:B------:R2:W-:Y:S04]  /*1f460*/  STL.64 [R1+0x458], R138 ;  /* 0x0004588a01007387 */ /* 0x0005e80000100a00 */
[----:B------:R2:W-:Y:S04]  /*1f470*/  LDGSTS.E [R0+-0x5ff7c], desc[UR22][R138.64], !P6 ;  /* 0xa00840008a007fae */ /* 0x0005e8000f1a1016 */
[----:B------:R-:W4:Y:S01]  /*1f480*/  LDL.LU.64 R244, [R1+0x228] ;  /* 0x0002280001f47983 */ /* 0x000f220000300a00 */
[----:B--2---:R-:W-:-:S05]  /*1f490*/  IMAD.WIDE R138, R2, 0x4, R250 ;  /* 0x00000004028a7825 */ /* 0x004fca00078e02fa */
        /* <DEDUP_REMOVED lines=26> */
[----:B----4-:R-:W-:-:S05]  /*1f640*/  IMAD.WIDE R136, R2, 0x4, R136 ;  /* 0x0000000402887825 */ /* 0x010fca00078e0288 */
[----:B------:R4:W-:Y:S04]  /*1f650*/  STL.64 [R1+0x438], R136 ;  /* 0x0004388801007387 */ /* 0x0009e80000100a00 */
[----:B------:R4:W-:Y:S04]  /*1f660*/  LDGSTS.E [R0+-0x5ff6c], desc[UR22][R136.64], !P6 ;  /* 0xa009400088007fae */ /* 0x0009e8000f1a1016 */
[----:B---3--:R-:W3:Y:S01]  /*1f670*/  LDL.LU.64 R138, [R1+0x1e8] ;  /* 0x0001e800018a7983 */ /* 0x008ee20000300a00 */
[----:B----4-:R-:W-:-:S05]  /*1f680*/  IMAD.WIDE R136, R2, 0x4, R244 ;  /* 0x0000000402887825 */ /* 0x010fca00078e02f4 */
[----:B------:R4:W-:Y:S04]  /*1f690*/  STL.64 [R1+0x430], R136 ;  /* 0x0004308801007387 */ /* 0x0009e80000100a00 */
[----:B------:R4:W-:Y:S04]  /*1f6a0*/  LDGSTS.E [R0+-0x5ff68], desc[UR22][R136.64], !P5 ;  /* 0xa009800088007fae */ /* 0x0009e8000e9a1016 */
[----:B------:R-:W3:Y:S01]  /*1f6b0*/  LDL.LU.64 R244, [R1+0x1d8] ;  /* 0x0001d80001f47983 */ /* 0x000ee20000300a00 */
[----:B----4-:R-:W-:-:S05]  /*1f6c0*/  IMAD.WIDE R136, R2, 0x4, R250 ;  /* 0x0000000402887825 */ /* 0x010fca00078e02fa */
[----:B------:R4:W-:Y:S04]  /*1f6d0*/  STL.64 [R1+0x428], R136 ;  /* 0x0004288801007387 */ /* 0x0009e80000100a00 */
[----:B------:R-:W3:Y:S01]  /*1f6e0*/  LDL.LU.64 R250, [R1+0x1c8] ;  /* 0x0001c80001fa7983 */ /* 0x000ee20000300a00 */
[----:B-1----:R-:W-:Y:S02]  /*1f6f0*/  VIADD R252, R132, 0xfffffdd8 ;  /* 0xfffffdd884fc7836 */ /* 0x002fe40000000000 */
[----:B------:R-:W1:Y:S03]  /*1f700*/  LDC R132, c[0x0][0x3a0] ;  /* 0x0000e800ff847b82 */ /* 0x000e660000000800 */
[----:B------:R-:W-:Y:S01]  /*1f710*/  ISETP.GE.U32.AND P4, PT, R252, 0x7ffffd59, PT ;  /* 0x7ffffd59fc00780c */ /* 0x000fe20003f86070 */
[----:B------:R-:W-:-:S04]  /*1f720*/  VIADD R252, R140, 0xfffffdd7 ;  /* 0xfffffdd78cfc7836 */ /* 0x000fc80000000000 */
[----:B------:R-:W4:Y:S01]  /*1f730*/  LDC R140, c[0x0][0x3a0] ;  /* 0x0000e800ff8c7b82 */ /* 0x000f220000000800 */
[----:B------:R-:W-:Y:S02]  /*1f740*/  ISETP.GE.U32.AND P3, PT, R252, 0x7ffffd58, PT ;  /* 0x7ffffd58fc00780c */ /* 0x000fe40003f66070 */
[----:B------:R-:W-:-:S05]  /*1f750*/  IADD3 R252, PT, PT, R133, -0x22a, RZ ;  /* 0xfffffdd685fc7810 */ /* 0x000fca0007ffe0ff */
[----:B------:R-:W4:Y:S01]  /*1f760*/  LDC R133, c[0x0][0x3a0] ;  /* 0x0000e800ff857b82 */ /* 0x000f220000000800 */
[----:B------:R-:W-:Y:S01]  /*1f770*/  ISETP.GE.U32.AND P6, PT, R252, 0x7ffffd57, PT ;  /* 0x7ffffd57fc00780c */ /* 0x000fe20003fc6070 */
[----:B------:R1:W-:Y:S02]  /*1f780*/  LDGSTS.E [R0+-0x5ff64], desc[UR22][R136.64], !P4 ;  /* 0xa009c00088007fae */ /* 0x0003e4000e1a1016 */
[----:B-1----:R-:W-:-:S04]  /*1f790*/  VIADD R252, R132, 0xfffffdd5 ;  /* 0xfffffdd584fc7836 */ /* 0x002fc80000000000 */
[----:B------:R-:W1:Y:S01]  /*1f7a0*/  LDC R132, c[0x0][0x3a0] ;  /* 0x0000e800ff847b82 */ /* 0x000e620000000800 */
[----:B------:R-:W-:Y:S01]  /*1f7b0*/  ISETP.GE.U32.AND P5, PT, R252, 0x7ffffd56, PT ;  /* 0x7ffffd56fc00780c */ /* 0x000fe20003fa6070 */
[----:B----4-:R-:W-:-:S06]  /*1f7c0*/  VIADD R252, R140, 0xfffffdd4 ;  /* 0xfffffdd48cfc7836 */ /* 0x010fcc0000000000 */
[----:B------:R-:W4:Y:S01]  /*1f7d0*/  LDC R136, c[0x0][0x3a0] ;  /* 0x0000e800ff887b82 */ /* 0x000f220000000800 */
[----:B------:R-:W-:Y:S01]  /*1f7e0*/  ISETP.GE.U32.AND P4, PT, R252, 0x7ffffd55, PT ;  /* 0x7ffffd55fc00780c */ /* 0x000fe20003f86070 */
[----:B------:R-:W-:-:S06]  /*1f7f0*/  VIADD R252, R133, 0xfffffdd3 ;  /* 0xfffffdd385fc7836 */ /* 0x000fcc0000000000 */
[----:B------:R-:W1:Y:S01]  /*1f800*/  LDC R133, c[0x0][0x3a0] ;  /* 0x0000e800ff857b82 */ /* 0x000e620000000800 */
[----:B--2---:R-:W-:-:S05]  /*1f810*/  IMAD.WIDE R140, R2, 0x4, R248 ;  /* 0x00000004028c7825 */ /* 0x004fca00078e02f8 */
[----:B------:R2:W-:Y:S04]  /*1f820*/  STL.64 [R1+0x420], R140 ;  /* 0x0004208c01007387 */ /* 0x0005e80000100a00 */
[----:B------:R-:W3:Y:S04]  /*1f830*/  LDL.LU.64 R248, [R1+0x1b8] ;  /* 0x0001b80001f87983 */ /* 0x000ee80000300a00 */
[----:B------:R2:W-:Y:S01]  /*1f840*/  LDGSTS.E [R0+-0x5ff60], desc[UR22][R140.64], !P3 ;  /* 0xa00a00008c007fae */ /* 0x0005e2000d9a1016 */
[----:B------:R-:W-:Y:S01]  /*1f850*/  ISETP.GE.U32.AND P3, PT, R252, 0x7ffffd54, PT ;  /* 0x7ffffd54fc00780c */ /* 0x000fe20003f66070 */
[----:B-1----:R-:W-:-:S02]  /*1f860*/  VIADD R252, R132, 0xfffffdd2 ;  /* 0xfffffdd284fc7836 */ /* 0x002fc40000000000 */
[----:B------:R-:W1:Y:S01]  /*1f870*/  LDC R132, c[0x0][0x3a0] ;  /* 0x0000e800ff847b82 */ /* 0x000e620000000800 */
[----:B--2---:R-:W-:-:S05]  /*1f880*/  IMAD.WIDE R140, R2, 0x4, R246 ;  /* 0x00000004028c7825 */ /* 0x004fca00078e02f6 */
[----:B------:R2:W-:Y:S04]  /*1f890*/  STL.64 [R1+0x418], R140 ;  /* 0x0004188c01007387 */ /* 0x0005e80000100a00 */
[----:B------:R-:W3:Y:S04]  /*1f8a0*/  LDL.LU.64 R246, [R1+0x1a8] ;  /* 0x0001a80001f67983 */ /* 0x000ee80000300a00 */
[----:B------:R2:W-:Y:S01]  /*1f8b0*/  LDGSTS.E [R0+-0x5ff5c], desc[UR22][R140.64], !P6 ;  /* 0xa00a40008c007fae */ /* 0x0005e2000f1a1016 */
[----:B------:R-:W-:Y:S02]  /*1f8c0*/  ISETP.GE.U32.AND P6, PT, R252, 0x7ffffd53, PT ;  /* 0x7ffffd53fc00780c */ /* 0x000fe40003fc6070 */
[----:B----4-:R-:W-:Y:S01]  /*1f8d0*/  IADD3 R252, PT, PT, R136, -0x22f, RZ ;  /* 0xfffffdd188fc7810 */ /* 0x010fe20007ffe0ff */
[----:B--2---:R-:W2:Y:S01]  /*1f8e0*/  LDC R140, c[0x0][0x3a0] ;  /* 0x0000e800ff8c7b82 */ /* 0x004ea20000000800 */
[----:B---3--:R-:W-:-:S05]  /*1f8f0*/  IMAD.WIDE R138, R2, 0x4, R138 ;  /* 0x00000004028a7825 */ /* 0x008fca00078e028a */
        /* <DEDUP_REMOVED lines=99> */
[----:B------:R2:W-:Y:S01]  /*1ff30*/  LDGSTS.E [R0+-0x5ff20], desc[UR22][R140.64], !P3 ;  /* 0xa00e00008c007fae */ /* 0x0005e2000d9a1016 */
[----:B------:R-:W-:Y:S02]  /*1ff40*/  ISETP.GE.U32.AND P3, PT, R252, 0x7ffffd44, PT ;  /* 0x7ffffd44fc00780c */ /* 0x000fe40003f66070 */
[----:B----4-:R-:W-:Y:S01]  /*1ff50*/  IADD3 R252, PT, PT, R136, -0x23e, RZ ;  /* 0xfffffdc288fc7810 */ /* 0x010fe20007ffe0ff */
[----:B------:R-:W4:Y:S01]  /*1ff60*/  LDL.LU.64 R246, [R1+0xb8] ;  /* 0x0000b80001f67983 */ /* 0x000f220000300a00 */
        /* <DEDUP_REMOVED lines=8> */
[----:B------:R-:W4:Y:S01]  /*1fff0*/  LDL.LU.64 R244, [R1+0x98] ;  /* 0x0000980001f47983 */ /* 0x000f220000300a00 */
        /* <DEDUP_REMOVED lines=12> */
[----:B---3--:R-:W-:-:S05]  /*200c0*/  IMAD.WIDE R138, R2, 0x4, R248 ;  /* 0x00000004028a7825 */ /* 0x008fca00078e02f8 */
[----:B------:R2:W-:Y:S04]  /*200d0*/  STL.64 [R1+0x380], R138 ;  /* 0x0003808a01007387 */ /* 0x0005e80000100a00 */
[----:B------:R2:W-:Y:S04]  /*200e0*/  LDGSTS.E [R0+-0x5ff10], desc[UR22][R138.64], !P3 ;  /* 0xa00f00008a007fae */ /* 0x0005e8000d9a1016 */
[----:B------:R-:W3:Y:S01]  /*200f0*/  LDL.LU.64 R248, [R1+0x78] ;  /* 0x0000780001f87983 */ /* 0x000ee20000300a00 */
[----:B--2---:R-:W2:Y:S01]  /*20100*/  LDC R138, c[0x0][0x3a0] ;  /* 0x0000e800ff8a7b82 */ /* 0x004ea20000000800 */
[----:B------:R-:W-:Y:S01]  /*20110*/  ISETP.GE.U32.AND P3, PT, R252, 0x7ffffd40, PT ;  /* 0x7ffffd40fc00780c */ /* 0x000fe20003f66070 */
[----:B------:R-:W-:-:S06]  /*20120*/  VIADD R252, R133, 0xfffffdbe ;  /* 0xfffffdbe85fc7836 */ /* 0x000fcc0000000000 */
[----:B------:R-:W1:Y:S01]  /*20130*/  LDC R133, c[0x0][0x3a0] ;  /* 0x0000e800ff857b82 */ /* 0x000e620000000800 */
[----:B----4-:R-:W-:-:S05]  /*20140*/  IMAD.WIDE R140, R2, 0x4, R246 ;  /* 0x00000004028c7825 */ /* 0x010fca00078e02f6 */
[----:B------:R4:W-:Y:S04]  /*20150*/  STL.64 [R1+0x378], R140 ;  /* 0x0003788c01007387 */ /* 0x0009e80000100a00 */
[----:B------:R-:W3:Y:S04]  /*20160*/  LDL.LU.64 R246, [R1+0x68] ;  /* 0x0000680001f67983 */ /* 0x000ee80000300a00 */
[----:B------:R-:W-:Y:S01]  /*20170*/  LDGSTS.E [R0+-0x5ff0c], desc[UR22][R140.64], !P6 ;  /* 0xa00f40008c007fae */ /* 0x000fe2000f1a1016 */
[----:B------:R-:W-:Y:S02]  /*20180*/  ISETP.GE.U32.AND P6, PT, R252, 0x7ffffd3f, PT ;  /* 0x7ffffd3ffc00780c */ /* 0x000fe40003fc6070 */
[----:B-1----:R-:W-:-:S02]  /*20190*/  IADD3 R252, PT, PT, R132, -0x243, RZ ;  /* 0xfffffdbd84fc7810 */ /* 0x002fc40007ffe0ff */
[----:B------:R-:W1:Y:S01]  /*201a0*/  LDC R132, c[0x0][0x3a0] ;  /* 0x0000e800ff847b82 */ /* 0x000e620000000800 */
[----:B------:R-:W-:-:S05]  /*201b0*/  IMAD.WIDE R136, R2, 0x4, R136 ;  /* 0x0000000402887825 */ /* 0x000fca00078e0288 */
[----:B------:R1:W-:Y:S04]  /*201c0*/  STL.64 [R1+0x370], R136 ;  /* 0x0003708801007387 */ /* 0x0003e80000100a00 */
[----:B------:R1:W-:Y:S04]  /*201d0*/  LDGSTS.E [R0+-0x5ff08], desc[UR22][R136.64], !P5 ;  /* 0xa00f800088007fae */ /* 0x0003e8000e9a1016 */
[----:B----4-:R-:W4:Y:S01]  /*201e0*/  LDL.LU.64 R140, [R1+0x58] ;  /* 0x00005800018c7983 */ /* 0x010f220000300a00 */
[----:B------:R-:W-:Y:S01]  /*201f0*/  ISETP.GE.U32.AND P5, PT, R252, 0x7ffffd3e, PT ;  /* 0x7ffffd3efc00780c */ /* 0x000fe20003fa6070 */
[----:B--2---:R-:W-:-:S02]  /*20200*/  VIADD R252, R138, 0xfffffdbc ;  /* 0xfffffdbc8afc7836 */ /* 0x004fc40000000000 */
[----:B-1----:R-:W-:-:S05]  /*20210*/  IMAD.WIDE R136, R2, 0x4, R244 ;  /* 0x0000000402887825 */ /* 0x002fca00078e02f4 */
[----:B------:R1:W-:Y:S04]  /*20220*/  STL.64 [R1+0x368], R136 ;  /* 0x0003688801007387 */ /* 0x0003e80000100a00 */
[----:B------:R-:W2:Y:S04]  /*20230*/  LDL.LU.64 R138, [R1+0x48] ;  /* 0x00004800018a7983 */ /* 0x000ea80000300a00 */
[----:B------:R1:W-:Y:S01]  /*20240*/  LDGSTS.E [R0+-0x5ff04], desc[UR22][R136.64], !P4 ;  /* 0xa00fc00088007fae */ /* 0x0003e2000e1a1016 */
[----:B------:R-:W-:-:S05]  /*20250*/  IMAD.WIDE R244, R2, 0x4, R250 ;  /* 0x0000000402f47825 */ /* 0x000fca00078e02fa */
[----:B------:R3:W-:Y:S01]  /*20260*/  STL.64 [R1+0x80], R244 ;  /* 0x000080f401007387 */ /* 0x0007e20000100a00 */
[----:B-1----:R-:W1:Y:S03]  /*20270*/  LDC R136, c[0x0][0x3a0] ;  /* 0x0000e800ff887b82 */ /* 0x002e660000000800 */
[----:B------:R-:W2:Y:S04]  /*20280*/  LDL.LU.64 R250, [R1+0x38] ;  /* 0x0000380001fa7983 */ /* 0x000ea80000300a00 */
[----:B------:R3:W-:Y:S01]  /*20290*/  LDGSTS.E [R0+-0x5ff00], desc[UR22][R244.64], !P3 ;  /* 0xa0100000f4007fae */ /* 0x0007e2000d9a1016 */
[----:B------:R-:W-:Y:S01]  /*202a0*/  ISETP.GE.U32.AND P4, PT, R252, 0x7ffffd3d, PT ;  /* 0x7ffffd3dfc00780c */ /* 0x000fe20003f86070 */
[----:B------:R-:W-:Y:S01]  /*202b0*/  VIADD R252, R133, 0xfffffdbb ;  /* 0xfffffdbb85fc7836 */ /* 0x000fe20000000000 */
[----:B------:R-:W1:Y:S04]  /*202c0*/  LDC R137, c[0x0][0x3a0] ;  /* 0x0000e800ff897b82 */ /* 0x000e680000000800 */
[----:B------:R-:W-:Y:S01]  /*202d0*/  ISETP.GE.U32.AND P3, PT, R252, 0x7ffffd3c, PT ;  /* 0x7ffffd3cfc00780c */ /* 0x000fe20003f66070 */
[----:B------:R-:W-:-:S02]  /*202e0*/  VIADD R252, R132, 0xfffffdba ;  /* 0xfffffdba84fc7836 */ /* 0x000fc40000000000 */
[----:B---3--:R-:W-:Y:S02]  /*202f0*/  IMAD.WIDE R244, R2, 0x4, R248 ;  /* 0x0000000402f47825 */ /* 0x008fe400078e02f8 */
[----:B------:R-:W3:Y:S03]  /*20300*/  LDC R248, c[0x0][0x3a0] ;  /* 0x0000e800fff87b82 */ /* 0x000ee60000000800 */
[----:B------:R1:W-:Y:S04]  /*20310*/  STL.64 [R1+0x90], R244 ;  /* 0x000090f401007387 */ /* 0x0003e80000100a00 */
[----:B------:R-:W2:Y:S04]  /*20320*/  LDL.LU.64 R132, [R1+0x30] ;  /* 0x0000300001847983 */ /* 0x000ea80000300a00 */
[----:B------:R-:W-:Y:S01]  /*20330*/  LDGSTS.E [R0+-0x5fefc], desc[UR22][R244.64], !P6 ;  /* 0xa0104000f4007fae */ /* 0x000fe2000f1a1016 */
[----:B------:R-:W-:Y:S01]  /*20340*/  ISETP.GE.U32.AND P6, PT, R252, 0x7ffffd3b, PT ;  /* 0x7ffffd3bfc00780c */ /* 0x000fe20003fc6070 */
[----:B-1----:R-:W-:-:S02]  /*20350*/  VIADD R252, R136, 0xfffffdb9 ;  /* 0xfffffdb988fc7836 */ /* 0x002fc40000000000 */
[----:B------:R-:W1:Y:S01]  /*20360*/  LDC R136, c[0x0][0x3a0] ;  /* 0x0000e800ff887b82 */ /* 0x000e620000000800 */
[----:B------:R-:W2:Y:S01]  /*20370*/  LDL.LU.64 R244, [R1+0xbf0] ;  /* 0x000bf00001f47983 */ /* 0x000ea20000300a00 */
[----:B------:R-:W-:-:S05]  /*20380*/  IMAD.WIDE R246, R2, 0x4, R246 ;  /* 0x0000000402f67825 */ /* 0x000fca00078e02f6 */
[----:B------:R1:W-:Y:S04]  /*20390*/  STL.64 [R1+0xa0], R246 ;  /* 0x0000a0f601007387 */ /* 0x0003e80000100a00 */
[----:B------:R-:W-:Y:S01]  /*203a0*/  LDGSTS.E [R0+-0x5fef8], desc[UR22][R246.64], !P5 ;  /* 0xa0108000f6007fae */ /* 0x000fe2000e9a1016 */
[----:B------:R-:W-:Y:S02]  /*203b0*/  ISETP.GE.U32.AND P5, PT, R252, 0x7ffffd3a, PT ;  /* 0x7ffffd3afc00780c */ /* 0x000fe40003fa6070 */
[----:B---3--:R-:W-:Y:S01]  /*203c0*/  IADD3 R252, PT, PT, R248, -0x248, RZ ;  /* 0xfffffdb8f8fc7810 */ /* 0x008fe20007ffe0ff */
[----:B-1----:R-:W3:Y:S01]  /*203d0*/  LDL.LU.64 R246, [R1+0x28] ;  /* 0x0000280001f67983 */ /* 0x002ee20000300a00 */
        /* <DEDUP_REMOVED lines=8> */
[----:B-1----:R-:W-:-:S03]  /*20460*/  IMAD.WIDE R140, R2, 0x4, R250 ;  /* 0x00000004028c7825 */ /* 0x002fc600078e02fa */
[----:B------:R-:W2:Y:S01]  /*20470*/  LDL.LU.64 R250, [R1+0x10] ;  /* 0x0000100001fa7983 */ /* 0x000ea20000300a00 */
[----:B------:R-:W-:Y:S01]  /*20480*/  ISETP.GE.U32.AND P4, PT, R252, 0x7ffffd39, PT ;  /* 0x7ffffd39fc00780c */ /* 0x000fe20003f86070 */
[----:B------:R-:W-:Y:S02]  /*20490*/  VIADD R252, R137, 0xfffffdb7 ;  /* 0xfffffdb789fc7836 */ /* 0x000fe40000000000 */
[----:B------:R-:W-:Y:S01]  /*204a0*/  LDGSTS.E [R0+-0x5feec], desc[UR22][R140.64], !P6 ;  /* 0xa01140008c007fae */ /* 0x000fe2000f1a1016 */
[----:B------:R-:W1:Y:S02]  /*204b0*/  LDC R137, c[0x0][0x3a0] ;  /* 0x0000e800ff897b82 */ /* 0x000e640000000800 */
[----:B------:R-:W-:Y:S01]  /*204c0*/  ISETP.GE.U32.AND P3, PT, R252, 0x7ffffd38, PT ;  /* 0x7ffffd38fc00780c */ /* 0x000fe20003f66070 */
[----:B------:R-:W-:-:S05]  /*204d0*/  VIADD R252, R136, 0xfffffdb6 ;  /* 0xfffffdb688fc7836 */ /* 0x000fca0000000000 */
[----:B------:R-:W-:Y:S01]  /*204e0*/  ISETP.GE.U32.AND P6, PT, R252, 0x7ffffd37, PT ;  /* 0x7ffffd37fc00780c */ /* 0x000fe20003fc6070 */
[----:B------:R1:W-:Y:S01]  /*204f0*/  STL.64 [R1+0xd0], R140 ;  /* 0x0000d08c01007387 */ /* 0x0003e20000100a00 */
[----:B------:R-:W1:Y:S08]  /*20500*/  LDC R252, c[0x0][0x3a0] ;  /* 0x0000e800fffc7b82 */ /* 0x000e700000000800 */
[----:B------:R-:W2:Y:S01]  /*20510*/  LDC R136, c[0x0][0x3a0] ;  /* 0x0000e800ff887b82 */ /* 0x000ea20000000800 */
[----:B-1----:R-:W2:Y:S01]  /*20520*/  LDL.LU.64 R140, [R1+0x8] ;  /* 0x00000800018c7983 */ /* 0x002ea20000300a00 */
[----:B------:R-:W-:-:S02]  /*20530*/  VIADD R252, R252, 0xfffffdb5 ;  /* 0xfffffdb5fcfc7836 */ /* 0x000fc40000000000 */
[----:B------:R-:W-:-:S05]  /*20540*/  IMAD.WIDE R132, R2, 0x4, R132 ;  /* 0x0000000402847825 */ /* 0x000fca00078e0284 */
[----:B------:R-:W-:Y:S01]  /*20550*/  LDGSTS.E [R0+-0x5fee8], desc[UR22][R132.64], !P5 ;  /* 0xa011800084007fae */ /* 0x000fe2000e9a1016 */
[----:B------:R-:W-:-:S03]  /*20560*/  ISETP.GE.U32.AND P5, PT, R252, 0x7ffffd36, PT ;  /* 0x7ffffd36fc00780c */ /* 0x000fc60003fa6070 */
[----:B------:R1:W-:Y:S04]  /*20570*/  STL.64 [R1+0xe0], R132 ;  /* 0x0000e08401007387 */ /* 0x0003e80000100a00 */
[----:B-1----:R-:W2:Y:S01]  /*20580*/  LDL.LU.64 R132, [R1] ;  /* 0x0000000001847983 */ /* 0x002ea20000300a00 */
[----:B---3--:R-:W-:-:S05]  /*20590*/  IMAD.WIDE R246, R2, 0x4, R246 ;  /* 0x0000000402f67825 */ /* 0x008fca00078e02f6 */
[----:B------:R1:W-:Y:S04]  /*205a0*/  STL.64 [R1+0xf0], R246 ;  /* 0x0000f0f601007387 */ /* 0x0003e80000100a00 */
[----:B------:R-:W-:Y:S04]  /*205b0*/  LDGSTS.E [R0+-0x5fee4], desc[UR22][R246.64], !P4 ;  /* 0xa011c000f6007fae */ /* 0x000fe8000e1a1016 */
[----:B-1----:R-:W3:Y:S01]  /*205c0*/  LDL.LU.64 R246, [R1+0xbe8] ;  /* 0x000be80001f67983 */ /* 0x002ee20000300a00 */
[----:B----4-:R-:W-:-:S05]  /*205d0*/  IMAD.WIDE R248, R2, 0x4, R248 ;  /* 0x0000000402f87825 */ /* 0x010fca00078e02f8 */
[----:B------:R1:W-:Y:S04]  /*205e0*/  STL.64 [R1+0x100], R248 ;  /* 0x000100f801007387 */ /* 0x0003e80000100a00 */
[----:B------:R-:W-:Y:S04]  /*205f0*/  LDGSTS.E [R0+-0x5fee0], desc[UR22][R248.64], !P3 ;  /* 0xa0120000f8007fae */ /* 0x000fe8000d9a1016 */
[----:B-1----:R-:W4:Y:S01]  /*20600*/  LDL.LU.64 R248, [R1+0xbe0] ;  /* 0x000be00001f87983 */ /* 0x002f220000300a00 */
[----:B--2---:R-:W-:-:S05]  /*20610*/  IMAD.WIDE R138, R2, 0x4, R138 ;  /* 0x00000004028a7825 */ /* 0x004fca00078e028a */
[----:B------:R1:W-:Y:S04]  /*20620*/  STL.64 [R1+0x110], R138 ;  /* 0x0001108a01007387 */ /* 0x0003e80000100a00 */
[----:B------:R1:W-:Y:S01]  /*20630*/  LDGSTS.E [R0+-0x5fedc], desc[UR22][R138.64], !P6 ;  /* 0xa01240008a007fae */ /* 0x0003e2000f1a1016 */
[----:B------:R-:W-:-:S05]  /*20640*/  IMAD.WIDE R250, R2, 0x4, R250 ;  /* 0x0000000402fa7825 */ /* 0x000fca00078e02fa */
[----:B------:R2:W-:Y:S04]  /*20650*/  STL.64 [R1+0x118], R250 ;  /* 0x000118fa01007387 */ /* 0x0005e80000100a00 */
[----:B------:R-:W-:Y:S01]  /*20660*/  LDGSTS.E [R0+-0x5fed8], desc[UR22][R250.64], !P5 ;  /* 0xa0128000fa007fae */ /* 0x000fe2000e9a1016 */
[----:B------:R-:W-:Y:S01]  /*20670*/  VIADD R252, R137, 0xfffffdb4 ;  /* 0xfffffdb489fc7836 */ /* 0x000fe20000000000 */
[----:B-1----:R-:W1:Y:S02]  /*20680*/  LDC R138, c[0x0][0x3a0] ;  /* 0x0000e800ff8a7b82 */ /* 0x002e640000000800 */
[----:B--2---:R-:W2:Y:S02]  /*20690*/  LDL.LU.64 R250, [R1+0xbd8] ;  /* 0x000bd80001fa7983 */ /* 0x004ea40000300a00 */
[----:B------:R-:W-:-:S04]  /*206a0*/  ISETP.GE.U32.AND P4, PT, R252, 0x7ffffd35, PT ;  /* 0x7ffffd35fc00780c */ /* 0x000fc80003f86070 */
[----:B------:R-:W1:Y:S01]  /*206b0*/  LDC R137, c[0x0][0x3a0] ;  /* 0x0000e800ff897b82 */ /* 0x000e620000000800 */
[----:B------:R-:W-:-:S04]  /*206c0*/  IADD3 R252, PT, PT, R136, -0x24d, RZ ;  /* 0xfffffdb388fc7810 */ /* 0x000fc80007ffe0ff */
[----:B------:R-:W-:-:S03]  /*206d0*/  ISETP.GE.U32.AND P3, PT, R252, 0x7ffffd34, PT ;  /* 0x7ffffd34fc00780c */ /* 0x000fc60003f66070 */
[----:B------:R-:W1:Y:S08]  /*206e0*/  LDC R252, c[0x0][0x3a0] ;  /* 0x0000e800fffc7b82 */ /* 0x000e700000000800 */
[----:B------:R-:W1:Y:S01]  /*206f0*/  LDC R136, c[0x0][0x3a0] ;  /* 0x0000e800ff887b82 */ /* 0x000e620000000800 */
[----:B------:R-:W-:-:S04]  /*20700*/  IMAD.WIDE R140, R2, 0x4, R140 ;  /* 0x00000004028c7825 */ /* 0x000fc800078e028c */
[----:B-1----:R-:W-:Y:S01]  /*20710*/  VIADD R252, R252, 0xfffffdb2 ;  /* 0xfffffdb2fcfc7836 */ /* 0x002fe20000000000 */
[----:B------:R-:W-:Y:S04]  /*20720*/  LDGSTS.E [R0+-0x5fed4], desc[UR22][R140.64], !P4 ;  /* 0xa012c0008c007fae */ /* 0x000fe8000e1a1016 */
[----:B------:R-:W-:Y:S01]  /*20730*/  ISETP.GE.U32.AND P6, PT, R252, 0x7ffffd33, PT ;  /* 0x7ffffd33fc00780c */ /* 0x000fe20003fc6070 */
[----:B------:R-:W-:Y:S02]  /*20740*/  VIADD R252, R137, 0xfffffdb1 ;  /* 0xfffffdb189fc7836 */ /* 0x000fe40000000000 */
[----:B------:R-:W1:Y:S03]  /*20750*/  LDC R137, c[0x0][0x3a0] ;  /* 0x0000e800ff897b82 */ /* 0x000e660000000800 */
[----:B------:R-:W-:Y:S01]  /*20760*/  ISETP.GE.U32.AND P5, PT, R252, 0x7ffffd32, PT ;  /* 0x7ffffd32fc00780c */ /* 0x000fe20003fa6070 */
[----:B------:R-:W-:-:S04]  /*20770*/  VIADD R252, R136, 0xfffffdb0 ;  /* 0xfffffdb088fc7836 */ /* 0x000fc80000000000 */
[----:B------:R-:W1:Y:S01]  /*20780*/  LDC R136, c[0x0][0x3a0] ;  /* 0x0000e800ff887b82 */ /* 0x000e620000000800 */
[----:B------:R-:W-:Y:S01]  /*20790*/  STL.64 [R1+0x128], R140 ;  /* 0x0001288c01007387 */ /* 0x000fe20000100a00 */
[----:B------:R-:W-:Y:S01]  /*207a0*/  ISETP.GE.U32.AND P4, PT, R252, 0x7ffffd31, PT ;  /* 0x7ffffd31fc00780c */ /* 0x000fe20003f86070 */
[----:B------:R-:W-:Y:S02]  /*207b0*/  VIADD R252, R138, 0xfffffdaf ;  /* 0xfffffdaf8afc7836 */ /* 0x000fe40000000000 */
[----:B------:R-:W-:-:S05]  /*207c0*/  IMAD.WIDE R132, R2, 0x4, R132 ;  /* 0x0000000402847825 */ /* 0x000fca00078e0284 */
[----:B------:R2:W-:Y:S04]  /*207d0*/  STL.64 [R1+0x138], R132 ;  /* 0x0001388401007387 */ /* 0x0005e80000100a00 */
[----:B------:R2:W-:Y:S01]  /*207e0*/  LDGSTS.E [R0+-0x5fed0], desc[UR22][R132.64], !P3 ;  /* 0xa013000084007fae */ /* 0x0005e2000d9a1016 */
[----:B------:R-:W-:Y:S01]  /*207f0*/  ISETP.GE.U32.AND P3, PT, R252, 0x7ffffd30, PT ;  /* 0x7ffffd30fc00780c */ /* 0x000fe20003f66070 */
[----:B------:R-:W-:-:S04]  /*20800*/  IMAD.WIDE R8, R2, 0x4, R8 ;  /* 0x0000000402087825 */ /* 0x000fc800078e0208 */
[C---:B--2---:R-:W-:Y:S02]  /*20810*/  IMAD.WIDE R132, R2.reuse, 0x4, R250 ;  /* 0x0000000402847825 */ /* 0x044fe400078e02fa */
[----:B------:R-:W2:Y:S03]  /*20820*/  LDC R251, c[0x0][0x3a0] ;  /* 0x0000e800fffb7b82 */ /* 0x000ea60000000800 */
[----:B------:R4:W-:Y:S04]  /*20830*/  STL.64 [R1+0x148], R132 ;  /* 0x0001488401007387 */ /* 0x0009e80000100a00 */
[----:B------:R4:W-:Y:S01]  /*20840*/  LDGSTS.E [R0+-0x5fecc], desc[UR22][R132.64], !P6 ;  /* 0xa013400084007fae */ /* 0x0009e2000f1a1016 */
[----:B-1----:R-:W-:Y:S01]  /*20850*/  IADD3 R250, PT, PT, R137, -0x252, RZ ;  /* 0xfffffdae89fa7810 */ /* 0x002fe20007ffe0ff */
[----:B----4-:R-:W-:-:S03]  /*20860*/  IMAD.WIDE R132, R2, 0x4, R248 ;  /* 0x0000000402847825 */ /* 0x010fc600078e02f8 */
[----:B------:R-:W-:Y:S01]  /*20870*/  ISETP.GE.U32.AND P6, PT, R250, 0x7ffffd2f, PT ;  /* 0x7ffffd2ffa00780c */ /* 0x000fe20003fc6070 */
[----:B------:R-:W1:Y:S01]  /*20880*/  LDC R249, c[0x0][0x3a0] ;  /* 0x0000e800fff97b82 */ /* 0x000e620000000800 */
[----:B------:R3:W-:Y:S04]  /*20890*/  STL.64 [R1+0x160], R132 ;  /* 0x0001608401007387 */ /* 0x0007e80000100a00 */
[----:B------:R3:W-:Y:S01]  /*208a0*/  LDGSTS.E [R0+-0x5fec8], desc[UR22][R132.64], !P5 ;  /* 0xa013800084007fae */ /* 0x0007e2000e9a1016 */
[----:B------:R-:W-:Y:S02]  /*208b0*/  VIADD R248, R136, 0xfffffdad ;  /* 0xfffffdad88f87836 */ /* 0x000fe40000000000 */
[----:B---3--:R-:W-:-:S03]  /*208c0*/  IMAD.WIDE R132, R2, 0x4, R246 ;  /* 0x0000000402847825 */ /* 0x008fc600078e02f6 */
[----:B------:R-:W-:Y:S01]  /*208d0*/  ISETP.GE.U32.AND P5, PT, R248, 0x7ffffd2e, PT ;  /* 0x7ffffd2ef800780c */ /* 0x000fe20003fa6070 */
[----:B------:R-:W3:Y:S01]  /*208e0*/  LDC R247, c[0x0][0x3a0] ;  /* 0x0000e800fff77b82 */ /* 0x000ee20000000800 */
[----:B------:R4:W-:Y:S04]  /*208f0*/  STL.64 [R1+0x170], R132 ;  /* 0x0001708401007387 */ /* 0x0009e80000100a00 */
[----:B------:R4:W-:Y:S02]  /*20900*/  LDGSTS.E [R0+-0x5fec4], desc[UR22][R132.64], !P4 ;  /* 0xa013c00084007fae */ /* 0x0009e4000e1a1016 */
[----:B----4-:R-:W-:Y:S02]  /*20910*/  IMAD.WIDE R132, R2, 0x4, R244 ;  /* 0x0000000402847825 */ /* 0x010fe400078e02f4 */
[----:B------:R-:W4:Y:S03]  /*20920*/  LDC R245, c[0x0][0x3a0] ;  /* 0x0000e800fff57b82 */ /* 0x000f260000000800 */
[----:B------:R1:W-:Y:S04]  /*20930*/  STL.64 [R1+0x178], R132 ;  /* 0x0001788401007387 */ /* 0x0003e80000100a00 */
[----:B------:R1:W-:Y:S01]  /*20940*/  LDGSTS.E [R0+-0x5fec0], desc[UR22][R132.64], !P3 ;  /* 0xa014000084007fae */ /* 0x0003e2000d9a1016 */
[----:B--2---:R-:W-:-:S02]  /*20950*/  VIADD R246, R251, 0xfffffdac ;  /* 0xfffffdacfbf67836 */ /* 0x004fc40000000000 */
[----:B-1----:R-:W-:Y:S02]  /*20960*/  IMAD.WIDE R132, R2, 0x4, R242 ;  /* 0x0000000402847825 */ /* 0x002fe400078e02f2 */
[----:B------:R-:W1:Y:S03]  /*20970*/  LDC R243, c[0x0][0x3a0] ;  /* 0x0000e800fff37b82 */ /* 0x000e660000000800 */
[----:B------:R2:W-:Y:S04]  /*20980*/  STL.64 [R1+0x180], R132 ;  /* 0x0001808401007387 */ /* 0x0005e80000100a00 */
[----:B------:R2:W-:Y:S01]  /*20990*/  LDGSTS.E [R0+-0x5febc], desc[UR22][R132.64], !P6 ;  /* 0xa014400084007fae */ /* 0x0005e2000f1a1016 */
[----:B------:R-:W-:Y:S01]  /*209a0*/  ISETP.GE.U32.AND P4, PT, R246, 0x7ffffd2d, PT ;  /* 0x7ffffd2df600780c */ /* 0x000fe20003f86070 */
[----:B--2---:R-:W-:-:S02]  /*209b0*/  IMAD.WIDE R132, R2, 0x4, R240 ;  /* 0x0000000402847825 */ /* 0x004fc400078e02f0 */
[----:B------:R-:W2:Y:S03]  /*209c0*/  LDC R241, c[0x0][0x3a0] ;  /* 0x0000e800fff17b82 */ /* 0x000ea60000000800 */
[----:B------:R3:W-:Y:S04]  /*209d0*/  STL.64 [R1+0x190], R132 ;  /* 0x0001908401007387 */ /* 0x0007e80000100a00 */
[----:B------:R3:W-:Y:S01]  /*209e0*/  LDGSTS.E [R0+-0x5feb8], desc[UR22][R132.64], !P5 ;  /* 0xa014800084007fae */ /* 0x0007e2000e9a1016 */
[----:B------:R-:W-:Y:S02]  /*209f0*/  VIADD R244, R249, 0xfffffdab ;  /* 0xfffffdabf9f47836 */ /* 0x000fe40000000000 */
[----:B---3--:R-:W-:-:S02]  /*20a00*/  IMAD.WIDE R132, R2, 0x4, R4 ;  /* 0x0000000402847825 */ /* 0x008fc400078e0204 */
[----:B------:R-:W3:Y:S01]  /*20a10*/  LDC R5, c[0x0][0x3a0] ;  /* 0x0000e800ff057b82 */ /* 0x000ee20000000800 */
[----:B------:R-:W-:Y:S01]  /*20a20*/  ISETP.GE.U32.AND P3, PT, R244, 0x7ffffd2c, PT ;  /* 0x7ffffd2cf400780c */ /* 0x000fe20003f66070 */
[----:B-1----:R-:W-:Y:S01]  /*20a30*/  VIADD R4, R243, 0xfffffda8 ;  /* 0xfffffda8f3047836 */ /* 0x002fe20000000000 */
[----:B------:R1:W-:Y:S04]  /*20a40*/  STL.64 [R1+0x1a0], R132 ;  /* 0x0001a08401007387 */ /* 0x0003e80000100a00 */
[----:B------:R1:W-:Y:S01]  /*20a50*/  LDGSTS.E [R0+-0x5feb4], desc[UR22][R132.64], !P4 ;  /* 0xa014c00084007fae */ /* 0x0003e2000e1a1016 */
[----:B------:R-:W-:Y:S01]  /*20a60*/  VIADD R242, R247, 0xfffffdaa ;  /* 0xfffffdaaf7f27836 */ /* 0x000fe20000000000 */
[----:B------:R-:W-:Y:S01]  /*20a70*/  ISETP.GE.U32.AND P4, PT, R4, 0x7ffffd29, PT ;  /* 0x7ffffd290400780c */ /* 0x000fe20003f86070 */
[----:B--2---:R-:W-:-:S02]  /*20a80*/  VIADD R4, R241, 0xfffffda7 ;  /* 0xfffffda7f1047836 */ /* 0x004fc40000000000 */
[----:B-1----:R-:W-:Y:S02]  /*20a90*/  IMAD.WIDE R132, R2, 0x4, R6 ;  /* 0x0000000402847825 */ /* 0x002fe400078e0206 */
[----:B------:R-:W1:Y:S01]  /*20aa0*/  LDC R7, c[0x0][0x3a0] ;  /* 0x0000e800ff077b82 */ /* 0x000e620000000800 */
[----:B------:R-:W-:Y:S02]  /*20ab0*/  ISETP.GE.U32.AND P6, PT, R242, 0x7ffffd2b, PT ;  /* 0x7ffffd2bf200780c */ /* 0x000fe40003fc6070 */
[----:B------:R-:W-:Y:S01]  /*20ac0*/  LDGSTS.E [R0+-0x5feb0], desc[UR22][R132.64], !P3 ;  /* 0xa015000084007fae */ /* 0x000fe2000d9a1016 */
[----:B------:R-:W-:-:S04]  /*20ad0*/  ISETP.GE.U32.AND P3, PT, R4, 0x7ffffd28, PT ;  /* 0x7ffffd280400780c */ /* 0x000fc80003f66070 */
[----:B------:R-:W2:Y:S01]  /*20ae0*/  LDC R6, c[0x0][0x3a0] ;  /* 0x0000e800ff067b82 */ /* 0x000ea20000000800 */
[----:B----4-:R-:W-:Y:S01]  /*20af0*/  IADD3 R240, PT, PT, R245, -0x257, RZ ;  /* 0xfffffda9f5f07810 */ /* 0x010fe20007ffe0ff */
[----:B---3--:R-:W-:-:S03]  /*20b00*/  VIADD R4, R5, 0xfffffda6 ;  /* 0xfffffda605047836 */ /* 0x008fc60000000000 */
[----:B------:R-:W-:Y:S01]  /*20b10*/  ISETP.GE.U32.AND P5, PT, R240, 0x7ffffd2a, PT ;  /* 0x7ffffd2af000780c */ /* 0x000fe20003fa6070 */
[----:B------:R-:W-:Y:S02]  /*20b20*/  STL.64 [R1+0x1b0], R132 ;  /* 0x0001b08401007387 */ /* 0x000fe40000100a00 */
[----:B------:R-:W3:Y:S02]  /*20b30*/  LDC R5, c[0x0][0x3a0] ;  /* 0x0000e800ff057b82 */ /* 0x000ee40000000800 */
[----:B------:R4:W-:Y:S04]  /*20b40*/  STL.64 [R1+0x1c0], R8 ;  /* 0x0001c00801007387 */ /* 0x0009e80000100a00 */
[----:B------:R4:W-:Y:S01]  /*20b50*/  LDGSTS.E [R0+-0x5feac], desc[UR22][R8.64], !P6 ;  /* 0xa015400008007fae */ /* 0x0009e2000f1a1016 */
[----:B------:R-:W-:Y:S01]  /*20b60*/  ISETP.GE.U32.AND P6, PT, R4, 0x7ffffd27, PT ;  /* 0x7ffffd270400780c */ /* 0x000fe20003fc6070 */
[----:B-1----:R-:W-:-:S02]  /*20b70*/  VIADD R4, R7, 0xfffffda5 ;  /* 0xfffffda507047836 */ /* 0x002fc40000000000 */
        /* <DEDUP_REMOVED lines=11> */
[----:B------:R-:W3:Y:S01]  /*20c30*/  LDC R5, c[0x0][0x3a0] ;  /* 0x0000e800ff057b82 */ /* 0x000ee20000000800 */
[----:B------:R4:W-:Y:S02]  /*20c40*/  STL.64 [R1+0x1d8], R8 ;  /* 0x0001d80801007387 */ /* 0x0009e40000100a00 */
        /* <DEDUP_REMOVED lines=51> */
[----:B---3--:R-:W-:Y:S02]  /*20f80*/  IADD3 R4, PT, PT, R5, -0x266, RZ ;  /* 0xfffffd9a05047810 */ /* 0x008fe40007ffe0ff */
        /* <DEDUP_REMOVED lines=112> */
[----:B------:R4:W-:Y:S02]  /*21690*/  LDGSTS.E [R0+-0x5fe34], desc[UR22][R8.64], !P4 ;  /* 0xa01cc00008007fae */ /* 0x0009e4000e1a1016 */
[----:B----4-:R-:W-:-:S05]  /*216a0*/  IMAD.WIDE R8, R2, 0x4, R70 ;  /* 0x0000000402087825 */ /* 0x010fca00078e0246 */
[----:B------:R4:W-:Y:S04]  /*216b0*/  STL.64 [R1+0x328], R8 ;  /* 0x0003280801007387 */ /* 0x0009e80000100a00 */
[----:B------:R4:W-:Y:S01]  /*216c0*/  LDGSTS.E [R0+-0x5fe30], desc[UR22][R8.64], !P3 ;  /* 0xa01d000008007fae */ /* 0x0009e2000d9a1016 */
[----:B------:R-:W-:Y:S01]  /*216d0*/  ISETP.GE.U32.AND P4, PT, R4, 0x7ffffd09, PT ;  /* 0x7ffffd090400780c */ /* 0x000fe20003f86070 */
[----:B-1----:R-:W-:Y:S02]  /*216e0*/  VIADD R4, R7, 0xfffffd87 ;  /* 0xfffffd8707047836 */ /* 0x002fe40000000000 */
[----:B------:R-:W-:Y:S01]  /*216f0*/  IMAD.WIDE R10, R2, 0x4, R72 ;  /* 0x00000004020a7825 */ /* 0x000fe200078e0248 */
[----:B------:R-:W1:Y:S08]  /*21700*/  LDC R7, c[0x0][0x3a0] ;  /* 0x0000e800ff077b82 */ /* 0x000e700000000800 */
[----:B----4-:R-:W4:Y:S01]  /*21710*/  LDC R8, c[0x0][0x3a0] ;  /* 0x0000e800ff087b82 */ /* 0x010f220000000800 */
[----:B------:R-:W-:Y:S01]  /*21720*/  ISETP.GE.U32.AND P3, PT, R4, 0x7ffffd08, PT ;  /* 0x7ffffd080400780c */ /* 0x000fe20003f66070 */
[----:B------:R3:W-:Y:S01]  /*21730*/  LDGSTS.E [R0+-0x5fe2c], desc[UR22][R10.64], !P6 ;  /* 0xa01d40000a007fae */ /* 0x0007e2000f1a1016 */
[----:B--2---:R-:W-:-:S03]  /*21740*/  IADD3 R4, PT, PT, R6, -0x27a, RZ ;  /* 0xfffffd8606047810 */ /* 0x004fc60007ffe0ff */
[----:B------:R2:W-:Y:S01]  /*21750*/  STL.64 [R1+0x320], R10 ;  /* 0x0003200a01007387 */ /* 0x0005e20000100a00 */
[----:B------:R-:W-:Y:S01]  /*21760*/  ISETP.GE.U32.AND P6, PT, R4, 0x7ffffd07, PT ;  /* 0x7ffffd070400780c */ /* 0x000fe20003fc6070 */
[----:B---3--:R-:W-:Y:S01]  /*21770*/  VIADD R4, R5, 0xfffffd85 ;  /* 0xfffffd8505047836 */ /* 0x008fe20000000000 */
[----:B------:R-:W3:Y:S08]  /*21780*/  LDC R6, c[0x0][0x3a0] ;  /* 0x0000e800ff067b82 */ /* 0x000ef00000000800 */
[----:B------:R-:W1:Y:S01]  /*21790*/  LDC R5, c[0x0][0x3a0] ;  /* 0x0000e800ff057b82 */ /* 0x000e620000000800 */
[----:B--2---:R-:W-:-:S05]  /*217a0*/  IMAD.WIDE R10, R2, 0x4, R74 ;  /* 0x00000004020a7825 */ /* 0x004fca00078e024a */
[----:B------:R2:W-:Y:S01]  /*217b0*/  LDGSTS.E [R0+-0x5fe28], desc[UR22][R10.64], !P5 ;  /* 0xa01d80000a007fae */ /* 0x0005e2000e9a1016 */
[----:B------:R-:W-:Y:S01]  /*217c0*/  ISETP.GE.U32.AND P5, PT, R4, 0x7ffffd06, PT ;  /* 0x7ffffd060400780c */ /* 0x000fe20003fa6070 */
[----:B----4-:R-:W-:Y:S02]  /*217d0*/  VIADD R4, R8, 0xfffffd84 ;  /* 0xfffffd8408047836 */ /* 0x010fe40000000000 */
[----:B------:R-:W4:Y:S01]  /*217e0*/  LDC R8, c[0x0][0x3a0] ;  /* 0x0000e800ff087b82 */ /* 0x000f220000000800 */
[----:B------:R2:W-:Y:S02]  /*217f0*/  STL.64 [R1+0x318], R10 ;  /* 0x0003180a01007387 */ /* 0x0005e40000100a00 */
[----:B--2---:R-:W-:-:S05]  /*21800*/  IMAD.WIDE R10, R2, 0x4, R76 ;  /* 0x00000004020a7825 */ /* 0x004fca00078e024c */
[----:B------:R2:W-:Y:S04]  /*21810*/  STL.64 [R1+0x308], R10 ;  /* 0x0003080a01007387 */ /* 0x0005e80000100a00 */
[----:B------:R2:W-:Y:S01]  /*21820*/  LDGSTS.E [R0+-0x5fe24], desc[UR22][R10.64], !P4 ;  /* 0xa01dc0000a007fae */ /* 0x0005e2000e1a1016 */
[----:B------:R-:W-:Y:S01]  /*21830*/  ISETP.GE.U32.AND P4, PT, R4, 0x7ffffd05, PT ;  /* 0x7ffffd050400780c */ /* 0x000fe20003f86070 */
[----:B-1----:R-:W-:Y:S02]  /*21840*/  VIADD R4, R7, 0xfffffd83 ;  /* 0xfffffd8307047836 */ /* 0x002fe40000000000 */
[----:B--2---:R-:W-:-:S05]  /*21850*/  IMAD.WIDE R10, R2, 0x4, R78 ;  /* 0x00000004020a7825 */ /* 0x004fca00078e024e */
[----:B------:R1:W-:Y:S04]  /*21860*/  STL.64 [R1+0x2f8], R10 ;  /* 0x0002f80a01007387 */ /* 0x0003e80000100a00 */
[----:B------:R1:W-:Y:S01]  /*21870*/  LDGSTS.E [R0+-0x5fe20], desc[UR22][R10.64], !P3 ;  /* 0xa01e00000a007fae */ /* 0x0003e2000d9a1016 */
[----:B------:R-:W-:Y:S01]  /*21880*/  ISETP.GE.U32.AND P3, PT, R4, 0x7ffffd04, PT ;  /* 0x7ffffd040400780c */ /* 0x000fe20003f66070 */
[----:B---3--:R-:W-:Y:S02]  /*21890*/  VIADD R4, R6, 0xfffffd82 ;  /* 0xfffffd8206047836 */ /* 0x008fe40000000000 */
[----:B------:R-:W-:-:S04]  /*218a0*/  IMAD.WIDE R6, R2, 0x4, R82 ;  /* 0x0000000402067825 */ /* 0x000fc800078e0252 */
[----:B-1----:R-:W-:-:S05]  /*218b0*/  IMAD.WIDE R10, R2, 0x4, R80 ;  /* 0x00000004020a7825 */ /* 0x002fca00078e0250 */
[----:B------:R-:W-:Y:S01]  /*218c0*/  LDGSTS.E [R0+-0x5fe1c], desc[UR22][R10.64], !P6 ;  /* 0xa01e40000a007fae */ /* 0x000fe2000f1a1016 */
[----:B------:R-:W-:-:S03]  /*218d0*/  ISETP.GE.U32.AND P6, PT, R4, 0x7ffffd03, PT ;  /* 0x7ffffd030400780c */ /* 0x000fc60003fc6070 */
[----:B------:R-:W-:Y:S01]  /*218e0*/  STL.64 [R1+0x2f0], R10 ;  /* 0x0002f00a01007387 */ /* 0x000fe20000100a00 */
[----:B----4-:R-:W-:-:S03]  /*218f0*/  IADD3 R4, PT, PT, R8, -0x27f, RZ ;  /* 0xfffffd8108047810 */ /* 0x010fc60007ffe0ff */
[----:B------:R1:W-:Y:S04]  /*21900*/  STL.64 [R1+0x2e8], R6 ;  /* 0x0002e80601007387 */ /* 0x0003e80000100a00 */
[----:B------:R1:W-:Y:S01]  /*21910*/  LDGSTS.E [R0+-0x5fe18], desc[UR22][R6.64], !P5 ;  /* 0xa01e800006007fae */ /* 0x0003e2000e9a1016 */
[----:B------:R-:W-:Y:S01]  /*21920*/  ISETP.GE.U32.AND P5, PT, R4, 0x7ffffd02, PT ;  /* 0x7ffffd020400780c */ /* 0x000fe20003fa6070 */
[----:B------:R-:W-:-:S04]  /*21930*/  IMAD.WIDE R8, R2, 0x4, R86 ;  /* 0x0000000402087825 */ /* 0x000fc800078e0256 */
[----:B------:R-:W-:Y:S02]  /*21940*/  VIADD R4, R134, 0x100000 ;  /* 0x0010000086047836 */ /* 0x000fe40000000000 */
[----:B-1----:R-:W-:-:S05]  /*21950*/  IMAD.WIDE R6, R2, 0x4, R84 ;  /* 0x0000000402067825 */ /* 0x002fca00078e0254 */
[----:B------:R1:W-:Y:S04]  /*21960*/  STL.64 [R1+0x2c8], R6 ;  /* 0x0002c80601007387 */ /* 0x0003e80000100a00 */
[----:B------:R1:W-:Y:S04]  /*21970*/  LDGSTS.E [R0+-0x5fe14], desc[UR22][R6.64], !P4 ;  /* 0xa01ec00006007fae */ /* 0x0003e8000e1a1016 */
[----:B------:R2:W-:Y:S04]  /*21980*/  STL.64 [R1+0x2b0], R8 ;  /* 0x0002b00801007387 */ /* 0x0005e80000100a00 */
[----:B------:R2:W-:Y:S01]  /*21990*/  LDGSTS.E [R4+-0x5fe10], desc[UR22][R8.64], !P3 ;  /* 0xa01f000008047fae */ /* 0x0005e2000d9a1016 */
[----:B-1----:R-:W-:-:S05]  /*219a0*/  IMAD.WIDE R6, R2, 0x4, R88 ;  /* 0x0000000402067825 */ /* 0x002fca00078e0258 */
[----:B------:R1:W-:Y:S01]  /*219b0*/  STL.64 [R1+0x2a8], R6 ;  /* 0x0002a80601007387 */ /* 0x0003e20000100a00 */
[----:B--2---:R-:W-:-:S03]  /*219c0*/  IMAD.WIDE R8, R2, 0x4, R90 ;  /* 0x0000000402087825 */ /* 0x004fc600078e025a */
[----:B------:R1:W-:Y:S04]  /*219d0*/  LDGSTS.E [R0+-0x5fe0c], desc[UR22][R6.64], !P6 ;  /* 0xa01f400006007fae */ /* 0x0003e8000f1a1016 */
[----:B------:R2:W-:Y:S04]  /*219e0*/  STL.64 [R1+0xba0], R2 ;  /* 0x000ba00201007387 */ /* 0x0005e80000100a00 */
[----:B------:R-:W-:Y:S01]  /*219f0*/  STL.64 [R1+0x298], R8 ;  /* 0x0002980801007387 */ /* 0x000fe20000100a00 */
[----:B-1----:R-:W-:-:S03]  /*21a00*/  IMAD.WIDE R6, R2, 0x4, R92 ;  /* 0x0000000402067825 */ /* 0x002fc600078e025c */
[----:B------:R1:W-:Y:S01]  /*21a10*/  LDGSTS.E [R4+-0x5fe08], desc[UR22][R8.64], !P5 ;  /* 0xa01f800008047fae */ /* 0x0003e2000e9a1016 */
[----:B--2---:R-:W-:-:S03]  /*21a20*/  IMAD.WIDE R2, R135, 0x4, R94 ;  /* 0x0000000487027825 */ /* 0x004fc600078e025e */
[----:B------:R-:W-:Y:S04]  /*21a30*/  STL.64 [R1+0x270], R6 ;  /* 0x0002700601007387 */ /* 0x000fe80000100a00 */
[----:B------:R-:W-:Y:S04]  /*21a40*/  STL [R1+0xba8], R5 ;  /* 0x000ba80501007387 */ /* 0x000fe80000100800 */
[----:B------:R-:W2:Y:S04]  /*21a50*/  LDL.LU.64 R242, [R1+0x568] ;  /* 0x0005680001f27983 */ /* 0x000ea80000300a00 */
[----:B------:R-:W3:Y:S04]  /*21a60*/  LDL.LU.64 R244, [R1+0x598] ;  /* 0x0005980001f47983 */ /* 0x000ee80000300a00 */
[----:B------:R-:W-:Y:S04]  /*21a70*/  STL.64 [R1+0x570], R2 ;  /* 0x0005700201007387 */ /* 0x000fe80000100a00 */
[----:B------:R-:W4:Y:S04]  /*21a80*/  LDL.LU.64 R246, [R1+0x5a0] ;  /* 0x0005a00001f67983 */ /* 0x000f280000300a00 */
[----:B------:R-:W3:Y:S04]  /*21a90*/  LDL.LU.64 R250, [R1+0x5b0] ;  /* 0x0005b00001fa7983 */ /* 0x000ee80000300a00 */
[----:B------:R-:W3:Y:S01]  /*21aa0*/  LDL.LU.64 R248, [R1+0x5c0] ;  /* 0x0005c00001f87983 */ /* 0x000ee20000300a00 */
[----:B------:R-:W-:-:S04]  /*21ab0*/  IMAD.WIDE R140, R135, 0x4, R96 ;  /* 0x00000004878c7825 */ /* 0x000fc800078e0260 */
[C---:B------:R-:W-:Y:S01]  /*21ac0*/  IMAD.WIDE R132, R135.reuse, 0x4, R98 ;  /* 0x0000000487847825 */ /* 0x040fe200078e0262 */
[----:B------:R-:W-:Y:S03]  /*21ad0*/  STL.64 [R1+0x5a8], R140 ;  /* 0x0005a88c01007387 */ /* 0x000fe60000100a00 */
[C---:B------:R-:W-:Y:S01]  /*21ae0*/  IMAD.WIDE R100, R135.reuse, 0x4, R100 ;  /* 0x0000000487647825 */ /* 0x040fe200078e0264 */
[----:B------:R-:W-:Y:S03]  /*21af0*/  STL.64 [R1+0xbb0], R140 ;  /* 0x000bb08c01007387 */ /* 0x000fe60000100a00 */
[C---:B------:R-:W-:Y:S01]  /*21b00*/  IMAD.WIDE R76, R135.reuse, 0x4, R102 ;  /* 0x00000004874c7825 */ /* 0x040fe200078e0266 */
[----:B------:R-:W-:Y:S04]  /*21b10*/  STL.64 [R1+0x5d8], R132 ;  /* 0x0005d88401007387 */ /* 0x000fe80000100a00 */
[----:B------:R-:W-:Y:S01]  /*21b20*/  STL.64 [R1+0xbb8], R132 ;  /* 0x000bb88401007387 */ /* 0x000fe20000100a00 */
[----:B------:R-:W-:-:S03]  /*21b30*/  IMAD.WIDE R58, R135, 0x4, R104 ;  /* 0x00000004873a7825 */ /* 0x000fc600078e0268 */
[----:B------:R-:W-:Y:S01]  /*21b40*/  STL.64 [R1+0x620], R100 ;  /* 0x0006206401007387 */ /* 0x000fe20000100a00 */
[----:B------:R-:W-:-:S03]  /*21b50*/  IMAD.WIDE R40, R135, 0x4, R106 ;  /* 0x0000000487287825 */ /* 0x000fc600078e026a */
[----:B------:R-:W-:Y:S01]  /*21b60*/  STL.64 [R1+0xbc0], R100 ;  /* 0x000bc06401007387 */ /* 0x000fe20000100a00 */
[----:B------:R-:W-:-:S03]  /*21b70*/  IMAD.WIDE R22, R135, 0x4, R108 ;  /* 0x0000000487167825 */ /* 0x000fc600078e026c */
[----:B------:R-:W-:Y:S01]  /*21b80*/  STL.64 [R1+0x678], R76 ;  /* 0x0006784c01007387 */ /* 0x000fe20000100a00 */
[----:B------:R-:W-:-:S03]  /*21b90*/  IMAD.WIDE R138, R135, 0x4, R112 ;  /* 0x00000004878a7825 */ /* 0x000fc600078e0270 */
[----:B------:R1:W-:Y:S01]  /*21ba0*/  STL.64 [R1+0xbc8], R76 ;  /* 0x000bc84c01007387 */ /* 0x0003e20000100a00 */
[----:B------:R-:W-:-:S03]  /*21bb0*/  IMAD.WIDE R114, R135, 0x4, R114 ;  /* 0x0000000487727825 */ /* 0x000fc600078e0272 */
[----:B------:R-:W-:Y:S01]  /*21bc0*/  STL.64 [R1+0x700], R58 ;  /* 0x0007003a01007387 */ /* 0x000fe20000100a00 */
[----:B------:R-:W-:-:S03]  /*21bd0*/  IMAD.WIDE R92, R135, 0x4, R116 ;  /* 0x00000004875c7825 */ /* 0x000fc600078e0274 */
[----:B------:R2:W-:Y:S01]  /*21be0*/  STL.64 [R1+0xbd0], R58 ;  /* 0x000bd03a01007387 */ /* 0x0005e20000100a00 */
[----:B-1----:R-:W-:-:S03]  /*21bf0*/  IMAD.WIDE R76, R135, 0x4, R110 ;  /* 0x00000004874c7825 */ /* 0x002fc600078e026e */
[----:B------:R-:W-:Y:S01]  /*21c00*/  STL.64 [R1+0x790], R40 ;  /* 0x0007902801007387 */ /* 0x000fe20000100a00 */
[----:B------:R-:W-:-:S03]  /*21c10*/  IMAD.WIDE R74, R135, 0x4, R118 ;  /* 0x00000004874a7825 */ /* 0x000fc600078e0276 */
[----:B------:R1:W-:Y:S01]  /*21c20*/  STL.64 [R1+0x268], R76 ;  /* 0x0002684c01007387 */ /* 0x0003e20000100a00 */
        /* <DEDUP_REMOVED lines=50> */
[----:B------:R-:W-:-:S03]  /*21f50*/  VIADD R252, R5, 0xfffffd80 ;  /* 0xfffffd8005fc7836 */ /* 0x000fc60000000000 */
        /* <DEDUP_REMOVED lines=41> */
[C---:B------:R-:W-:Y:S01]  /*221f0*/  IMAD.WIDE R96, R135.reuse, 0x4, R222 ;  /* 0x0000000487607825 */ /* 0x040fe200078e02de */
[----:B------:R-:W-:Y:S02]  /*22200*/  ISETP.GE.U32.AND P4, PT, R252, 0x7ffffd01, PT ;  /* 0x7ffffd01fc00780c */ /* 0x000fe40003f86070 */
[----:B------:R-:W-:Y:S01]  /*22210*/  STL.64 [R1+0xb0], R28 ;  /* 0x0000b01c01007387 */ /* 0x000fe20000100a00 */
[----:B------:R-:W-:-:S03]  /*22220*/  IMAD.WIDE R80, R135, 0x4, R224 ;  /* 0x0000000487507825 */ /* 0x000fc600078e02e0 */
[----:B------:R1:W-:Y:S01]  /*22230*/  STL.64 [R1+0x98], R136 ;  /* 0x0000988801007387 */ /* 0x0003e20000100a00 */
        /* <DEDUP_REMOVED lines=13> */
[----:B------:R1:W-:Y:S04]  /*22310*/  STL.64 [R1+0x58], R26 ;  /* 0x0000581a01007387 */ /* 0x0003e80000100a00 */
[----:B------:R1:W-:Y:S04]  /*22320*/  STL.64 [R1+0x48], R126 ;  /* 0x0000487e01007387 */ /* 0x0003e80000100a00 */
[----:B------:R1:W-:Y:S01]  /*22330*/  STL.64 [R1+0x50], R8 ;  /* 0x0000500801007387 */ /* 0x0003e20000100a00 */
[----:B--2---:R-:W-:-:S03]  /*22340*/  IMAD.WIDE R78, R135, 0x4, R242 ;  /* 0x00000004874e7825 */ /* 0x004fc600078e02f2 */
[----:B------:R2:W-:Y:S04]  /*22350*/  STL.64 [R1+0x40], R110 ;  /* 0x0000406e01007387 */ /* 0x0005e80000100a00 */
[----:B------:R-:W2:Y:S04]  /*22360*/  LDL.LU.64 R124, [R1+0x5c8] ;  /* 0x0005c800017c7983 */ /* 0x000ea80000300a00 */
[----:B------:R1:W-:Y:S01]  /*22370*/  STL.64 [R1+0x38], R94 ;  /* 0x0000385e01007387 */ /* 0x0003e20000100a00 */
[----:B----4-:R-:W-:-:S03]  /*22380*/  IMAD.WIDE R42, R135, 0x4, R246 ;  /* 0x00000004872a7825 */ /* 0x010fc600078e02f6 */
[----:B------:R-:W4:Y:S01]  /*22390*/  LDL.LU.64 R108, [R1+0x5e0] ;  /* 0x0005e000016c7983 */ /* 0x000f220000300a00 */
[----:B---3--:R-:W-:-:S03]  /*223a0*/  IMAD.WIDE R24, R135, 0x4, R250 ;  /* 0x0000000487187825 */ /* 0x008fc600078e02fa */
[----:B------:R3:W-:Y:S01]  /*223b0*/  LDGSTS.E [R0+-0x5fe04], desc[UR22][R6.64], !P4 ;  /* 0xa01fc00006007fae */ /* 0x0007e2000e1a1016 */
[----:B------:R-:W-:-:S03]  /*223c0*/  IMAD.WIDE R60, R135, 0x4, R244 ;  /* 0x00000004873c7825 */ /* 0x000fc600078e02f4 */
[----:B------:R-:W4:Y:S04]  /*223d0*/  LDL.LU.64 R250, [R1+0x600] ;  /* 0x0006000001fa7983 */ /* 0x000f280000300a00 */
[----:B------:R1:W-:Y:S01]  /*223e0*/  STL.64 [R1+0x30], R78 ;  /* 0x0000304e01007387 */ /* 0x0003e20000100a00 */
[----:B---3--:R-:W-:-:S03]  /*223f0*/  IMAD.WIDE R6, R135, 0x4, R248 ;  /* 0x0000000487067825 */ /* 0x008fc600078e02f8 */
[----:B------:R-:W0:Y:S01]  /*22400*/  LDGDEPBAR ;  /* 0x00000000000079af */ /* 0x000e220000000000 */
[----:B------:R-:W3:Y:S03]  /*22410*/  LDC R0, c[0x0][0x3a0] ;  /* 0x0000e800ff007b82 */ /* 0x000ee60000000800 */
        /* <DEDUP_REMOVED lines=22> */
[----:B------:R1:W-:Y:S04]  /*22580*/  STL.64 [R1+0x28], R60 ;  /* 0x0000283c01007387 */ /* 0x0003e80000100a00 */
[----:B------:R-:W3:Y:S04]  /*22590*/  LDL.LU.64 R144, [R1+0x710] ;  /* 0x0007100001907983 */ /* 0x000ee80000300a00 */
[----:B------:R1:W-:Y:S04]  /*225a0*/  STL.64 [R1+0x20], R42 ;  /* 0x0000202a01007387 */ /* 0x0003e80000100a00 */
[----:B------:R1:W-:Y:S01]  /*225b0*/  STL.64 [R1+0x18], R24 ;  /* 0x0000181801007387 */ /* 0x0003e20000100a00 */
[----:B--2---:R-:W-:-:S05]  /*225c0*/  IMAD.WIDE R124, R135, 0x4, R124 ;  /* 0x00000004877c7825 */ /* 0x004fca00078e027c */
[----:B------:R2:W-:Y:S01]  /*225d0*/  STL.64 [R1+0x8], R124 ;  /* 0x0000087c01007387 */ /* 0x0005e20000100a00 */
[----:B----4-:R-:W-:-:S03]  /*225e0*/  IMAD.WIDE R108, R135, 0x4, R108 ;  /* 0x00000004876c7825 */ /* 0x010fc600078e026c */
[----:B------:R2:W-:Y:S04]  /*225f0*/  STL.64 [R1+0x10], R6 ;  /* 0x0000100601007387 */ /* 0x0005e80000100a00 */
[----:B------:R2:W-:Y:S01]  /*22600*/  STL.64 [R1], R108 ;  /* 0x0000006c01007387 */ /* 0x0005e20000100a00 */
[----:B---3--:R-:W-:-:S03]  /*22610*/  IMAD.WIDE R206, R135, 0x4, R58 ;  /* 0x0000000487ce7825 */ /* 0x008fc600078e023a */
[----:B------:R-:W3:Y:S01]  /*22620*/  LDL.LU.64 R58, [R1+0x718] ;  /* 0x00071800013a7983 */ /* 0x000ee20000300a00 */
[----:B------:R-:W-:-:S03]  /*22630*/  IMAD.WIDE R208, R135, 0x4, R146 ;  /* 0x0000000487d07825 */ /* 0x000fc600078e0292 */
[----:B------:R-:W4:Y:S01]  /*22640*/  LDL.LU.64 R146, [R1+0x720] ;  /* 0x0007200001927983 */ /* 0x000f220000300a00 */
[----:B------:R-:W-:-:S03]  /*22650*/  IMAD.WIDE R210, R135, 0x4, R148 ;  /* 0x0000000487d27825 */ /* 0x000fc600078e0294 */
[----:B------:R-:W2:Y:S01]  /*22660*/  LDL.LU.64 R148, [R1+0x728] ;  /* 0x0007280001947983 */ /* 0x000ea20000300a00 */
        /* <DEDUP_REMOVED lines=27> */
[----:B------:R-:W2:Y:S04]  /*22820*/  LDL.LU.64 R176, [R1+0x7b8] ;  /* 0x0007b80001b07983 */ /* 0x000ea80000300a00 */
[----:B------:R-:W2:Y:S04]  /*22830*/  LDL.LU.64 R178, [R1+0x7c0] ;  /* 0x0007c00001b27983 */ /* 0x000ea80000300a00 */
[----:B------:R-:W2:Y:S04]  /*22840*/  LDL.LU.64 R180, [R1+0x7c8] ;  /* 0x0007c80001b47983 */ /* 0x000ea80000300a00 */
[----:B------:R-:W2:Y:S04]  /*22850*/  LDL.LU.64 R182, [R1+0x7d0] ;  /* 0x0007d00001b67983 */ /* 0x000ea80000300a00 */
[----:B------:R-:W2:Y:S04]  /*22860*/  LDL.LU.64 R184, [R1+0x7d8] ;  /* 0x0007d80001b87983 */ /* 0x000ea80000300a00 */
[----:B------:R-:W2:Y:S04]  /*22870*/  LDL.LU.64 R186, [R1+0x7e0] ;  /* 0x0007e00001ba7983 */ /* 0x000ea80000300a00 */
[----:B------:R-:W2:Y:S04]  /*22880*/  LDL.LU.64 R188, [R1+0x7f0] ;  /* 0x0007f00001bc7983 */ /* 0x000ea80000300a00 */
[----:B------:R-:W2:Y:S04]  /*22890*/  LDL.LU.64 R190, [R1+0x7f8] ;  /* 0x0007f80001be7983 */ /* 0x000ea80000300a00 */
[----:B------:R-:W2:Y:S01]  /*228a0*/  LDL.LU.64 R192, [R1+0x800] ;  /* 0x0008000001c07983 */ /* 0x000ea20000300a00 */
[----:B------:R-:W-:-:S03]  /*228b0*/  IMAD.WIDE R204, R135, 0x4, R144 ;  /* 0x0000000487cc7825 */ /* 0x000fc600078e0290 */
[----:B------:R-:W2:Y:S04]  /*228c0*/  LDL.LU.64 R194, [R1+0x808] ;  /* 0x0008080001c27983 */ /* 0x000ea80000300a00 */
[----:B------:R-:W2:Y:S04]  /*228d0*/  LDL.LU.64 R196, [R1+0x830] ;  /* 0x0008300001c47983 */ /* 0x000ea80000300a00 */
[----:B------:R-:W2:Y:S04]  /*228e0*/  LDL.LU.64 R198, [R1+0x828] ;  /* 0x0008280001c67983 */ /* 0x000ea80000300a00 */
[----:B------:R-:W2:Y:S04]  /*228f0*/  LDL.LU.64 R200, [R1+0x820] ;  /* 0x0008200001c87983 */ /* 0x000ea80000300a00 */
[----:B------:R-:W2:Y:S01]  /*22900*/  LDL.LU.64 R202, [R1+0x818] ;  /* 0x0008180001ca7983 */ /* 0x000ea20000300a00 */
[----:B---3--:R-:W-:-:S03]  /*22910*/  IMAD.WIDE R144, R135, 0x4, R58 ;  /* 0x0000000487907825 */ /* 0x008fc600078e023a */
[----:B------:R-:W3:Y:S04]  /*22920*/  LDL.64 R58, [R1+0x570] ;  /* 0x00057000013a7983 */ /* 0x000ee80000100a00 */
[----:B---3--:R-:W-:Y:S04]  /*22930*/  LDGSTS.E [R143+0x40000], desc[UR22][R58.64], P2 ;  /* 0x400000003a8f7fae */ /* 0x008fe800091a1016 */
[----:B------:R-:W-:Y:S04]  /*22940*/  LDGSTS.E [R143+0x40400], desc[UR22][R76.64], P2 ;  /* 0x404000004c8f7fae */ /* 0x000fe800091a1016 */
[----:B------:R-:W-:Y:S04]  /*22950*/  LDGSTS.E [R143+0x40800], desc[UR22][R100.64], P2 ;  /* 0x40800000648f7fae */ /* 0x000fe800091a1016 */
[----:B------:R-:W3:Y:S04]  /*22960*/  LDL.LU.64 R58, [R1+0xbd0] ;  /* 0x000bd000013a7983 */ /* 0x000ee80000300a00 */
[----:B-1----:R-:W3:Y:S04]  /*22970*/  LDL.LU.64 R76, [R1+0xbc8] ;  /* 0x000bc800014c7983 */ /* 0x002ee80000300a00 */
[----:B------:R-:W3:Y:S04]  /*22980*/  LDL.LU.64 R100, [R1+0xbc0] ;  /* 0x000bc00001647983 */ /* 0x000ee80000300a00 */
[----:B------:R-:W-:Y:S04]  /*22990*/  LDGSTS.E [R143+0x40c00], desc[UR22][R132.64], P2 ;  /* 0x40c00000848f7fae */ /* 0x000fe800091a1016 */
[----:B------:R-:W-:Y:S04]  /*229a0*/  LDGSTS.E [R143+0x41000], desc[UR22][R140.64], P2 ;  /* 0x410000008c8f7fae */ /* 0x000fe800091a1016 */
[----:B------:R1:W-:Y:S04]  /*229b0*/  LDGSTS.E [R143+0x41400], desc[UR22][R4.64], P2 ;  /* 0x41400000048f7fae */ /* 0x0003e800091a1016 */
[----:B------:R-:W3:Y:S04]  /*229c0*/  LDL.LU.64 R132, [R1+0xbb8] ;  /* 0x000bb80001847983 */ /* 0x000ee80000300a00 */
[----:B------:R-:W3:Y:S04]  /*229d0*/  LDL.LU.64 R140, [R1+0xbb0] ;  /* 0x000bb000018c7983 */ /* 0x000ee80000300a00 */
[----:B------:R-:W1:Y:S04]  /*229e0*/  LDL.LU R5, [R1+0xba8] ;  /* 0x000ba80001057983 */ /* 0x000e680000300800 */
[----:B------:R1:W-:Y:S04]  /*229f0*/  LDGSTS.E [R143+0x41800], desc[UR22][R2.64], P2 ;  /* 0x41800000028f7fae */ /* 0x0003e800091a1016 */
[----:B------:R1:W-:Y:S01]  /*22a00*/  LDGSTS.E [R143+0x41c00], desc[UR22][R136.64], P2 ;  /* 0x41c00000888f7fae */ /* 0x0003e200091a1016 */
[----:B--2---:R-:W-:-:S03]  /*22a10*/  IMAD.WIDE R156, R135, 0x4, R156 ;  /* 0x00000004879c7825 */ /* 0x004fc600078e029c */
[----:B------:R2:W-:Y:S04]  /*22a20*/  LDGSTS.E [R143+0x42000], desc[UR22][R126.64], P2 ;  /* 0x420000007e8f7fae */ /* 0x0005e800091a1016 */
[----:B------:R-:W2:Y:S04]  /*22a30*/  LDL.LU.64 R2, [R1+0xba0] ;  /* 0x000ba00001027983 */ /* 0x000ea80000300a00 */
[----:B------:R-:W3:Y:S01]  /*22a40*/  LDL.LU.64 R136, [R1+0xb98] ;  /* 0x000b980001887983 */ /* 0x000ee20000300a00 */
[----:B------:R-:W-:-:S03]  /*22a50*/  IMAD.WIDE R172, R135, 0x4, R172 ;  /* 0x0000000487ac7825 */ /* 0x000fc600078e02ac */
[----:B------:R1:W-:Y:S01]  /*22a60*/  LDGSTS.E [R143+0x42400], desc[UR22][R124.64], P2 ;  /* 0x424000007c8f7fae */ /* 0x0003e200091a1016 */
[----:B------:R-:W-:-:S03]  /*22a70*/  IMAD.WIDE R188, R135, 0x4, R188 ;  /* 0x0000000487bc7825 */ /* 0x000fc600078e02bc */
[----:B------:R1:W-:Y:S04]  /*22a80*/  LDGSTS.E [R143+0x42800], desc[UR22][R238.64], P2 ;  /* 0x42800000ee8f7fae */ /* 0x0003e800091a1016 */
[----:B------:R1:W-:Y:S04]  /*22a90*/  LDGSTS.E [R143+0x42c00], desc[UR22][R222.64], P2 ;  /* 0x42c00000de8f7fae */ /* 0x0003e800091a1016 */
[----:B------:R1:W-:Y:S04]  /*22aa0*/  LDGSTS.E [R143+0x43000], desc[UR22][R206.64], P2 ;  /* 0x43000000ce8f7fae */ /* 0x0003e800091a1016 */
[----:B------:R1:W-:Y:S04]  /*22ab0*/  LDGSTS.E [R143+0x43400], desc[UR22][R156.64], P2 ;  /* 0x434000009c8f7fae */ /* 0x0003e800091a1016 */
[----:B------:R1:W-:Y:S04]  /*22ac0*/  LDGSTS.E [R143+0x43800], desc[UR22][R172.64], P2 ;  /* 0x43800000ac8f7fae */ /* 0x0003e800091a1016 */
[----:B------:R1:W-:Y:S01]  /*22ad0*/  LDGSTS.E [R143+0x43c00], desc[UR22][R188.64], P2 ;  /* 0x43c00000bc8f7fae */ /* 0x0003e200091a1016 */
[----:B------:R-:W-:-:S04]  /*22ae0*/  IMAD.WIDE R158, R135, 0x4, R158 ;  /* 0x00000004879e7825 */ /* 0x000fc800078e029e */
[----:B------:R-:W-:-:S04]  /*22af0*/  IMAD.WIDE R174, R135, 0x4, R174 ;  /* 0x0000000487ae7825 */ /* 0x000fc800078e02ae */
[C---:B------:R-:W-:Y:S01]  /*22b00*/  IMAD.WIDE R190, R135.reuse, 0x4, R190 ;  /* 0x0000000487be7825 */ /* 0x040fe200078e02be */
[----:B---3--:R3:W-:Y:S04]  /*22b10*/  LDGSTS.E [R136+0x40080], desc[UR22][R140.64], P2 ;  /* 0x400800008c887fae */ /* 0x0087e800091a1016 */
[----:B------:R3:W-:Y:S04]  /*22b20*/  LDGSTS.E [R136+0x40480], desc[UR22][R138.64], P2 ;  /* 0x404800008a887fae */ /* 0x0007e800091a1016 */
[----:B------:R3:W-:Y:S04]  /*22b30*/  LDGSTS.E [R136+0x40880], desc[UR22][R128.64], P2 ;  /* 0x4088000080887fae */ /* 0x0007e800091a1016 */
[----:B------:R-:W2:Y:S04]  /*22b40*/  LDL.LU.64 R140, [R1+0xb90] ;  /* 0x000b9000018c7983 */ /* 0x000ea80000300a00 */
[----:B------:R-:W2:Y:S04]  /*22b50*/  LDL.LU.64 R138, [R1+0xb88] ;  /* 0x000b8800018a7983 */ /* 0x000ea80000300a00 */
[----:B------:R3:W-:Y:S04]  /*22b60*/  LDGSTS.E [R136+0x40c80], desc[UR22][R122.64], P2 ;  /* 0x40c800007a887fae */ /* 0x0007e800091a1016 */
        /* <DEDUP_REMOVED lines=12> */
[----:B------:R3:W-:Y:S01]  /*22c30*/  LDGSTS.E [R137+0x40100], desc[UR22][R132.64], P2 ;  /* 0x4010000084897fae */ /* 0x0007e200091a1016 */
[----:B------:R-:W-:-:S03]  /*22c40*/  IMAD.WIDE R250, R135, 0x4, R250 ;  /* 0x0000000487fa7825 */ /* 0x000fc600078e02fa */
[----:B------:R3:W-:Y:S04]  /*22c50*/  LDGSTS.E [R137+0x40500], desc[UR22][R114.64], P2 ;  /* 0x4050000072897fae */ /* 0x0007e800091a1016 */
[----:B------:R3:W-:Y:S04]  /*22c60*/  LDGSTS.E [R137+0x40900], desc[UR22][R130.64], P2 ;  /* 0x4090000082897fae */ /* 0x0007e800091a1016 */
[----:B------:R3:W5:Y:S04]  /*22c70*/  LDL.LU.64 R132, [R1+0xb80] ;  /* 0x000b800001847983 */ /* 0x0007680000300a00 */
[----:B------:R3:W-:Y:S04]  /*22c80*/  LDGSTS.E [R137+0x40d00], desc[UR22][R106.64], P2 ;  /* 0x40d000006a897fae */ /* 0x0007e800091a1016 */
[----:B------:R3:W-:Y:S01]  /*22c90*/  LDGSTS.E [R137+0x41100], desc[UR22][R104.64], P2 ;  /* 0x4110000068897fae */ /* 0x0007e200091a1016 */
[----:B------:R-:W-:-:S03]  /*22ca0*/  IMAD.WIDE R160, R135, 0x4, R160 ;  /* 0x0000000487a07825 */ /* 0x000fc600078e02a0 */
[----:B------:R3:W-:Y:S01]  /*22cb0*/  LDGSTS.E [R137+0x41500], desc[UR22][R102.64], P2 ;  /* 0x4150000066897fae */ /* 0x0007e200091a1016 */
        /* <DEDUP_REMOVED lines=12> */
[----:B------:R-:W-:-:S04]  /*22d80*/  IMAD.WIDE R248, R135, 0x4, R248 ;  /* 0x0000000487f87825 */ /* 0x000fc800078e02f8 */
[----:B----4-:R-:W-:-:S04]  /*22d90*/  IMAD.WIDE R146, R135, 0x4, R146 ;  /* 0x0000000487927825 */ /* 0x010fc800078e0292 */
        /* <DEDUP_REMOVED lines=23> */
[----:B--2---:R3:W-:Y:S04]  /*22f10*/  LDGSTS.E [R138+0x40180], desc[UR22][R100.64], P2 ;  /* 0x40180000648a7fae */ /* 0x0047e800091a1016 */
        /* <DEDUP_REMOVED lines=79> */
[----:B------:R-:W0:Y:S01]  /*23410*/  LDGDEPBAR ;  /* 0x00000000000079af */ /* 0x000e220000000000 */
[----:B------:R-:W-:-:S02]  /*23420*/  VIADD R0, R0, 0xfffffd7e ;  /* 0xfffffd7e00007836 */ /* 0x000fc40000000000 */
[----:B-1----:R-:W-:-:S03]  /*23430*/  VIADD R4, R5, 0xfffffd7f ;  /* 0xfffffd7f05047836 */ /* 0x002fc60000000000 */
[----:B------:R-:W-:Y:S02]  /*23440*/  ISETP.GE.U32.AND P3, PT, R0, 0x7ffffcff, PT ;  /* 0x7ffffcff0000780c */ /* 0x000fe40003f66070 */
[----:B------:R-:W-:Y:S02]  /*23450*/  SHF.R.S32.HI R0, RZ, 0x1f, R2 ;  /* 0x0000001fff007819 */ /* 0x000fe40000011402 */
[----:B------:R-:W-:Y:S02]  /*23460*/  ISETP.GE.U32.AND P2, PT, R4, 0x7ffffd00, PT ;  /* 0x7ffffd000400780c */ /* 0x000fe40003f46070 */
[C---:B------:R-:W-:Y:S02]  /*23470*/  SHF.L.U64.HI R0, R2.reuse, 0x2, R0 ;  /* 0x0000000202007819 */ /* 0x040fe40000010200 */
[----:B------:R-:W-:Y:S01]  /*23480*/  SHF.L.U32 R2, R2, 0x2, RZ ;  /* 0x0000000202027819 */ /* 0x000fe200000006ff */
[----:B------:R-:W-:-:S04]  /*23490*/  DEPBAR.LE SB0, 0x8 ;  /* 0x000082000000791a */ /* 0x000fc80000000000 */
[----:B------:R-:W-:Y:S06]  /*234a0*/  BAR.SYNC.DEFER_BLOCKING 0x0 ;  /* 0x0000000000007b1d */ /* 0x000fec0000010000 */
[----:B---3--:R-:W-:Y:S05]  /*234b0*/  @!P0 BRA `(.L_x_6) ;  /* 0x0000000000848947 */ /* 0x008fea0003800000 */
[----:B------:R-:W-:Y:S04]  /*234c0*/  LDS.128 R4, [R134+0x60000] ;  /* 0x0600000086047984 */ /* 0x000fe80000000c00 */
        /* <DEDUP_REMOVED lines=30> */
[----:B------:R-:W1:Y:S02]  /*236b0*/  LDS.128 R128, [R134+0x601f0] ;  /* 0x0601f00086807984 */ /* 0x000e640000000c00 */
[----:B-1----:R1:W-:Y:S02]  /*236c0*/  STTM.x128 tmem[UR11+0x80], R4 ;  /* 0x00008004000079ed */ /* 0x0023e400083c000b */
.L_x_6:
[----:B-1----:R-:W2:Y:S01]  /*236d0*/  LDL.LU.64 R10, [R1+0x560] ;  /* 0x00056000010a7983 */ /* 0x002ea20000300a00 */
[----:B------:R-:W1:Y:S03]  /*236e0*/  LDC R7, c[0x0][0x3a0] ;  /* 0x0000e800ff077b82 */ /* 0x000e660000000800 */
[----:B------:R-:W3:Y:S01]  /*236f0*/  LDL.LU.64 R8, [R1+0x558] ;  /* 0x0005580001087983 */ /* 0x000ee20000300a00 */
[----:B------:R-:W-:Y:S01]  /*23700*/  ISETP.NE.U32.AND P0, PT, RZ, UR8, PT ;  /* 0x00000008ff007c0c */ /* 0x000fe2000bf05070 */
[----:B------:R-:W-:Y:S01]  /*23710*/  UIADD3 UR12, UPT, UPT, UR10, 0x80, URZ ;  /* 0x000000800a0c7890 */ /* 0x000fe2000fffe0ff */
[----:B------:R-:W4:Y:S02]  /*23720*/  FENCE.VIEW.ASYNC.T ;  /* 0x00000000000073c6 */ /* 0x000f240000000200 */
[----:B------:R-:W2:Y:S08]  /*23730*/  LDC R4, c[0x0][0x3a0] ;  /* 0x0000e800ff047b82 */ /* 0x000eb00000000800 */
[----:B------:R-:W2:Y:S08]  /*23740*/  LDC R5, c[0x0][0x3a0] ;  /* 0x0000e800ff057b82 */ /* 0x000eb00000000800 */
[----:B------:R-:W2:Y:S01]  /*23750*/  LDC R6, c[0x0][0x3a0] ;  /* 0x0000e800ff067b82 */ /* 0x000ea20000000800 */
[----:B-1----:R-:W-:-:S07]  /*23760*/  VIADD R7, R7, 0x7f ;  /* 0x0000007f07077836 */ /* 0x002fce0000000000 */
[----:B----4-:R-:W-:Y:S01]  /*23770*/  BAR.SYNC.DEFER_BLOCKING 0x0 ;  /* 0x0000000000007b1d */ /* 0x010fe20000010000 */
[-C--:B--2---:R-:W-:Y:S02]  /*23780*/  IADD3 R114, P4, PT, R10, R2.reuse, RZ ;  /* 0x000000020a727210 */ /* 0x084fe40007f9e0ff */
[----:B---3--:R-:W-:-:S03]  /*23790*/  IADD3 R112, P5, PT, R8, R2, RZ ;  /* 0x0000000208707210 */ /* 0x008fc60007fbe0ff */
[--C-:B------:R-:W-:Y:S01]  /*237a0*/  IMAD.X R115, R11, 0x1, R0.reuse, P4 ;  /* 0x000000010b737824 */ /* 0x100fe200020e0600 */
[----:B------:R-:W-:Y:S01]  /*237b0*/  ISETP.LT.OR P4, PT, R7, 0x80, P0 ;  /* 0x000000800700780c */ /* 0x000fe20000781670 */
[----:B------:R-:W-:-:S12]  /*237c0*/  IMAD.X R113, R9, 0x1, R0, P5 ;  /* 0x0000000109717824 */ /* 0x000fd800028e0600 */
[----:B------:R-:W-:Y:S05]  /*237d0*/  @P4 BRA `(.L_x_7) ;  /* 0x0000000400384947 */ /* 0x000fea0003800000 */
[----:B------:R-:W-:Y:S01]  /*237e0*/  USHF.R.U32.HI UR70, URZ, 0x4, UR9 ;  /* 0x00000004ff467899 */ /* 0x000fe20008011609 */
[----:B------:R-:W-:Y:S01]  /*237f0*/  UMOV UR20, URZ ;  /* 0x000000ff00147c82 */ /* 0x000fe20008000000 */
[----:B------:R-:W-:Y:S02]  /*23800*/  UIADD3 UR28, UPT, UPT, UR10, 0x88, URZ ;  /* 0x000000880a1c7890 */ /* 0x000fe4000fffe0ff */
[----:B------:R-:W-:Y:S02]  /*23810*/  USGXT.U32 UR70, UR70, 0xe ;  /* 0x0000000e4646789a */ /* 0x000fe40008000000 */
[----:B------:R-:W-:Y:S02]  /*23820*/  UIADD3 UR77, UPT, UPT, UR10, 0x90, URZ ;  /* 0x000000900a4d7890 */ /* 0x000fe4000fffe0ff */
[----:B------:R-:W-:Y:S02]  /*23830*/  UIADD3 UR60, UP1, UPT, UR70, 0x2, URZ ;  /* 0x00000002463c7890 */ /* 0x000fe4000ff3e0ff */
[----:B------:R-:W-:-:S02]  /*23840*/  UIADD3 UR13, UPT, UPT, UR10, 0x98, URZ ;  /* 0x000000980a0d7890 */ /* 0x000fc4000fffe0ff */
[----:B------:R-:W-:Y:S02]  /*23850*/  UIADD3.X UR61, UPT, UPT, UR20, 0x40004040, URZ, UP1, !UPT ;  /* 0x40004040143d7890 */ /* 0x000fe40008ffe4ff */
[----:B------:R-:W-:Y:S02]  /*23860*/  UIADD3 UR6, UPT, UPT, UR10, 0xa0, URZ ;  /* 0x000000a00a067890 */ /* 0x000fe4000fffe0ff */
[----:B------:R-:W-:Y:S02]  /*23870*/  UIADD3.64 UR66, UPT, UPT, UR60, 0x2, URZ ;  /* 0x000000023c427897 */ /* 0x000fe4000fffe0ff */
[----:B------:R-:W-:Y:S02]  /*23880*/  UIADD3.64 UR58, UPT, UPT, UR60, 0x4, URZ ;  /* 0x000000043c3a7897 */ /* 0x000fe4000fffe0ff */
[----:B------:R-:W-:Y:S02]  /*23890*/  UIADD3.64 UR56, UPT, UPT, UR60, 0x3fe, URZ ;  /* 0x000003fe3c387897 */ /* 0x000fe4000fffe0ff */
[----:B------:R-:W-:-:S02]  /*238a0*/  UIADD3 UR5, UPT, UPT, UR10, 0xa8, URZ ;  /* 0x000000a80a057890 */ /* 0x000fc4000fffe0ff */
[----:B------:R-:W-:Y:S02]  /*238b0*/  UIADD3.64 UR54, UPT, UPT, UR60, 0x400, URZ ;  /* 0x000004003c367897 */ /* 0x000fe4000fffe0ff */
[----:B------:R-:W-:Y:S02]  /*238c0*/  UIADD3 UR7, UPT, UPT, UR10, 0xb0, URZ ;  /* 0x000000b00a077890 */ /* 0x000fe4000fffe0ff */
[----:B------:R-:W-:Y:S01]  /*238d0*/  UIADD3.64 UR52, UPT, UPT, UR60, 0x402, URZ ;  /* 0x000004023c347897 */ /* 0x000fe2000fffe0ff */
[----:B------:R-:W-:Y:S01]  /*238e0*/  UMOV UR72, 0x0 ;  /* 0x0000000000487882 */ /* 0x000fe20000000000 */
[----:B------:R-:W-:Y:S01]  /*238f0*/  UMOV UR73, 0x8200910 ;  /* 0x0820091000497882 */ /* 0x000fe20000000000 */
[----:B------:R-:W-:Y:S02]  /*23900*/  UIADD3 UR8, UPT, UPT, UR10, 0xb8, URZ ;  /* 0x000000b80a087890 */ /* 0x000fe4000fffe0ff */
[----:B------:R-:W-:Y:S01]  /*23910*/  UIADD3.64 UR50, UPT, UPT, UR60, 0x404, URZ ;  /* 0x000004043c327897 */ /* 0x000fe2000fffe0ff */
[----:B------:R-:W-:Y:S01]  /*23920*/  UMOV UR71, 0x40004040 ;  /* 0x4000404000477882 */ /* 0x000fe20000000000 */
[----:B------:R-:W-:Y:S01]  /*23930*/  UMOV UR68, 0x0 ;  /* 0x0000000000447882 */ /* 0x000fe20000000000 */
[----:B------:R-:W-:Y:S01]  /*23940*/  UMOV UR69, 0x8200910 ;  /* 0x0820091000457882 */ /* 0x000fe20000000000 */
[----:B------:R-:W-:-:S02]  /*23950*/  UIADD3 UR14, UPT, UPT, UR10, 0xc0, URZ ;  /* 0x000000c00a0e7890 */ /* 0x000fc4000fffe0ff */
[----:B------:R1:W-:Y:S01]  /*23960*/  UTCHMMA tmem[UR12], gdesc[UR70], tmem[UR10], tmem[UR72], idesc[UR73], !UPT ;  /* 0x00ff48460c0079ea */ /* 0x0003e2000f80000a */
[----:B------:R-:W-:Y:S02]  /*23970*/  UIADD3.64 UR48, UPT, UPT, UR60, 0x7fe, URZ ;  /* 0x000007fe3c307897 */ /* 0x000fe4000fffe0ff */
[----:B------:R2:W-:Y:S01]  /*23980*/  UTCHMMA tmem[UR28], gdesc[UR60], tmem[UR10], tmem[UR68], idesc[UR69], UPT ;  /* 0x00ff443c1c0079ea */ /* 0x0005e2000b80000a */
[----:B------:R-:W-:Y:S01]  /*23990*/  UMOV UR64, 0x0 ;  /* 0x0000000000407882 */ /* 0x000fe20000000000 */
[----:B------:R-:W-:Y:S01]  /*239a0*/  UMOV UR65, 0x8200910 ;  /* 0x0820091000417882 */ /* 0x000fe20000000000 */
[----:B------:R-:W-:Y:S02]  /*239b0*/  UIADD3 UR15, UPT, UPT, UR10, 0xc8, URZ ;  /* 0x000000c80a0f7890 */ /* 0x000fe4000fffe0ff */
[----:B------:R3:W-:Y:S01]  /*239c0*/  UTCHMMA tmem[UR77], gdesc[UR66], tmem[UR10], tmem[UR64], idesc[UR65], UPT ;  /* 0x00ff40424d0079ea */ /* 0x0007e2000b80000a */
[----:B------:R-:W-:Y:S02]  /*239d0*/  UIADD3.64 UR44, UPT, UPT, UR60, 0x800, URZ ;  /* 0x000008003c2c7897 */ /* 0x000fe4000fffe0ff */
[----:B------:R-:W-:-:S02]  /*239e0*/  UIADD3 UR16, UPT, UPT, UR10, 0xd0, URZ ;  /* 0x000000d00a107890 */ /* 0x000fc4000fffe0ff */
[----:B------:R-:W-:Y:S01]  /*239f0*/  UIADD3.64 UR40, UPT, UPT, UR60, 0x802, URZ ;  /* 0x000008023c287897 */ /* 0x000fe2000fffe0ff */
[----:B-1----:R-:W-:Y:S01]  /*23a00*/  UMOV UR70, 0x0 ;  /* 0x0000000000467882 */ /* 0x002fe20000000000 */
[----:B------:R-:W-:Y:S01]  /*23a10*/  UMOV UR71, 0x8200910 ;  /* 0x0820091000477882 */ /* 0x000fe20000000000 */
[----:B------:R-:W-:Y:S02]  /*23a20*/  UIADD3 UR17, UPT, UPT, UR10, 0xd8, URZ ;  /* 0x000000d80a117890 */ /* 0x000fe4000fffe0ff */
[----:B------:R3:W-:Y:S01]  /*23a30*/  UTCHMMA tmem[UR13], gdesc[UR58], tmem[UR10], tmem[UR70], idesc[UR71], UPT ;  /* 0x00ff463a0d0079ea */ /* 0x0007e2000b80000a */
[----:B------:R-:W-:Y:S01]  /*23a40*/  UMOV UR24, UR4 ;  /* 0x0000000400187c82 */ /* 0x000fe20008000000 */
[----:B------:R-:W-:Y:S01]  /*23a50*/  UMOV UR25, URZ ;  /* 0x000000ff00197c82 */ /* 0x000fe20008000000 */
[----:B------:R-:W-:Y:S01]  /*23a60*/  UIADD3.64 UR36, UPT, UPT, UR60, 0x804, URZ ;  /* 0x000008043c247897 */ /* 0x000fe2000fffe0ff */
[----:B------:R3:W-:Y:S01]  /*23a70*/  UTCHMMA tmem[UR6], gdesc[UR56], tmem[UR10], tmem[UR72], idesc[UR73], UPT ;  /* 0x00ff4838060079ea */ /* 0x0007e2000b80000a */
[----:B------:R-:W-:-:S02]  /*23a80*/  UIADD3 UR18, UPT, UPT, UR10, 0xe0, URZ ;  /* 0x000000e00a127890 */ /* 0x000fc4000fffe0ff */
[----:B------:R3:W-:Y:S01]  /*23a90*/  UTCHMMA tmem[UR5], gdesc[UR54], tmem[UR10], tmem[UR64], idesc[UR65], UPT ;  /* 0x00ff4036050079ea */ /* 0x0007e2000b80000a */
[----:B------:R-:W-:Y:S01]  /*23aa0*/  UIADD3.64 UR32, UPT, UPT, UR60, 0xbfe, URZ ;  /* 0x00000bfe3c207897 */ /* 0x000fe2000fffe0ff */
[----:B------:R3:W-:Y:S01]  /*23ab0*/  UTCHMMA tmem[UR7], gdesc[UR52], tmem[UR10], tmem[UR68], idesc[UR69], UPT ;  /* 0x00ff4434070079ea */ /* 0x0007e2000b80000a */
[----:B------:R-:W-:Y:S02]  /*23ac0*/  UIADD3 UR19, UPT, UPT, UR10, 0xe8, URZ ;  /* 0x000000e80a137890 */ /* 0x000fe4000fffe0ff */
[----:B------:R3:W-:Y:S01]  /*23ad0*/  UTCHMMA tmem[UR8], gdesc[UR50], tmem[UR10], tmem[UR70], idesc[UR71], UPT ;  /* 0x00ff4632080079ea */ /* 0x0007e2000b80000a */
[----:B------:R-:W-:Y:S01]  /*23ae0*/  UMOV UR76, UR24 ;  /* 0x00000018004c7c82 */ /* 0x000fe20008000000 */
[----:B--2---:R-:W-:Y:S01]  /*23af0*/  UIADD3.64 UR28, UPT, UPT, UR60, 0xc00, URZ ;  /* 0x00000c003c1c7897 */ /* 0x004fe2000fffe0ff */
[----:B------:R3:W-:Y:S01]  /*23b00*/  UTCHMMA tmem[UR14], gdesc[UR48], tmem[UR10], tmem[UR72], idesc[UR73], UPT ;  /* 0x00ff48300e0079ea */ /* 0x0007e2000b80000a */
[----:B------:R-:W-:Y:S02]  /*23b10*/  UIADD3 UR74, UPT, UPT, UR10, 0xf0, URZ ;  /* 0x000000f00a4a7890 */ /* 0x000fe4000fffe0ff */
[----:B------:R-:W-:-:S02]  /*23b20*/  UIADD3.64 UR24, UPT, UPT, UR60, 0xc02, URZ ;  /* 0x00000c023c187897 */ /* 0x000fc4000fffe0ff */
[----:B------:R-:W-:Y:S02]  /*23b30*/  UIADD3 UR75, UPT, UPT, UR10, 0xf8, URZ ;  /* 0x000000f80a4b7890 */ /* 0x000fe4000fffe0ff */
[----:B------:R-:W-:Y:S01]  /*23b40*/  UIADD3.64 UR62, UPT, UPT, UR60, 0xc04, URZ ;  /* 0x00000c043c3e7897 */ /* 0x000fe2000fffe0ff */
[----:B------:R-:W-:Y:S01]  /*23b50*/  UMOV UR46, 0x0 ;  /* 0x00000000002e7882 */ /* 0x000fe20000000000 */
[----:B------:R-:W-:Y:S01]  /*23b60*/  UMOV UR47, 0x8200910 ;  /* 0x08200910002f7882 */ /* 0x000fe20000000000 */
[----:B------:R-:W-:Y:S01]  /*23b70*/  UMOV UR42, 0x0 ;  /* 0x00000000002a7882 */ /* 0x000fe20000000000 */
[----:B------:R-:W-:Y:S01]  /*23b80*/  UMOV UR43, 0x8200910 ;  /* 0x08200910002b7882 */ /* 0x000fe20000000000 */
[----:B------:R-:W-:Y:S01]  /*23b90*/  UMOV UR38, 0x0 ;  /* 0x0000000000267882 */ /* 0x000fe20000000000 */
[----:B------:R-:W-:Y:S01]  /*23ba0*/  UMOV UR39, 0x8200910 ;  /* 0x0820091000277882 */ /* 0x000fe20000000000 */
[----:B------:R3:W-:Y:S01]  /*23bb0*/  UTCHMMA tmem[UR15], gdesc[UR44], tmem[UR10], tmem[UR46], idesc[UR47], UPT ;  /* 0x00ff2e2c0f0079ea */ /* 0x0007e2000b80000a */
        /* <DEDUP_REMOVED lines=12> */
[----:B------:R3:W-:Y:S01]  /*23c80*/  UTCHMMA tmem[UR74], gdesc[UR24], tmem[UR10], tmem[UR26], idesc[UR27], UPT ;  /* 0x00ff1a184a0079ea */ /* 0x0007e2000b80000a */
[----:B------:R3:W-:Y:S01]  /*23c90*/  UTCHMMA tmem[UR75], gdesc[UR62], tmem[UR10], tmem[UR20], idesc[UR21], UPT ;  /* 0x00ff143e4b0079ea */ /* 0x0007e2000b80000a */
[----:B------:R3:W-:Y:S01]  /*23ca0*/  UTCBAR [UR76], URZ ;  /* 0x000000ff4c0073e9 */ /* 0x0007e200080000ff */
[----:B------:R-:W-:Y:S01]  /*23cb0*/  NOP ;  /* 0x0000000000007918 */ /* 0x000fe20000000000 */
.L_x_7:
[----:B------:R-:W2:Y:S01]  /*23cc0*/  LDL.LU.64 R18, [R1+0x550] ;  /* 0x0005500001127983 */ /* 0x000ea20000300a00 */
[----:B------:R-:W-:Y:S01]  /*23cd0*/  BAR.SYNC.DEFER_BLOCKING 0x0 ;  /* 0x0000000000007b1d */ /* 0x000fe20000010000 */
[----:B------:R-:W-:Y:S01]  /*23ce0*/  VIADD R4, R4, 0xfffffd7d ;  /* 0xfffffd7d04047836 */ /* 0x000fe20000000000 */
[----:B------:R-:W-:-:S06]  /*23cf0*/  IADD3 R5, PT, PT, R5, -0x284, RZ ;  /* 0xfffffd7c05057810 */ /* 0x000fcc0007ffe0ff */
[----:B------:R-:W1:Y:S01]  /*23d00*/  LDC R38, c[0x0][0x3a0] ;  /* 0x0000e800ff267b82 */ /* 0x000e620000000800 */
[----:B------:R-:W4:Y:S04]  /*23d10*/  LDL.LU.64 R16, [R1+0x548] ;  /* 0x0005480001107983 */ /* 0x000f280000300a00 */
[----:B---3--:R-:W3:Y:S04]  /*23d20*/  LDL.LU.64 R8, [R1+0x540] ;  /* 0x0005400001087983 */ /* 0x008ee80000300a00 */
[----:B------:R-:W3:Y:S04]  /*23d30*/  LDL.LU.64 R14, [R1+0x538] ;  /* 0x00053800010e7983 */ /* 0x000ee80000300a00 */
[----:B------:R-:W3:Y:S04]  /*23d40*/  LDL.LU.64 R12, [R1+0x530] ;  /* 0x00053000010c7983 */ /* 0x000ee80000300a00 */
[----:B------:R-:W3:Y:S01]  /*23d50*/  LDL.LU.64 R10, [R1+0x528] ;  /* 0x00052800010a7983 */ /* 0x000ee20000300a00 */
[----:B------:R-:W-:Y:S01]  /*23d60*/  ISETP.GE.U32.AND P4, PT, R4, 0x7ffffcfe, PT ;  /* 0x7ffffcfe0400780c */ /* 0x000fe20003f86070 */
[----:B------:R-:W-:-:S02]  /*23d70*/  VIADD R4, R6, 0xfffffd7b ;  /* 0xfffffd7b06047836 */ /* 0x000fc40000000000 */
[----:B------:R-:W-:Y:S01]  /*23d80*/  STL.64 [R1+0xbd0], R152 ;  /* 0x000bd09801007387 */ /* 0x000fe20000100a00 */
[----:B------:R-:W1:Y:S03]  /*23d90*/  LDC R6, c[0x0][0x3a0] ;  /* 0x0000e800ff067b82 */ /* 0x000e660000000800 */
[----:B------:R-:W-:Y:S04]  /*23da0*/  STL.64 [R1+0xbc8], R168 ;  /* 0x000bc8a801007387 */ /* 0x000fe80000100a00 */
[----:B------:R-:W-:Y:S04]  /*23db0*/  STL.64 [R1+0xbc0], R184 ;  /* 0x000bc0b801007387 */ /* 0x000fe80000100a00 */
[----:B------:R-:W-:Y:S04]  /*23dc0*/  STL.64 [R1+0xbb8], R200 ;  /* 0x000bb8c801007387 */ /* 0x000fe80000100a00 */
[----:B------:R-:W-:Y:S04]  /*23dd0*/  STL.64 [R1+0xbb0], R240 ;  /* 0x000bb0f001007387 */ /* 0x000fe80000100a00 */
[----:B------:R-:W-:Y:S04]  /*23de0*/  STL.64 [R1+0xba8], R224 ;  /* 0x000ba8e001007387 */ /* 0x000fe80000100a00 */
[----:B------:R-:W-:Y:S04]  /*23df0*/  STL.64 [R1+0xba0], R208 ;  /* 0x000ba0d001007387 */ /* 0x000fe80000100a00 */
[----:B------:R1:W-:Y:S04]  /*23e00*/  STL.64 [R1+0xb98], R154 ;  /* 0x000b989a01007387 */ /* 0x0003e80000100a00 */
[----:B------:R-:W-:Y:S04]  /*23e10*/  STL.64 [R1+0xb90], R170 ;  /* 0x000b90aa01007387 */ /* 0x000fe80000100a00 */
[----:B------:R1:W-:Y:S04]  /*23e20*/  STL.64 [R1+0xb88], R186 ;  /* 0x000b88ba01007387 */ /* 0x0003e80000100a00 */
[----:B------:R-:W-:Y:S01]  /*23e30*/  STL.64 [R1+0xb80], R202 ;  /* 0x000b80ca01007387 */ /* 0x000fe20000100a00 */
[----:B-1----:R-:W1:Y:S03]  /*23e40*/  LDC R154, c[0x0][0x3a0] ;  /* 0x0000e800ff9a7b82 */ /* 0x002e660000000800 */
[----:B------:R-:W-:Y:S01]  /*23e50*/  @!PT LDS RZ, [RZ] ;  /* 0x00000000fffff984 */ /* 0x000fe20000000800 */
[----:B------:R-:W-:Y:S01]  /*23e60*/  @!PT LDS RZ, [RZ] ;  /* 0x00000000fffff984 */ /* 0x000fe20000000800 */
[----:B------:R-:W-:Y:S01]  /*23e70*/  @!PT LDS RZ, [RZ] ;  /* 0x00000000fffff984 */ /* 0x000fe20000000800 */
[----:B------:R-:W-:Y:S01]  /*23e80*/  LDGSTS.E [R134+0x60000], desc[UR22][R114.64], !P2 ;  /* 0x6000000072867fae */ /* 0x000fe2000d1a1016 */
[----:B------:R-:W-:-:S03]  /*23e90*/  ISETP.GE.U32.AND P2, PT, R4, 0x7ffffcfc, PT ;  /* 0x7ffffcfc0400780c */ /* 0x000fc60003f46070 */
[----:B------:R-:W-:Y:S01]  /*23ea0*/  LDGSTS.E [R134+0x60004], desc[UR22][R112.64], !P3 ;  /* 0x6000400070867fae */ /* 0x000fe2000d9a1016 */
[----:B------:R-:W1:Y:S01]  /*23eb0*/  LDC R4, c[0x0][0x3a0] ;  /* 0x0000e800ff047b82 */ /* 0x000e620000000800 */
[----:B------:R-:W-:-:S07]  /*23ec0*/  ISETP.GE.U32.AND P3, PT, R5, 0x7ffffcfd, PT ;  /* 0x7ffffcfd0500780c */ /* 0x000fce0003f66070 */
[----:B------:R-:W1:Y:S01]  /*23ed0*/  LDC R5, c[0x0][0x3a0] ;  /* 0x0000e800ff057b82 */ /* 0x000e620000000800 */
[----:B--2---:R-:W-:-:S05]  /*23ee0*/  IADD3 R110, P5, PT, R18, R2, RZ ;  /* 0x00000002126e7210 */ /* 0x004fca0007fbe0ff */
[----:B------:R-:W-:Y:S02]  /*23ef0*/  IMAD.X R111, R19, 0x1, R0, P5 ;  /* 0x00000001136f7824 */ /* 0x000fe400028e0600 */
[----:B------:R-:W2:Y:S01]  /*23f00*/  LDL.LU.64 R18, [R1+0x520] ;  /* 0x0005200001127983 */ /* 0x000ea20000300a00 */
[----:B-1----:R-:W-:-:S03]  /*23f10*/  IADD3 R4, PT, PT, R4, -0x286, RZ ;  /* 0xfffffd7a04047810 */ /* 0x002fc60007ffe0ff */
[----:B------:R-:W-:Y:S01]  /*23f20*/  LDGSTS.E [R134+0x60008], desc[UR22][R110.64], !P4 ;  /* 0x600080006e867fae */ /* 0x000fe2000e1a1016 */
[----:B----4-:R-:W-:-:S05]  /*23f30*/  IADD3 R106, P5, PT, R16, R2, RZ ;  /* 0x00000002106a7210 */ /* 0x010fca0007fbe0ff */
[--C-:B------:R-:W-:Y:S01]  /*23f40*/  IMAD.X R107, R17, 0x1, R0.reuse, P5 ;  /* 0x00000001116b7824 */ /* 0x100fe200028e0600 */
[-C--:B---3--:R-:W-:Y:S01]  /*23f50*/  IADD3 R104, P5, PT, R8, R2.reuse, RZ ;  /* 0x0000000208687210 */ /* 0x088fe20007fbe0ff */
[----:B------:R-:W3:Y:S04]  /*23f60*/  LDL.LU.64 R16, [R1+0x518] ;  /* 0x0005180001107983 */ /* 0x000ee80000300a00 */
[----:B------:R-:W-:Y:S01]  /*23f70*/  IMAD.X R105, R9, 0x1, R0, P5 ;  /* 0x0000000109697824 */ /* 0x000fe200028e0600 */
[----:B------:R-:W-:Y:S01]  /*23f80*/  ISETP.GE.U32.AND P4, PT, R4, 0x7ffffcfb, PT ;  /* 0x7ffffcfb0400780c */ /* 0x000fe20003f86070 */
[----:B------:R-:W4:Y:S01]  /*23f90*/  LDL.LU.64 R8, [R1+0x510] ;  /* 0x0005100001087983 */ /* 0x000f220000300a00 */
[----:B------:R-:W-:-:S03]  /*23fa0*/  IADD3 R102, P5, PT, R14, R2, RZ ;  /* 0x000000020e667210 */ /* 0x000fc60007fbe0ff */
[----:B------:R-:W-:Y:S02]  /*23fb0*/  LDGSTS.E [R134+0x6000c], desc[UR22][R106.64], !P3 ;  /* 0x6000c0006a867fae */ /* 0x000fe4000d9a1016 */
[--C-:B------:R-:W-:Y:S01]  /*23fc0*/  IMAD.X R103, R15, 0x1, R0.reuse, P5 ;  /* 0x000000010f677824 */ /* 0x100fe200028e0600 */
[-C--:B------:R-:W-:Y:S01]  /*23fd0*/  IADD3 R100, P5, PT, R12, R2.reuse, RZ ;  /* 0x000000020c647210 */ /* 0x080fe20007fbe0ff */
[----:B------:R-:W4:Y:S04]  /*23fe0*/  LDL.LU.64 R14, [R1+0x508] ;  /* 0x00050800010e7983 */ /* 0x000f280000300a00 */
[--C-:B------:R-:W-:Y:S01]  /*23ff0*/  IMAD.X R101, R13, 0x1, R0.reuse, P5 ;  /* 0x000000010d657824 */ /* 0x100fe200028e0600 */
[----:B------:R-:W-:Y:S01]  /*24000*/  IADD3 R96, P5, PT, R10, R2, RZ ;  /* 0x000000020a607210 */ /* 0x000fe20007fbe0ff */
[----:B------:R-:W4:Y:S03]  /*24010*/  LDL.LU.64 R12, [R1+0x500] ;  /* 0x00050000010c7983 */ /* 0x000f260000300a00 */
[----:B------:R-:W-:Y:S01]  /*24020*/  IADD3.X R97, PT, PT, R11, R0, RZ, P5, !PT ;  /* 0x000000000b617210 */ /* 0x000fe20002ffe4ff */
[----:B------:R-:W-:Y:S01]  /*24030*/  VIADD R4, R6, 0xfffffd78 ;  /* 0xfffffd7806047836 */ /* 0x000fe20000000000 */
[----:B------:R-:W4:Y:S01]  /*24040*/  LDL.LU.64 R10, [R1+0x4f8] ;  /* 0x0004f800010a7983 */ /* 0x000f220000300a00 */
[----:B------:R-:W1:Y:S03]  /*24050*/  LDC R6, c[0x0][0x3a0] ;  /* 0x0000e800ff067b82 */ /* 0x000e660000000800 */
[----:B------:R-:W-:Y:S01]  /*24060*/  LDGSTS.E [R134+0x60010], desc[UR22][R104.64], !P2 ;  /* 0x6001000068867fae */ /* 0x000fe2000d1a1016 */
[----:B--2---:R-:W-:Y:S01]  /*24070*/  IADD3 R94, P5, PT, R18, R2, RZ ;  /* 0x00000002125e7210 */ /* 0x004fe20007fbe0ff */
[----:B------:R-:W-:Y:S01]  /*24080*/  VIADD R5, R5, 0xfffffd79 ;  /* 0xfffffd7905057836 */ /* 0x000fe20000000000 */
[----:B------:R-:W-:Y:S01]  /*24090*/  ISETP.GE.U32.AND P2, PT, R4, 0x7ffffcf9, PT ;  /* 0x7ffffcf90400780c */ /* 0x000fe20003f46070 */
[----:B------:R-:W-:Y:S01]  /*240a0*/  LDGSTS.E [R134+0x60014], desc[UR22][R102.64], !P4 ;  /* 0x6001400066867fae */ /* 0x000fe2000e1a1016 */
[----:B------:R-:W2:Y:S01]  /*240b0*/  LDC R4, c[0x0][0x3a0] ;  /* 0x0000e800ff047b82 */ /* 0x000ea20000000800 */
[----:B------:R-:W-:-:S02]  /*240c0*/  IMAD.X R95, R19, 0x1, R0, P5 ;  /* 0x00000001135f7824 */ /* 0x000fc400028e0600 */
[----:B------:R-:W2:Y:S01]  /*240d0*/  LDL.LU.64 R18, [R1+0x4f0] ;  /* 0x0004f00001127983 */ /* 0x000ea20000300a00 */
[----:B---3--:R-:W-:-:S04]  /*240e0*/  IADD3 R92, P5, PT, R16, R2, RZ ;  /* 0x00000002105c7210 */ /* 0x008fc80007fbe0ff */
[----:B------:R-:W-:Y:S02]  /*240f0*/  IADD3.X R93, PT, PT, R17, R0, RZ, P5, !PT ;  /* 0x00000000115d7210 */ /* 0x000fe40002ffe4ff */
[----:B------:R-:W3:Y:S01]  /*24100*/  LDL.LU.64 R16, [R1+0x4e8] ;  /* 0x0004e80001107983 */ /* 0x000ee20000300a00 */
[----:B----4-:R-:W-:-:S05]  /*24110*/  IADD3 R90, P5, PT, R8, R2, RZ ;  /* 0x00000002085a7210 */ /* 0x010fca0007fbe0ff */
[----:B------:R-:W-:Y:S02]  /*24120*/  IMAD.X R91, R9, 0x1, R0, P5 ;  /* 0x00000001095b7824 */ /* 0x000fe400028e0600 */
[----:B------:R-:W4:Y:S01]  /*24130*/  LDL.LU.64 R8, [R1+0x4e0] ;  /* 0x0004e00001087983 */ /* 0x000f220000300a00 */
[----:B------:R-:W-:-:S04]  /*24140*/  IADD3 R86, P5, PT, R14, R2, RZ ;  /* 0x000000020e567210 */ /* 0x000fc80007fbe0ff */
[----:B------:R-:W-:Y:S02]  /*24150*/  IADD3.X R87, PT, PT, R15, R0, RZ, P5, !PT ;  /* 0x000000000f577210 */ /* 0x000fe40002ffe4ff */
[-C--:B------:R-:W-:Y:S01]  /*24160*/  IADD3 R84, P5, PT, R12, R2.reuse, RZ ;  /* 0x000000020c547210 */ /* 0x080fe20007fbe0ff */
[----:B------:R-:W4:Y:S04]  /*24170*/  LDL.LU.64 R14, [R1+0x4d8] ;  /* 0x0004d800010e7983 */ /* 0x000f280000300a00 */
[--C-:B------:R-:W-:Y:S01]  /*24180*/  IMAD.X R85, R13, 0x1, R0.reuse, P5 ;  /* 0x000000010d557824 */ /* 0x100fe200028e0600 */
[----:B------:R-:W-:Y:S01]  /*24190*/  IADD3 R82, P5, PT, R10, R2, RZ ;  /* 0x000000020a527210 */ /* 0x000fe20007fbe0ff */
[----:B------:R-:W4:Y:S04]  /*241a0*/  LDL.LU.64 R12, [R1+0x4d0] ;  /* 0x0004d000010c7983 */ /* 0x000f280000300a00 */
[----:B------:R-:W-:-:S02]  /*241b0*/  IMAD.X R83, R11, 0x1, R0, P5 ;  /* 0x000000010b537824 */ /* 0x000fc400028e0600 */
[----:B------:R-:W4:Y:S01]  /*241c0*/  LDL.LU.64 R10, [R1+0x4c8] ;  /* 0x0004c800010a7983 */ /* 0x000f220000300a00 */
[----:B--2---:R-:W-:-:S05]  /*241d0*/  IADD3 R80, P5, PT, R18, R2, RZ ;  /* 0x0000000212507210 */ /* 0x004fca0007fbe0ff */
[----:B------:R-:W-:Y:S02]  /*241e0*/  IMAD.X R81, R19, 0x1, R0, P5 ;  /* 0x0000000113517824 */ /* 0x000fe400028e0600 */
[----:B------:R-:W2:Y:S01]  /*241f0*/  LDL.LU.64 R18, [R1+0x4c0] ;  /* 0x0004c00001127983 */ /* 0x000ea20000300a00 */
[----:B---3--:R-:W-:-:S05]  /*24200*/  IADD3 R76, P5, PT, R16, R2, RZ ;  /* 0x00000002104c7210 */ /* 0x008fca0007fbe0ff */
[----:B------:R-:W-:Y:S02]  /*24210*/  IMAD.X R77, R17, 0x1, R0, P5 ;  /* 0x00000001114d7824 */ /* 0x000fe400028e0600 */
[----:B------:R-:W3:Y:S01]  /*24220*/  LDL.LU.64 R16, [R1+0x4b8] ;  /* 0x0004b80001107983 */ /* 0x000ee20000300a00 */
[----:B----4-:R-:W-:-:S05]  /*24230*/  IADD3 R74, P5, PT, R8, R2, RZ ;  /* 0x00000002084a7210 */ /* 0x010fca0007fbe0ff */
[----:B------:R-:W-:Y:S02]  /*24240*/  IMAD.X R75, R9, 0x1, R0, P5 ;  /* 0x00000001094b7824 */ /* 0x000fe400028e0600 */
[----:B------:R-:W4:Y:S01]  /*24250*/  LDL.LU.64 R8, [R1+0x4b0] ;  /* 0x0004b00001087983 */ /* 0x000f220000300a00 */
[----:B------:R-:W-:-:S05]  /*24260*/  IADD3 R72, P5, PT, R14, R2, RZ ;  /* 0x000000020e487210 */ /* 0x000fca0007fbe0ff */
[--C-:B------:R-:W-:Y:S01]  /*24270*/  IMAD.X R73, R15, 0x1, R0.reuse, P5 ;  /* 0x000000010f497824 */ /* 0x100fe200028e0600 */
        /* <DEDUP_REMOVED lines=13> */
[----:B----4-:R-:W-:-:S04]  /*24350*/  IADD3 R60, P5, PT, R8, R2, RZ ;  /* 0x00000002083c7210 */ /* 0x010fc80007fbe0ff */
[----:B------:R-:W-:Y:S02]  /*24360*/  IADD3.X R61, PT, PT, R9, R0, RZ, P5, !PT ;  /* 0x00000000093d7210 */ /* 0x000fe40002ffe4ff */
[----:B------:R-:W4:Y:S01]  /*24370*/  LDL.LU.64 R8, [R1+0x480] ;  /* 0x0004800001087983 */ /* 0x000f220000300a00 */
[----:B------:R-:W-:-:S05]  /*24380*/  IADD3 R56, P5, PT, R14, R2, RZ ;  /* 0x000000020e387210 */ /* 0x000fca0007fbe0ff */
[--C-:B------:R-:W-:Y:S01]  /*24390*/  IMAD.X R57, R15, 0x1, R0.reuse, P5 ;  /* 0x000000010f397824 */ /* 0x100fe200028e0600 */
[----:B------:R-:W-:Y:S01]  /*243a0*/  IADD3 R54, P5, PT, R12, R2, RZ ;  /* 0x000000020c367210 */ /* 0x000fe20007fbe0ff */
[----:B------:R-:W4:Y:S03]  /*243b0*/  LDL.LU.64 R14, [R1+0x478] ;  /* 0x00047800010e7983 */ /* 0x000f260000300a00 */
[----:B------:R-:W-:Y:S02]  /*243c0*/  IADD3.X R55, PT, PT, R13, R0, RZ, P5, !PT ;  /* 0x000000000d377210 */ /* 0x000fe40002ffe4ff */
[----:B------:R-:W-:Y:S01]  /*243d0*/  IADD3 R52, P5, PT, R10, R2, RZ ;  /* 0x000000020a347210 */ /* 0x000fe20007fbe0ff */
[----:B------:R-:W4:Y:S04]  /*243e0*/  LDL.LU.64 R12, [R1+0x470] ;  /* 0x00047000010c7983 */ /* 0x000f280000300a00 */
[----:B------:R-:W-:-:S02]  /*243f0*/  IMAD.X R53, R11, 0x1, R0, P5 ;  /* 0x000000010b357824 */ /* 0x000fc400028e0600 */
[----:B------:R-:W4:Y:S01]  /*24400*/  LDL.LU.64 R10, [R1+0x468] ;  /* 0x00046800010a7983 */ /* 0x000f220000300a00 */
[----:B--2---:R-:W-:-:S04]  /*24410*/  IADD3 R50, P5, PT, R18, R2, RZ ;  /* 0x0000000212327210 */ /* 0x004fc80007fbe0ff */
[----:B------:R-:W-:Y:S02]  /*24420*/  IADD3.X R51, PT, PT, R19, R0, RZ, P5, !PT ;  /* 0x0000000013337210 */ /* 0x000fe40002ffe4ff */
[----:B------:R-:W2:Y:S01]  /*24430*/  LDL.LU.64 R18, [R1+0x460] ;  /* 0x0004600001127983 */ /* 0x000ea20000300a00 */
[----:B---3--:R-:W-:-:S05]  /*24440*/  IADD3 R46, P5, PT, R16, R2, RZ ;  /* 0x00000002102e7210 */ /* 0x008fca0007fbe0ff */
[--C-:B------:R-:W-:Y:S01]  /*24450*/  IMAD.X R47, R17, 0x1, R0.reuse, P5 ;  /* 0x00000001112f7824 */ /* 0x100fe200028e0600 */
[-C--:B----4-:R-:W-:Y:S01]  /*24460*/  IADD3 R44, P5, PT, R8, R2.reuse, RZ ;  /* 0x00000002082c7210 */ /* 0x090fe20007fbe0ff */
[----:B------:R-:W3:Y:S04]  /*24470*/  LDL.LU.64 R16, [R1+0x458] ;  /* 0x0004580001107983 */ /* 0x000ee80000300a00 */
        /* <DEDUP_REMOVED lines=24> */
[----:B------:R-:W-:Y:S01]  /*24600*/  IMAD.X R27, R13, 0x1, R0, P5 ;  /* 0x000000010d1b7824 */ /* 0x000fe200028e0600 */
[----:B------:R-:W-:Y:S01]  /*24610*/  IADD3 R24, P5, PT, R10, R2, RZ ;  /* 0x000000020a187210 */ /* 0x000fe20007fbe0ff */
[----:B------:R-:W4:Y:S03]  /*24620*/  LDL.LU.64 R12, [R1+0x410] ;  /* 0x00041000010c7983 */ /* 0x000f260000300a00 */
[----:B------:R-:W-:-:S02]  /*24630*/  IADD3.X R25, PT, PT, R11, R0, RZ, P5, !PT ;  /* 0x000000000b197210 */ /* 0x000fc40002ffe4ff */
[----:B------:R-:W4:Y:S01]  /*24640*/  LDL.LU.64 R10, [R1+0x408] ;  /* 0x00040800010a7983 */ /* 0x000f220000300a00 */
[----:B------:R-:W-:Y:S01]  /*24650*/  ISETP.GE.U32.AND P3, PT, R5, 0x7ffffcfa, PT ;  /* 0x7ffffcfa0500780c */ /* 0x000fe20003f66070 */
[----:B------:R-:W-:Y:S01]  /*24660*/  VIADD R4, R4, 0xfffffd77 ;  /* 0xfffffd7704047836 */ /* 0x000fe20000000000 */
[----:B------:R-:W1:Y:S04]  /*24670*/  LDC R5, c[0x0][0x3a0] ;  /* 0x0000e800ff057b82 */ /* 0x000e680000000800 */
[----:B------:R-:W-:Y:S01]  /*24680*/  ISETP.GE.U32.AND P4, PT, R4, 0x7ffffcf8, PT ;  /* 0x7ffffcf80400780c */ /* 0x000fe20003f86070 */
[----:B-1----:R-:W-:-:S03]  /*24690*/  VIADD R4, R6, 0xfffffd75 ;  /* 0xfffffd7506047836 */ /* 0x002fc60000000000 */
[----:B------:R-:W1:Y:S03]  /*246a0*/  LDC R6, c[0x0][0x3a0] ;  /* 0x0000e800ff067b82 */ /* 0x000e660000000800 */
[----:B------:R-:W-:Y:S04]  /*246b0*/  LDGSTS.E [R134+0x60018], desc[UR22][R100.64], !P3 ;  /* 0x6001800064867fae */ /* 0x000fe8000d9a1016 */
[----:B------:R-:W-:Y:S01]  /*246c0*/  LDGSTS.E [R134+0x6001c], desc[UR22][R96.64], !P2 ;  /* 0x6001c00060867fae */ /* 0x000fe2000d1a1016 */
[----:B------:R-:W-:Y:S02]  /*246d0*/  ISETP.GE.U32.AND P2, PT, R4, 0x7ffffcf6, PT ;  /* 0x7ffffcf60400780c */ /* 0x000fe40003f46070 */
[----:B------:R-:W1:Y:S01]  /*246e0*/  LDC R4, c[0x0][0x3a0] ;  /* 0x0000e800ff047b82 */ /* 0x000e620000000800 */
[----:B------:R-:W-:Y:S01]  /*246f0*/  LDGSTS.E [R134+0x60020], desc[UR22][R94.64], !P4 ;  /* 0x600200005e867fae */ /* 0x000fe2000e1a1016 */
[----:B------:R-:W-:-:S05]  /*24700*/  VIADD R5, R5, 0xfffffd76 ;  /* 0xfffffd7605057836 */ /* 0x000fca0000000000 */
[----:B------:R-:W-:Y:S02]  /*24710*/  ISETP.GE.U32.AND P3, PT, R5, 0x7ffffcf7, PT ;  /* 0x7ffffcf70500780c */ /* 0x000fe40003f66070 */
[----:B------:R-:W1:Y:S02]  /*24720*/  LDC R5, c[0x0][0x3a0] ;  /* 0x0000e800ff057b82 */ /* 0x000e640000000800 */
[----:B-1----:R-:W-:-:S09]  /*24730*/  VIADD R4, R4, 0xfffffd74 ;  /* 0xfffffd7404047836 */ /* 0x002fd20000000000 */
[----:B------:R-:W-:Y:S01]  /*24740*/  LDGSTS.E [R134+0x60024], desc[UR22][R92.64], !P3 ;  /* 0x600240005c867fae */ /* 0x000fe2000d9a1016 */
[----:B------:R-:W-:Y:S01]  /*24750*/  ISETP.GE.U32.AND P4, PT, R4, 0x7ffffcf5, PT ;  /* 0x7ffffcf50400780c */ /* 0x000fe20003f86070 */
[----:B------:R-:W-:Y:S02]  /*24760*/  VIADD R4, R6, 0xfffffd72 ;  /* 0xfffffd7206047836 */ /* 0x000fe40000000000 */
[----:B------:R-:W-:Y:S01]  /*24770*/  LDGSTS.E [R134+0x60028], desc[UR22][R90.64], !P2 ;  /* 0x600280005a867fae */ /* 0x000fe2000d1a1016 */
[----:B------:R-:W1:Y:S02]  /*24780*/  LDC R6, c[0x0][0x3a0] ;  /* 0x0000e800ff067b82 */ /* 0x000e640000000800 */
[----:B------:R-:W-:-:S06]  /*24790*/  ISETP.GE.U32.AND P2, PT, R4, 0x7ffffcf3, PT ;  /* 0x7ffffcf30400780c */ /* 0x000fcc0003f46070 */
[----:B------:R-:W1:Y:S01]  /*247a0*/  LDC R4, c[0x0][0x3a0] ;  /* 0x0000e800ff047b82 */ /* 0x000e620000000800 */
[----:B------:R-:W-:Y:S01]  /*247b0*/  VIADD R5, R5, 0xfffffd73 ;  /* 0xfffffd7305057836 */ /* 0x000fe20000000000 */
[----:B------:R-:W-:Y:S04]  /*247c0*/  LDGSTS.E [R134+0x6002c], desc[UR22][R86.64], !P4 ;  /* 0x6002c00056867fae */ /* 0x000fe8000e1a1016 */
[----:B------:R-:W-:Y:S02]  /*247d0*/  ISETP.GE.U32.AND P3, PT, R5, 0x7ffffcf4, PT ;  /* 0x7ffffcf40500780c */ /* 0x000fe40003f66070 */
[----:B------:R-:W1:Y:S11]  /*247e0*/  LDC R5, c[0x0][0x3a0] ;  /* 0x0000e800ff057b82 */ /* 0x000e760000000800 */
[----:B------:R-:W-:Y:S04]  /*247f0*/  LDGSTS.E [R134+0x60030], desc[UR22][R84.64], !P3 ;  /* 0x6003000054867fae */ /* 0x000fe8000d9a1016 */
[----:B------:R-:W-:Y:S01]  /*24800*/  LDGSTS.E [R134+0x60034], desc[UR22][R82.64], !P2 ;  /* 0x6003400052867fae */ /* 0x000fe2000d1a1016 */
[----:B--2---:R-:W-:-:S05]  /*24810*/  IADD3 R22, P5, PT, R18, R2, RZ ;  /* 0x0000000212167210 */ /* 0x004fca0007fbe0ff */
[----:B------:R-:W-:Y:S01]  /*24820*/  IMAD.X R23, R19, 0x1, R0, P5 ;  /* 0x0000000113177824 */ /* 0x000fe200028e0600 */
[----:B---3--:R-:W-:-:S04]  /*24830*/  IADD3 R20, P5, PT, R16, R2, RZ ;  /* 0x0000000210147210 */ /* 0x008fc80007fbe0ff */
[----:B------:R-:W-:Y:S02]  /*24840*/  IADD3.X R21, PT, PT, R17, R0, RZ, P5, !PT ;  /* 0x0000000011157210 */ /* 0x000fe40002ffe4ff */
[----:B----4-:R-:W-:-:S05]  /*24850*/  IADD3 R18, P5, PT, R8, R2, RZ ;  /* 0x0000000208127210 */ /* 0x010fca0007fbe0ff */
[----:B------:R-:W-:Y:S02]  /*24860*/  IMAD.X R19, R9, 0x1, R0, P5 ;  /* 0x0000000109137824 */ /* 0x000fe400028e0600 */
[----:B------:R-:W2:Y:S04]  /*24870*/  LDL.LU.64 R8, [R1+0x400] ;  /* 0x0004000001087983 */ /* 0x000ea80000300a00 */
[----:B------:R-:W3:Y:S01]  /*24880*/  LDL.LU.64 R78, [R1+0x3f8] ;  /* 0x0003f800014e7983 */ /* 0x000ee20000300a00 */
[----:B-1----:R-:W-:Y:S02]  /*24890*/  VIADD R4, R4, 0xfffffd71 ;  /* 0xfffffd7104047836 */ /* 0x002fe40000000000 */
[----:B------:R-:W-:Y:S01]  /*248a0*/  VIADD R5, R5, 0xfffffd70 ;  /* 0xfffffd7005057836 */ /* 0x000fe20000000000 */
[----:B------:R-:W4:Y:S02]  /*248b0*/  LDL.LU.64 R58, [R1+0x3f0] ;  /* 0x0003f000013a7983 */ /* 0x000f240000300a00 */
[----:B------:R-:W-:-:S02]  /*248c0*/  ISETP.GE.U32.AND P4, PT, R4, 0x7ffffcf2, PT ;  /* 0x7ffffcf20400780c */ /* 0x000fc40003f86070 */
[----:B------:R-:W-:Y:S01]  /*248d0*/  IADD3 R4, PT, PT, R6, -0x291, RZ ;  /* 0xfffffd6f06047810 */ /* 0x000fe20007ffe0ff */
[----:B------:R-:W2:Y:S01]  /*248e0*/  LDL.LU.64 R68, [R1+0x3e8] ;  /* 0x0003e80001447983 */ /* 0x000ea20000300a00 */
[----:B------:R-:W1:Y:S02]  /*248f0*/  LDC R6, c[0x0][0x3a0] ;  /* 0x0000e800ff067b82 */ /* 0x000e640000000800 */
[----:B------:R-:W-:Y:S01]  /*24900*/  ISETP.GE.U32.AND P2, PT, R4, 0x7ffffcf0, PT ;  /* 0x7ffffcf00400780c */ /* 0x000fe20003f46070 */
[----:B------:R-:W2:Y:S01]  /*24910*/  LDL.LU.64 R48, [R1+0x3e0] ;  /* 0x0003e00001307983 */ /* 0x000ea20000300a00 */
[----:B------:R-:W-:Y:S02]  /*24920*/  ISETP.GE.U32.AND P3, PT, R5, 0x7ffffcf1, PT ;  /* 0x7ffffcf10500780c */ /* 0x000fe40003f66070 */
[----:B------:R-:W-:Y:S01]  /*24930*/  IADD3 R16, P5, PT, R14, R2, RZ ;  /* 0x000000020e107210 */ /* 0x000fe20007fbe0ff */
[----:B------:R-:W2:Y:S01]  /*24940*/  LDL.LU.64 R88, [R1+0x3d8] ;  /* 0x0003d80001587983 */ /* 0x000ea20000300a00 */
[----:B------:R-:W1:Y:S03]  /*24950*/  LDC R4, c[0x0][0x3a0] ;  /* 0x0000e800ff047b82 */ /* 0x000e660000000800 */
[----:B------:R-:W-:Y:S05]  /*24960*/  LDGSTS.E [R134+0x60038], desc[UR22][R80.64], !P4 ;  /* 0x6003800050867fae */ /* 0x000fea000e1a1016 */
[----:B------:R-:W1:Y:S01]  /*24970*/  LDC R5, c[0x0][0x3a0] ;  /* 0x0000e800ff057b82 */ /* 0x000e620000000800 */
[----:B------:R-:W-:Y:S04]  /*24980*/  LDGSTS.E [R134+0x6003c], desc[UR22][R76.64], !P3 ;  /* 0x6003c0004c867fae */ /* 0x000fe8000d9a1016 */
[----:B------:R-:W-:Y:S01]  /*24990*/  LDGSTS.E [R134+0x60040], desc[UR22][R74.64], !P2 ;  /* 0x600400004a867fae */ /* 0x000fe2000d1a1016 */
[----:B------:R-:W-:-:S03]  /*249a0*/  IADD3.X R17, PT, PT, R15, R0, RZ, P5, !PT ;  /* 0x000000000f117210 */ /* 0x000fc60002ffe4ff */
[----:B------:R-:W2:Y:S01]  /*249b0*/  LDL.LU.64 R98, [R1+0x3d0] ;  /* 0x0003d00001627983 */ /* 0x000ea20000300a00 */
[----:B-1----:R-:W-:-:S05]  /*249c0*/  VIADD R4, R4, 0xfffffd6e ;  /* 0xfffffd6e04047836 */ /* 0x002fca0000000000 */
[----:B------:R-:W-:Y:S01]  /*249d0*/  ISETP.GE.U32.AND P4, PT, R4, 0x7ffffcef, PT ;  /* 0x7ffffcef0400780c */ /* 0x000fe20003f86070 */
[----:B------:R-:W-:Y:S02]  /*249e0*/  VIADD R4, R6, 0xfffffd6c ;  /* 0xfffffd6c06047836 */ /* 0x000fe40000000000 */
[----:B------:R-:W1:Y:S03]  /*249f0*/  LDC R6, c[0x0][0x3a0] ;  /* 0x0000e800ff067b82 */ /* 0x000e660000000800 */
[----:B------:R-:W-:-:S05]  /*24a00*/  ISETP.GE.U32.AND P2, PT, R4, 0x7ffffced, PT ;  /* 0x7ffffced0400780c */ /* 0x000fca0003f46070 */
[----:B------:R-:W1:Y:S01]  /*24a10*/  LDC R4, c[0x0][0x3a0] ;  /* 0x0000e800ff047b82 */ /* 0x000e620000000800 */
[----:B------:R-:W-:Y:S01]  /*24a20*/  IADD3 R5, PT, PT, R5, -0x293, RZ ;  /* 0xfffffd6d05057810 */ /* 0x000fe20007ffe0ff */
[----:B------:R-:W-:Y:S03]  /*24a30*/  LDGSTS.E [R134+0x60044], desc[UR22][R72.64], !P4 ;  /* 0x6004400048867fae */ /* 0x000fe6000e1a1016 */
[----:B------:R-:W-:-:S03]  /*24a40*/  ISETP.GE.U32.AND P3, PT, R5, 0x7ffffcee, PT ;  /* 0x7ffffcee0500780c */ /* 0x000fc60003f66070 */
[----:B------:R-:W1:Y:S10]  /*24a50*/  LDC R5, c[0x0][0x3a0] ;  /* 0x0000e800ff057b82 */ /* 0x000e740000000800 */
[----:B------:R-:W-:Y:S04]  /*24a60*/  LDGSTS.E [R134+0x60048], desc[UR22][R70.64], !P3 ;  /* 0x6004800046867fae */ /* 0x000fe8000d9a1016 */
[----:B------:R-:W-:Y:S01]  /*24a70*/  LDGSTS.E [R134+0x6004c], desc[UR22][R66.64], !P2 ;  /* 0x6004c00042867fae */ /* 0x000fe2000d1a1016 */
[----:B-1----:R-:W-:-:S04]  /*24a80*/  IADD3 R4, PT, PT, R4, -0x295, RZ ;  /* 0xfffffd6b04047810 */ /* 0x002fc80007ffe0ff */
[----:B------:R-:W-:Y:S01]  /*24a90*/  ISETP.GE.U32.AND P4, PT, R4, 0x7ffffcec, PT ;  /* 0x7ffffcec0400780c */ /* 0x000fe20003f86070 */
[----:B------:R-:W-:Y:S02]  /*24aa0*/  VIADD R4, R6, 0xfffffd69 ;  /* 0xfffffd6906047836 */ /* 0x000fe40000000000 */
[----:B------:R-:W1:Y:S03]  /*24ab0*/  LDC R6, c[0x0][0x3a0] ;  /* 0x0000e800ff067b82 */ /* 0x000e660000000800 */
[----:B------:R-:W-:-:S05]  /*24ac0*/  ISETP.GE.U32.AND P2, PT, R4, 0x7ffffcea, PT ;  /* 0x7ffffcea0400780c */ /* 0x000fca0003f46070 */
[----:B------:R-:W1:Y:S01]  /*24ad0*/  LDC R4, c[0x0][0x3a0] ;  /* 0x0000e800ff047b82 */ /* 0x000e620000000800 */
[----:B------:R-:W-:Y:S01]  /*24ae0*/  VIADD R5, R5, 0xfffffd6a ;  /* 0xfffffd6a05057836 */ /* 0x000fe20000000000 */
[----:B------:R-:W-:Y:S04]  /*24af0*/  LDGSTS.E [R134+0x60050], desc[UR22][R64.64], !P4 ;  /* 0x6005000040867fae */ /* 0x000fe8000e1a1016 */
[----:B------:R-:W-:Y:S02]  /*24b00*/  ISETP.GE.U32.AND P3, PT, R5, 0x7ffffceb, PT ;  /* 0x7ffffceb0500780c */ /* 0x000fe40003f66070 */
[----:B------:R-:W1:Y:S11]  /*24b10*/  LDC R5, c[0x0][0x3a0] ;  /* 0x0000e800ff057b82 */ /* 0x000e760000000800 */
[----:B------:R-:W-:Y:S04]  /*24b20*/  LDGSTS.E [R134+0x60054], desc[UR22][R62.64], !P3 ;  /* 0x600540003e867fae */ /* 0x000fe8000d9a1016 */
[----:B------:R-:W-:Y:S01]  /*24b30*/  LDGSTS.E [R134+0x60058], desc[UR22][R60.64], !P2 ;  /* 0x600580003c867fae */ /* 0x000fe2000d1a1016 */
[----:B-1----:R-:W-:-:S05]  /*24b40*/  VIADD R4, R4, 0xfffffd68 ;  /* 0xfffffd6804047836 */ /* 0x002fca0000000000 */
[----:B------:R-:W-:Y:S01]  /*24b50*/  ISETP.GE.U32.AND P4, PT, R4, 0x7ffffce9, PT ;  /* 0x7ffffce90400780c */ /* 0x000fe20003f86070 */
[----:B------:R-:W-:Y:S02]  /*24b60*/  VIADD R4, R6, 0xfffffd66 ;  /* 0xfffffd6606047836 */ /* 0x000fe40000000000 */
[----:B------:R-:W1:Y:S03]  /*24b70*/  LDC R6, c[0x0][0x3a0] ;  /* 0x0000e800ff067b82 */ /* 0x000e660000000800 */
[----:B------:R-:W-:-:S05]  /*24b80*/  ISETP.GE.U32.AND P2, PT, R4, 0x7ffffce7, PT ;  /* 0x7ffffce70400780c */ /* 0x000fca0003f46070 */
[----:B------:R-:W1:Y:S01]  /*24b90*/  LDC R4, c[0x0][0x3a0] ;  /* 0x0000e800ff047b82 */ /* 0x000e620000000800 */
[-C--:B------:R-:W-:Y:S01]  /*24ba0*/  IADD3 R14, P5, PT, R12, R2.reuse, RZ ;  /* 0x000000020c0e7210 */ /* 0x080fe20007fbe0ff */
[----:B------:R-:W-:Y:S01]  /*24bb0*/  VIADD R5, R5, 0xfffffd67 ;  /* 0xfffffd6705057836 */ /* 0x000fe20000000000 */
[----:B------:R-:W-:Y:S03]  /*24bc0*/  LDGSTS.E [R134+0x6005c], desc[UR22][R56.64], !P4 ;  /* 0x6005c00038867fae */ /* 0x000fe6000e1a1016 */
[--C-:B------:R-:W-:Y:S01]  /*24bd0*/  IMAD.X R15, R13, 0x1, R0.reuse, P5 ;  /* 0x000000010d0f7824 */ /* 0x100fe200028e0600 */
[----:B------:R-:W-:Y:S02]  /*24be0*/  IADD3 R12, P5, PT, R10, R2, RZ ;  /* 0x000000020a0c7210 */ /* 0x000fe40007fbe0ff */
[----:B------:R-:W-:Y:S02]  /*24bf0*/  ISETP.GE.U32.AND P3, PT, R5, 0x7ffffce8, PT ;  /* 0x7ffffce80500780c */ /* 0x000fe40003f66070 */
[----:B------:R-:W1:Y:S01]  /*24c00*/  LDC R5, c[0x0][0x3a0] ;  /* 0x0000e800ff057b82 */ /* 0x000e620000000800 */
[----:B------:R-:W-:-:S10]  /*24c10*/  IMAD.X R13, R11, 0x1, R0, P5 ;  /* 0x000000010b0d7824 */ /* 0x000fd400028e0600 */
[----:B------:R-:W-:Y:S01]  /*24c20*/  LDGSTS.E [R134+0x60060], desc[UR22][R54.64], !P3 ;  /* 0x6006000036867fae */ /* 0x000fe2000d9a1016 */
[----:B-1----:R-:W-:-:S03]  /*24c30*/  VIADD R4, R4, 0xfffffd65 ;  /* 0xfffffd6504047836 */ /* 0x002fc60000000000 */
[----:B------:R-:W-:Y:S02]  /*24c40*/  LDGSTS.E [R134+0x60064], desc[UR22][R52.64], !P2 ;  /* 0x6006400034867fae */ /* 0x000fe4000d1a1016 */
        /* <DEDUP_REMOVED lines=8> */
[----:B------:R-:W2:Y:S11]  /*24cd0*/  LDC R5, c[0x0][0x3a0] ;  /* 0x0000e800ff057b82 */ /* 0x000eb60000000800 */
[----:B------:R-:W-:Y:S04]  /*24ce0*/  LDGSTS.E [R134+0x6006c], desc[UR22][R46.64], !P3 ;  /* 0x6006c0002e867fae */ /* 0x000fe8000d9a1016 */
[----:B------:R-:W-:Y:S01]  /*24cf0*/  LDGSTS.E [R134+0x60070], desc[UR22][R44.64], !P2 ;  /* 0x600700002c867fae */ /* 0x000fe2000d1a1016 */
[----:B-1----:R-:W-:-:S05]  /*24d00*/  VIADD R4, R4, 0xfffffd62 ;  /* 0xfffffd6204047836 */ /* 0x002fca0000000000 */
[----:B------:R-:W-:Y:S02]  /*24d10*/  ISETP.GE.U32.AND P4, PT, R4, 0x7ffffce3, PT ;  /* 0x7ffffce30400780c */ /* 0x000fe40003f86070 */
[----:B------:R-:W-:Y:S02]  /*24d20*/  IADD3 R4, PT, PT, R6, -0x2a0, RZ ;  /* 0xfffffd6006047810 */ /* 0x000fe40007ffe0ff */
[----:B------:R-:W1:Y:S02]  /*24d30*/  LDC R6, c[0x0][0x3a0] ;  /* 0x0000e800ff067b82 */ /* 0x000e640000000800 */
[----:B------:R-:W-:-:S06]  /*24d40*/  ISETP.GE.U32.AND P2, PT, R4, 0x7ffffce1, PT ;  /* 0x7ffffce10400780c */ /* 0x000fcc0003f46070 */
[----:B------:R-:W1:Y:S01]  /*24d50*/  LDC R4, c[0x0][0x3a0] ;  /* 0x0000e800ff047b82 */ /* 0x000e620000000800 */
[----:B--2---:R-:W-:Y:S01]  /*24d60*/  VIADD R5, R5, 0xfffffd61 ;  /* 0xfffffd6105057836 */ /* 0x004fe20000000000 */
[----:B------:R-:W-:Y:S04]  /*24d70*/  LDGSTS.E [R134+0x60074], desc[UR22][R42.64], !P4 ;  /* 0x600740002a867fae */ /* 0x000fe8000e1a1016 */
[----:B------:R-:W-:Y:S02]  /*24d80*/  ISETP.GE.U32.AND P3, PT, R5, 0x7ffffce2, PT ;  /* 0x7ffffce20500780c */ /* 0x000fe40003f66070 */
[----:B------:R-:W2:Y:S11]  /*24d90*/  LDC R5, c[0x0][0x3a0] ;  /* 0x0000e800ff057b82 */ /* 0x000eb60000000800 */
[----:B------:R-:W-:Y:S04]  /*24da0*/  LDGSTS.E [R134+0x60078], desc[UR22][R40.64], !P3 ;  /* 0x6007800028867fae */ /* 0x000fe8000d9a1016 */
[----:B------:R-:W-:Y:S01]  /*24db0*/  LDGSTS.E [R134+0x6007c], desc[UR22][R36.64], !P2 ;  /* 0x6007c00024867fae */ /* 0x000fe2000d1a1016 */
[----:B------:R-:W-:-:S05]  /*24dc0*/  IADD3 R10, P5, PT, R8, R2, RZ ;  /* 0x00000002080a7210 */ /* 0x000fca0007fbe0ff */
[----:B------:R-:W-:Y:S01]  /*24dd0*/  IMAD.X R11, R9, 0x1, R0, P5 ;  /* 0x00000001090b7824 */ /* 0x000fe200028e0600 */
[----:B---3--:R-:W-:-:S05]  /*24de0*/  IADD3 R8, P5, PT, R78, R2, RZ ;  /* 0x000000024e087210 */ /* 0x008fca0007fbe0ff */
[----:B------:R-:W-:Y:S02]  /*24df0*/  IMAD.X R9, R79, 0x1, R0, P5 ;  /* 0x000000014f097824 */ /* 0x000fe400028e0600 */
[----:B------:R-:W3:Y:S04]  /*24e00*/  LDL.LU.64 R78, [R1+0x3c8] ;  /* 0x0003c800014e7983 */ /* 0x000ee80000300a00 */
[----:B------:R-:W3:Y:S04]  /*24e10*/  LDL.LU.64 R116, [R1+0x3c0] ;  /* 0x0003c00001747983 */ /* 0x000ee80000300a00 */
[----:B------:R-:W3:Y:S04]  /*24e20*/  LDL.LU.64 R118, [R1+0x3b8] ;  /* 0x0003b80001767983 */ /* 0x000ee80000300a00 */
[----:B------:R-:W3:Y:S04]  /*24e30*/  LDL.LU.64 R108, [R1+0x3b0] ;  /* 0x0003b000016c7983 */ /* 0x000ee80000300a00 */
[----:B------:R-:W3:Y:S04]  /*24e40*/  LDL.LU.64 R122, [R1+0x3a8] ;  /* 0x0003a800017a7983 */ /* 0x000ee80000300a00 */
[----:B------:R-:W3:Y:S04]  /*24e50*/  LDL.LU.64 R124, [R1+0x3a0] ;  /* 0x0003a000017c7983 */ /* 0x000ee80000300a00 */
[----:B------:R-:W3:Y:S01]  /*24e60*/  LDL.LU.64 R120, [R1+0x398] ;  /* 0x0003980001787983 */ /* 0x000ee20000300a00 */
[----:B-1----:R-:W-:-:S03]  /*24e70*/  VIADD R4, R4, 0xfffffd5f ;  /* 0xfffffd5f04047836 */ /* 0x002fc60000000000 */
[----:B------:R-:W3:Y:S02]  /*24e80*/  LDL.LU.64 R128, [R1+0x390] ;  /* 0x0003900001807983 */ /* 0x000ee40000300a00 */
[----:B------:R-:W-:Y:S01]  /*24e90*/  ISETP.GE.U32.AND P4, PT, R4, 0x7ffffce0, PT ;  /* 0x7ffffce00400780c */ /* 0x000fe20003f86070 */
[----:B------:R-:W-:Y:S01]  /*24ea0*/  VIADD R4, R6, 0xfffffd5d ;  /* 0xfffffd5d06047836 */ /* 0x000fe20000000000 */
[----:B------:R-:W3:Y:S01]  /*24eb0*/  LDL.LU.64 R130, [R1+0x388] ;  /* 0x0003880001827983 */ /* 0x000ee20000300a00 */
[----:B------:R-:W1:Y:S03]  /*24ec0*/  LDC R6, c[0x0][0x3a0] ;  /* 0x0000e800ff067b82 */ /* 0x000e660000000800 */
[----:B------:R-:W-:Y:S01]  /*24ed0*/  ISETP.GE.U32.AND P2, PT, R4, 0x7ffffcde, PT ;  /* 0x7ffffcde0400780c */ /* 0x000fe20003f46070 */
[----:B------:R-:W3:Y:S04]  /*24ee0*/  LDL.LU.64 R126, [R1+0x380] ;  /* 0x00038000017e7983 */ /* 0x000ee80000300a00 */
[----:B------:R-:W1:Y:S01]  /*24ef0*/  LDC R4, c[0x0][0x3a0] ;  /* 0x0000e800ff047b82 */ /* 0x000e620000000800 */
[----:B--2---:R-:W-:Y:S01]  /*24f00*/  IADD3 R5, PT, PT, R5, -0x2a2, RZ ;  /* 0xfffffd5e05057810 */ /* 0x004fe20007ffe0ff */
[----:B------:R-:W2:Y:S03]  /*24f10*/  LDL.LU.64 R152, [R1+0x378] ;  /* 0x0003780001987983 */ /* 0x000ea60000300a00 */
[----:B------:R-:W-:Y:S01]  /*24f20*/  ISETP.GE.U32.AND P3, PT, R5, 0x7ffffcdf, PT ;  /* 0x7ffffcdf0500780c */ /* 0x000fe20003f66070 */
[----:B------:R-:W-:Y:S02]  /*24f30*/  LDGSTS.E [R134+0x60080], desc[UR22][R34.64], !P4 ;  /* 0x6008000022867fae */ /* 0x000fe4000e1a1016 */
[----:B------:R-:W4:Y:S02]  /*24f40*/  LDC R5, c[0x0][0x3a0] ;  /* 0x0000e800ff057b82 */ /* 0x000f240000000800 */
[----:B------:R-:W2:Y:S04]  /*24f50*/  LDL.LU.64 R208, [R1+0x370] ;  /* 0x0003700001d07983 */ /* 0x000ea80000300a00 */
[----:B------:R-:W2:Y:S04]  /*24f60*/  LDL.LU.64 R168, [R1+0x368] ;  /* 0x0003680001a87983 */ /* 0x000ea80000300a00 */
[----:B------:R-:W-:Y:S04]  /*24f70*/  LDGSTS.E [R134+0x60084], desc[UR22][R32.64], !P3 ;  /* 0x6008400020867fae */ /* 0x000fe8000d9a1016 */
[----:B------:R-:W-:Y:S01]  /*24f80*/  LDGSTS.E [R134+0x60088], desc[UR22][R30.64], !P2 ;  /* 0x600880001e867fae */ /* 0x000fe2000d1a1016 */
[----:B-1----:R-:W-:-:S03]  /*24f90*/  IADD3 R4, PT, PT, R4, -0x2a4, RZ ;  /* 0xfffffd5c04047810 */ /* 0x002fc60007ffe0ff */
[----:B------:R-:W2:Y:S01]  /*24fa0*/  LDL.LU.64 R224, [R1+0x80] ;  /* 0x0000800001e07983 */ /* 0x000ea20000300a00 */
[----:B------:R-:W-:Y:S01]  /*24fb0*/  ISETP.GE.U32.AND P4, PT, R4, 0x7ffffcdd, PT ;  /* 0x7ffffcdd0400780c */ /* 0x000fe20003f86070 */
[----:B------:R-:W-:Y:S02]  /*24fc0*/  VIADD R4, R6, 0xfffffd5a ;  /* 0xfffffd5a06047836 */ /* 0x000fe40000000000 */
[----:B------:R-:W2:Y:S01]  /*24fd0*/  LDL.LU.64 R184, [R1+0x90] ;  /* 0x0000900001b87983 */ /* 0x000ea20000300a00 */
[----:B------:R-:W1:Y:S02]  /*24fe0*/  LDC R6, c[0x0][0x3a0] ;  /* 0x0000e800ff067b82 */ /* 0x000e640000000800 */
[----:B------:R-:W-:Y:S01]  /*24ff0*/  ISETP.GE.U32.AND P2, PT, R4, 0x7ffffcdb, PT ;  /* 0x7ffffcdb0400780c */ /* 0x000fe20003f46070 */
[----:B----4-:R-:W-:Y:S01]  /*25000*/  VIADD R5, R5, 0xfffffd5b ;  /* 0xfffffd5b05057836 */ /* 0x010fe20000000000 */
[----:B------:R-:W4:Y:S04]  /*25010*/  LDL.LU.64 R240, [R1+0xa0] ;  /* 0x0000a00001f07983 */ /* 0x000f280000300a00 */
[----:B------:R-:W1:Y:S01]  /*25020*/  LDC R4, c[0x0][0x3a0] ;  /* 0x0000e800ff047b82 */ /* 0x000e620000000800 */
[----:B------:R-:W-:Y:S01]  /*25030*/  ISETP.GE.U32.AND P3, PT, R5, 0x7ffffcdc, PT ;  /* 0x7ffffcdc0500780c */ /* 0x000fe20003f66070 */
[----:B------:R-:W-:Y:S04]  /*25040*/  LDGSTS.E [R134+0x6008c], desc[UR22][R28.64], !P4 ;  /* 0x6008c0001c867fae */ /* 0x000fe8000e1a1016 */
[----:B------:R-:W2:Y:S02]  /*25050*/  LDL.LU.64 R200, [R1+0xa8] ;  /* 0x0000a80001c87983 */ /* 0x000ea40000300a00 */
[----:B------:R-:W1:Y:S06]  /*25060*/  LDC R5, c[0x0][0x3a0] ;  /* 0x0000e800ff057b82 */ /* 0x000e6c0000000800 */
        /* <DEDUP_REMOVED lines=27> */
[----:B------:R-:W-:Y:S02]  /*25220*/  ISETP.GE.U32.AND P4, PT, R4, 0x7ffffcd4, PT ;  /* 0x7ffffcd40400780c */ /* 0x000fe40003f86070 */
[----:B------:R-:W-:-:S04]  /*25230*/  IADD3 R4, PT, PT, R6, -0x2af, RZ ;  /* 0xfffffd5106047810 */ /* 0x000fc80007ffe0ff */
[----:B------:R-:W-:Y:S02]  /*25240*/  ISETP.GE.U32.AND P2, PT, R4, 0x7ffffcd2, PT ;  /* 0x7ffffcd20400780c */ /* 0x000fe40003f46070 */
[----:B------:R-:W1:Y:S01]  /*25250*/  LDC R4, c[0x0][0x3a0] ;  /* 0x0000e800ff047b82 */ /* 0x000e620000000800 */
[----:B------:R-:W-:-:S04]  /*25260*/  VIADD R5, R5, 0xfffffd52 ;  /* 0xfffffd5205057836 */ /* 0x000fc80000000000 */
[----:B------:R-:W-:Y:S01]  /*25270*/  LDGSTS.E [R134+0x600b0], desc[UR22][R10.64], !P4 ;  /* 0x600b00000a867fae */ /* 0x000fe2000e1a1016 */
[----:B------:R-:W-:Y:S02]  /*25280*/  ISETP.GE.U32.AND P3, PT, R5, 0x7ffffcd3, PT ;  /* 0x7ffffcd30500780c */ /* 0x000fe40003f66070 */
[----:B------:R-:W3:Y:S01]  /*25290*/  LDC R5, c[0x0][0x3a0] ;  /* 0x0000e800ff057b82 */ /* 0x000ee20000000800 */
[----:B------:R-:W-:-:S05]  /*252a0*/  IADD3 R6, P5, PT, R58, R2, RZ ;  /* 0x000000023a067210 */ /* 0x000fca0007fbe0ff */
[----:B------:R-:W-:Y:S02]  /*252b0*/  IMAD.X R7, R59, 0x1, R0, P5 ;  /* 0x000000013b077824 */ /* 0x000fe400028e0600 */
[----:B------:R-:W3:Y:S03]  /*252c0*/  LDC R58, c[0x0][0x3a0] ;  /* 0x0000e800ff3a7b82 */ /* 0x000ee60000000800 */
[----:B------:R-:W-:Y:S04]  /*252d0*/  LDGSTS.E [R134+0x600b4], desc[UR22][R8.64], !P3 ;  /* 0x600b400008867fae */ /* 0x000fe8000d9a1016 */
[----:B------:R-:W-:Y:S01]  /*252e0*/  LDGSTS.E [R134+0x600b8], desc[UR22][R6.64], !P2 ;  /* 0x600b800006867fae */ /* 0x000fe2000d1a1016 */
[----:B-1----:R-:W-:Y:S01]  /*252f0*/  VIADD R4, R4, 0xfffffd50 ;  /* 0xfffffd5004047836 */ /* 0x002fe20000000000 */
[----:B------:R-:W1:Y:S04]  /*25300*/  LDC R59, c[0x0][0x3a0] ;  /* 0x0000e800ff3b7b82 */ /* 0x000e680000000800 */
[----:B------:R-:W-:Y:S01]  /*25310*/  ISETP.GE.U32.AND P4, PT, R4, 0x7ffffcd1, PT ;  /* 0x7ffffcd10400780c */ /* 0x000fe20003f86070 */
[----:B------:R-:W-:-:S05]  /*25320*/  VIADD R4, R38, 0xfffffd4e ;  /* 0xfffffd4e26047836 */ /* 0x000fca0000000000 */
[----:B------:R-:W-:Y:S02]  /*25330*/  ISETP.GE.U32.AND P2, PT, R4, 0x7ffffccf, PT ;  /* 0x7ffffccf0400780c */ /* 0x000fe40003f46070 */
[----:B------:R-:W-:Y:S02]  /*25340*/  IADD3 R4, P5, PT, R68, R2, RZ ;  /* 0x0000000244047210 */ /* 0x000fe40007fbe0ff */
[----:B------:R-:W1:Y:S01]  /*25350*/  LDC R68, c[0x0][0x3a0] ;  /* 0x0000e800ff447b82 */ /* 0x000e620000000800 */
[----:B---3--:R-:W-:-:S04]  /*25360*/  IADD3 R5, PT, PT, R5, -0x2b1, RZ ;  /* 0xfffffd4f05057810 */ /* 0x008fc80007ffe0ff */
[----:B------:R-:W-:Y:S01]  /*25370*/  ISETP.GE.U32.AND P3, PT, R5, 0x7ffffcd0, PT ;  /* 0x7ffffcd00500780c */ /* 0x000fe20003f66070 */
[--C-:B------:R-:W-:Y:S01]  /*25380*/  IMAD.X R5, R69, 0x1, R0.reuse, P5 ;  /* 0x0000000145057824 */ /* 0x100fe200028e0600 */
[-C--:B------:R-:W-:Y:S02]  /*25390*/  IADD3 R38, P5, PT, R48, R2.reuse, RZ ;  /* 0x0000000230267210 */ /* 0x080fe40007fbe0ff */
[----:B------:R-:W-:Y:S02]  /*253a0*/  IADD3 R58, PT, PT, R58, -0x2b3, RZ ;  /* 0xfffffd4d3a3a7810 */ /* 0x000fe40007ffe0ff */
[----:B------:R-:W-:Y:S01]  /*253b0*/  LDGSTS.E [R134+0x600bc], desc[UR22][R4.64], !P4 ;  /* 0x600bc00004867fae */ /* 0x000fe2000e1a1016 */
[--C-:B------:R-:W-:Y:S01]  /*253c0*/  IMAD.X R39, R49, 0x1, R0.reuse, P5 ;  /* 0x0000000131277824 */ /* 0x100fe200028e0600 */
[----:B------:R-:W-:Y:S02]  /*253d0*/  IADD3 R48, P5, PT, R88, R2, RZ ;  /* 0x0000000258307210 */ /* 0x000fe40007fbe0ff */
[----:B------:R-:W-:Y:S01]  /*253e0*/  ISETP.GE.U32.AND P4, PT, R58, 0x7ffffcce, PT ;  /* 0x7ffffcce3a00780c */ /* 0x000fe20003f86070 */
[----:B------:R-:W3:Y:S02]  /*253f0*/  LDC R88, c[0x0][0x3a0] ;  /* 0x0000e800ff587b82 */ /* 0x000ee40000000800 */
[----:B------:R-:W-:Y:S01]  /*25400*/  IMAD.X R49, R89, 0x1, R0, P5 ;  /* 0x0000000159317824 */ /* 0x000fe200028e0600 */
[----:B------:R-:W-:Y:S04]  /*25410*/  LDGSTS.E [R134+0x600c0], desc[UR22][R38.64], !P3 ;  /* 0x600c000026867fae */ /* 0x000fe8000d9a1016 */
[----:B------:R-:W-:Y:S01]  /*25420*/  LDGSTS.E [R134+0x600c4], desc[UR22][R48.64], !P2 ;  /* 0x600c400030867fae */ /* 0x000fe2000d1a1016 */
[----:B-1----:R-:W-:Y:S01]  /*25430*/  VIADD R58, R68, 0xfffffd4b ;  /* 0xfffffd4b443a7836 */ /* 0x002fe20000000000 */
[----:B------:R-:W1:Y:S04]  /*25440*/  LDC R89, c[0x0][0x3a0] ;  /* 0x0000e800ff597b82 */ /* 0x000e680000000800 */
[----:B------:R-:W-:-:S02]  /*25450*/  ISETP.GE.U32.AND P2, PT, R58, 0x7ffffccc, PT ;  /* 0x7ffffccc3a00780c */ /* 0x000fc40003f46070 */
[----:B------:R-:W-:Y:S02]  /*25460*/  IADD3 R58, P5, PT, R98, R2, RZ ;  /* 0x00000002623a7210 */ /* 0x000fe40007fbe0ff */
[----:B------:R-:W1:Y:S01]  /*25470*/  LDC R98, c[0x0][0x3a0] ;  /* 0x0000e800ff627b82 */ /* 0x000e620000000800 */
[----:B------:R-:W-:-:S05]  /*25480*/  VIADD R59, R59, 0xfffffd4c ;  /* 0xfffffd4c3b3b7836 */ /* 0x000fca0000000000 */
[----:B------:R-:W-:Y:S01]  /*25490*/  ISETP.GE.U32.AND P3, PT, R59, 0x7ffffccd, PT ;  /* 0x7ffffccd3b00780c */ /* 0x000fe20003f66070 */
[----:B------:R-:W-:Y:S02]  /*254a0*/  IMAD.X R59, R99, 0x1, R0, P5 ;  /* 0x00000001633b7824 */ /* 0x000fe400028e0600 */
[----:B---3--:R-:W-:-:S03]  /*254b0*/  VIADD R88, R88, 0xfffffd4a ;  /* 0xfffffd4a58587836 */ /* 0x008fc60000000000 */
[----:B------:R-:W-:Y:S02]  /*254c0*/  LDGSTS.E [R134+0x600c8], desc[UR22][R58.64], !P4 ;  /* 0x600c80003a867fae */ /* 0x000fe4000e1a1016 */
[----:B------:R-:W-:Y:S02]  /*254d0*/  ISETP.GE.U32.AND P4, PT, R88, 0x7ffffccb, PT ;  /* 0x7ffffccb5800780c */ /* 0x000fe40003f86070 */
[----:B------:R-:W-:-:S05]  /*254e0*/  IADD3 R68, P5, PT, R78, R2, RZ ;  /* 0x000000024e447210 */ /* 0x000fca0007fbe0ff */
[--C-:B------:R-:W-:Y:S01]  /*254f0*/  IMAD.X R69, R79, 0x1, R0.reuse, P5 ;  /* 0x000000014f457824 */ /* 0x100fe200028e0600 */
[----:B------:R-:W-:Y:S01]  /*25500*/  IADD3 R78, P5, PT, R116, R2, RZ ;  /* 0x00000002744e7210 */ /* 0x000fe20007fbe0ff */
[----:B-1----:R-:W-:Y:S01]  /*25510*/  VIADD R88, R98, 0xfffffd48 ;  /* 0xfffffd4862587836 */ /* 0x002fe20000000000 */
[----:B------:R-:W1:Y:S02]  /*25520*/  LDC R116, c[0x0][0x3a0] ;  /* 0x0000e800ff747b82 */ /* 0x000e640000000800 */
[----:B------:R-:W-:Y:S01]  /*25530*/  IADD3.X R79, PT, PT, R117, R0, RZ, P5, !PT ;  /* 0x00000000754f7210 */ /* 0x000fe20002ffe4ff */
[----:B------:R-:W-:Y:S04]  /*25540*/  LDGSTS.E [R134+0x600cc], desc[UR22][R68.64], !P3 ;  /* 0x600cc00044867fae */ /* 0x000fe8000d9a1016 */
[----:B------:R-:W-:Y:S01]  /*25550*/  LDGSTS.E [R134+0x600d0], desc[UR22][R78.64], !P2 ;  /* 0x600d00004e867fae */ /* 0x000fe2000d1a1016 */
[----:B------:R-:W-:Y:S01]  /*25560*/  ISETP.GE.U32.AND P2, PT, R88, 0x7ffffcc9, PT ;  /* 0x7ffffcc95800780c */ /* 0x000fe20003f46070 */
[----:B------:R-:W-:Y:S01]  /*25570*/  VIADD R89, R89, 0xfffffd49 ;  /* 0xfffffd4959597836 */ /* 0x000fe20000000000 */
[-C--:B------:R-:W-:Y:S01]  /*25580*/  IADD3 R88, P5, PT, R118, R2.reuse, RZ ;  /* 0x0000000276587210 */ /* 0x080fe20007fbe0ff */
[----:B------:R-:W3:Y:S08]  /*25590*/  LDC R117, c[0x0][0x3a0] ;  /* 0x0000e800ff757b82 */ /* 0x000ef00000000800 */
[----:B------:R-:W2:Y:S01]  /*255a0*/  LDC R118, c[0x0][0x3a0] ;  /* 0x0000e800ff767b82 */ /* 0x000ea20000000800 */
[----:B------:R-:W-:Y:S01]  /*255b0*/  ISETP.GE.U32.AND P3, PT, R89, 0x7ffffcca, PT ;  /* 0x7ffffcca5900780c */ /* 0x000fe20003f66070 */
[----:B------:R-:W-:Y:S01]  /*255c0*/  IMAD.X R89, R119, 0x1, R0, P5 ;  /* 0x0000000177597824 */ /* 0x000fe200028e0600 */
[----:B------:R-:W-:Y:S01]  /*255d0*/  IADD3 R98, P5, PT, R108, R2, RZ ;  /* 0x000000026c627210 */ /* 0x000fe20007fbe0ff */
[----:B-1----:R-:W-:-:S03]  /*255e0*/  VIADD R116, R116, 0xfffffd47 ;  /* 0xfffffd4774747836 */ /* 0x002fc60000000000 */
[----:B------:R-:W-:Y:S01]  /*255f0*/  IADD3.X R99, PT, PT, R109, R0, RZ, P5, !PT ;  /* 0x000000006d637210 */ /* 0x000fe20002ffe4ff */
[----:B------:R-:W-:Y:S01]  /*25600*/  LDGSTS.E [R134+0x600d4], desc[UR22][R88.64], !P4 ;  /* 0x600d400058867fae */ /* 0x000fe2000e1a1016 */
[----:B------:R-:W-:Y:S02]  /*25610*/  IADD3 R108, P5, PT, R122, R2, RZ ;  /* 0x000000027a6c7210 */ /* 0x000fe40007fbe0ff */
[----:B------:R-:W-:Y:S01]  /*25620*/  ISETP.GE.U32.AND P4, PT, R116, 0x7ffffcc8, PT ;  /* 0x7ffffcc87400780c */ /* 0x000fe20003f86070 */
[----:B------:R-:W1:Y:S02]  /*25630*/  LDC R122, c[0x0][0x3a0] ;  /* 0x0000e800ff7a7b82 */ /* 0x000e640000000800 */
[----:B------:R-:W-:Y:S01]  /*25640*/  IMAD.X R109, R123, 0x1, R0, P5 ;  /* 0x000000017b6d7824 */ /* 0x000fe200028e0600 */
[----:B------:R-:W-:Y:S04]  /*25650*/  LDGSTS.E [R134+0x600d8], desc[UR22][R98.64], !P3 ;  /* 0x600d800062867fae */ /* 0x000fe8000d9a1016 */
[----:B------:R-:W-:Y:S01]  /*25660*/  LDGSTS.E [R134+0x600dc], desc[UR22][R108.64], !P2 ;  /* 0x600dc0006c867fae */ /* 0x000fe2000d1a1016 */
[----:B---3--:R-:W-:Y:S01]  /*25670*/  VIADD R117, R117, 0xfffffd46 ;  /* 0xfffffd4675757836 */ /* 0x008fe20000000000 */
[----:B------:R-:W3:Y:S01]  /*25680*/  LDC R123, c[0x0][0x3a0] ;  /* 0x0000e800ff7b7b82 */ /* 0x000ee20000000800 */
[----:B--2---:R-:W-:-:S05]  /*25690*/  VIADD R116, R118, 0xfffffd45 ;  /* 0xfffffd4576747836 */ /* 0x004fca0000000000 */
[----:B------:R-:W-:Y:S02]  /*256a0*/  ISETP.GE.U32.AND P2, PT, R116, 0x7ffffcc6, PT ;  /* 0x7ffffcc67400780c */ /* 0x000fe40003f46070 */
[----:B------:R-:W-:Y:S02]  /*256b0*/  IADD3 R116, P5, PT, R124, R2, RZ ;  /* 0x000000027c747210 */ /* 0x000fe40007fbe0ff */
[----:B------:R-:W2:Y:S01]  /*256c0*/  LDC R124, c[0x0][0x3a0] ;  /* 0x0000e800ff7c7b82 */ /* 0x000ea20000000800 */
[----:B------:R-:W-:Y:S02]  /*256d0*/  ISETP.GE.U32.AND P3, PT, R117, 0x7ffffcc7, PT ;  /* 0x7ffffcc77500780c */ /* 0x000fe40003f66070 */
[----:B------:R-:W-:Y:S02]  /*256e0*/  IADD3.X R117, PT, PT, R125, R0, RZ, P5, !PT ;  /* 0x000000007d757210 */ /* 0x000fe40002ffe4ff */
[----:B------:R-:W-:Y:S01]  /*256f0*/  IADD3 R118, P5, PT, R120, R2, RZ ;  /* 0x0000000278767210 */ /* 0x000fe20007fbe0ff */
[----:B-1----:R-:W-:-:S02]  /*25700*/  VIADD R122, R122, 0xfffffd44 ;  /* 0xfffffd447a7a7836 */ /* 0x002fc40000000000 */
[----:B------:R-:W-:Y:S02]  /*25710*/  LDGSTS.E [R134+0x600e0], desc[UR22][R116.64], !P4 ;  /* 0x600e000074867fae */ /* 0x000fe4000e1a1016 */
[--C-:B------:R-:W-:Y:S01]  /*25720*/  IMAD.X R119, R121, 0x1, R0.reuse, P5 ;  /* 0x0000000179777824 */ /* 0x100fe200028e0600 */
[----:B------:R-:W-:Y:S02]  /*25730*/  IADD3 R120, P5, PT, R128, R2, RZ ;  /* 0x0000000280787210 */ /* 0x000fe40007fbe0ff */
[----:B------:R-:W-:Y:S01]  /*25740*/  ISETP.GE.U32.AND P4, PT, R122, 0x7ffffcc5, PT ;  /* 0x7ffffcc57a00780c */ /* 0x000fe20003f86070 */
[----:B------:R-:W1:Y:S01]  /*25750*/  LDC R128, c[0x0][0x3a0] ;  /* 0x0000e800ff807b82 */ /* 0x000e620000000800 */
[----:B------:R-:W-:Y:S01]  /*25760*/  LDGSTS.E [R134+0x600e4], desc[UR22][R118.64], !P3 ;  /* 0x600e400076867fae */ /* 0x000fe2000d9a1016 */
[----:B------:R-:W-:-:S05]  /*25770*/  IMAD.X R121, R129, 0x1, R0, P5 ;  /* 0x0000000181797824 */ /* 0x000fca00028e0600 */
[----:B------:R-:W-:Y:S01]  /*25780*/  LDGSTS.E [R134+0x600e8], desc[UR22][R120.64], !P2 ;  /* 0x600e800078867fae */ /* 0x000fe2000d1a1016 */
[----:B---3--:R-:W-:Y:S01]  /*25790*/  VIADD R123, R123, 0xfffffd43 ;  /* 0xfffffd437b7b7836 */ /* 0x008fe20000000000 */
[----:B------:R-:W3:Y:S01]  /*257a0*/  LDC R129, c[0x0][0x3a0] ;  /* 0x0000e800ff817b82 */ /* 0x000ee20000000800 */
[----:B--2---:R-:W-:-:S04]  /*257b0*/  IADD3 R122, PT, PT, R124, -0x2be, RZ ;  /* 0xfffffd427c7a7810 */ /* 0x004fc80007ffe0ff */
[----:B------:R-:W-:Y:S02]  /*257c0*/  ISETP.GE.U32.AND P2, PT, R122, 0x7ffffcc3, PT ;  /* 0x7ffffcc37a00780c */ /* 0x000fe40003f46070 */
[-C--:B------:R-:W-:Y:S02]  /*257d0*/  IADD3 R122, P5, PT, R130, R2.reuse, RZ ;  /* 0x00000002827a7210 */ /* 0x080fe40007fbe0ff */
[----:B------:R-:W2:Y:S01]  /*257e0*/  LDC R130, c[0x0][0x3a0] ;  /* 0x0000e800ff827b82 */ /* 0x000ea20000000800 */
[----:B------:R-:W-:Y:S02]  /*257f0*/  ISETP.GE.U32.AND P3, PT, R123, 0x7ffffcc4, PT ;  /* 0x7ffffcc47b00780c */ /* 0x000fe40003f66070 */
[----:B------:R-:W-:Y:S01]  /*25800*/  IMAD.X R123, R131, 0x1, R0, P5 ;  /* 0x00000001837b7824 */ /* 0x000fe200028e0600 */
[----:B------:R-:W-:Y:S01]  /*25810*/  IADD3 R124, P5, PT, R126, R2, RZ ;  /* 0x000000027e7c7210 */ /* 0x000fe20007fbe0ff */
[----:B-1----:R-:W-:-:S03]  /*25820*/  VIADD R128, R128, 0xfffffd41 ;  /* 0xfffffd4180807836 */ /* 0x002fc60000000000 */
[----:B------:R-:W-:Y:S01]  /*25830*/  LDGSTS.E [R134+0x600ec], desc[UR22][R122.64], !P4 ;  /* 0x600ec0007a867fae */ /* 0x000fe2000e1a1016 */
[--C-:B------:R-:W-:Y:S01]  /*25840*/  IMAD.X R125, R127, 0x1, R0.reuse, P5 ;  /* 0x000000017f7d7824 */ /* 0x100fe200028e0600 */
[----:B------:R-:W-:Y:S02]  /*25850*/  IADD3 R126, P5, PT, R152, R2, RZ ;  /* 0x00000002987e7210 */ /* 0x000fe40007fbe0ff */
[----:B------:R-:W-:Y:S01]  /*25860*/  ISETP.GE.U32.AND P4, PT, R128, 0x7ffffcc2, PT ;  /* 0x7ffffcc28000780c */ /* 0x000fe20003f86070 */
[----:B------:R-:W1:Y:S01]  /*25870*/  LDC R152, c[0x0][0x3a0] ;  /* 0x0000e800ff987b82 */ /* 0x000e620000000800 */
[----:B------:R-:W-:Y:S01]  /*25880*/  LDGSTS.E [R134+0x600f0], desc[UR22][R124.64], !P3 ;  /* 0x600f00007c867fae */ /* 0x000fe2000d9a1016 */
[----:B------:R-:W-:Y:S01]  /*25890*/  IMAD.X R127, R153, 0x1, R0, P5 ;  /* 0x00000001997f7824 */ /* 0x000fe200028e0600 */
[----:B---3--:R-:W-:-:S04]  /*258a0*/  IADD3 R129, PT, PT, R129, -0x2c0, RZ ;  /* 0xfffffd4081817810 */ /* 0x008fc80007ffe0ff */
[----:B------:R-:W-:Y:S01]  /*258b0*/  LDGSTS.E [R134+0x600f4], desc[UR22][R126.64], !P2 ;  /* 0x600f40007e867fae */ /* 0x000fe2000d1a1016 */
[----:B------:R-:W3:Y:S01]  /*258c0*/  LDC R153, c[0x0][0x3a0] ;  /* 0x0000e800ff997b82 */ /* 0x000ee20000000800 */
[----:B--2---:R-:W-:-:S05]  /*258d0*/  VIADD R128, R130, 0xfffffd3f ;  /* 0xfffffd3f82807836 */ /* 0x004fca0000000000 */
[----:B------:R-:W-:Y:S02]  /*258e0*/  ISETP.GE.U32.AND P2, PT, R128, 0x7ffffcc0, PT ;  /* 0x7ffffcc08000780c */ /* 0x000fe40003f46070 */
[----:B------:R-:W-:Y:S02]  /*258f0*/  IADD3 R128, P5, PT, R208, R2, RZ ;  /* 0x00000002d0807210 */ /* 0x000fe40007fbe0ff */
[----:B------:R-:W-:-:S03]  /*25900*/  ISETP.GE.U32.AND P3, PT, R129, 0x7ffffcc1, PT ;  /* 0x7ffffcc18100780c */ /* 0x000fc60003f66070 */
[----:B------:R-:W-:Y:S01]  /*25910*/  IMAD.X R129, R209, 0x1, R0, P5 ;  /* 0x00000001d1817824 */ /* 0x000fe200028e0600 */
[----:B------:R-:W-:Y:S01]  /*25920*/  IADD3 R130, P5, PT, R168, R2, RZ ;  /* 0x00000002a8827210 */ /* 0x000fe20007fbe0ff */
[----:B-1----:R-:W-:-:S03]  /*25930*/  VIADD R155, R152, 0xfffffd3d ;  /* 0xfffffd3d989b7836 */ /* 0x002fc60000000000 */
[----:B------:R-:W-:Y:S01]  /*25940*/  LDGSTS.E [R134+0x600f8], desc[UR22][R128.64], !P4 ;  /* 0x600f800080867fae */ /* 0x000fe2000e1a1016 */
[--C-:B------:R-:W-:Y:S01]  /*25950*/  IMAD.X R131, R169, 0x1, R0.reuse, P5 ;  /* 0x00000001a9837824 */ /* 0x100fe200028e0600 */
[----:B------:R-:W-:Y:S02]  /*25960*/  IADD3 R168, P5, PT, R224, R2, RZ ;  /* 0x00000002e0a87210 */ /* 0x000fe40007fbe0ff */
[----:B---3--:R-:W-:Y:S02]  /*25970*/  IADD3 R153, PT, PT, R153, -0x2c2, RZ ;  /* 0xfffffd3e99997810 */ /* 0x008fe40007ffe0ff */
[----:B------:R-:W-:Y:S01]  /*25980*/  LDGSTS.E [R134+0x600fc], desc[UR22][R130.64], !P3 ;  /* 0x600fc00082867fae */ /* 0x000fe2000d9a1016 */
[----:B------:R-:W-:-:S05]  /*25990*/  IMAD.X R169, R225, 0x1, R0, P5 ;  /* 0x00000001e1a97824 */ /* 0x000fca00028e0600 */
[----:B------:R1:W-:Y:S04]  /*259a0*/  STL.64 [R1+0x80], R168 ;  /* 0x000080a801007387 */ /* 0x0003e80000100a00 */
[----:B------:R-:W2:Y:S01]  /*259b0*/  LDL.LU.64 R208, [R1+0xc0] ;  /* 0x0000c00001d07983 */ /* 0x000ea20000300a00 */
[----:B------:R-:W-:-:S03]  /*259c0*/  ISETP.GE.U32.AND P4, PT, R153, 0x7ffffcbf, PT ;  /* 0x7ffffcbf9900780c */ /* 0x000fc60003f86070 */
[----:B------:R-:W3:Y:S04]  /*259d0*/  LDL.LU.64 R152, [R1+0xd0] ;  /* 0x0000d00001987983 */ /* 0x000ee80000300a00 */
[----:B------:R-:W3:Y:S01]  /*259e0*/  LDL.LU.64 R224, [R1+0xe0] ;  /* 0x0000e00001e07983 */ /* 0x000ee20000300a00 */
[-C--:B------:R-:W-:Y:S02]  /*259f0*/  IADD3 R186, P5, PT, R184, R2.reuse, RZ ;  /* 0x00000002b8ba7210 */ /* 0x080fe40007fbe0ff */
[----:B------:R-:W-:Y:S01]  /*25a00*/  ISETP.GE.U32.AND P3, PT, R155, 0x7ffffcbe, PT ;  /* 0x7ffffcbe9b00780c */ /* 0x000fe20003f66070 */
[----:B------:R1:W-:Y:S01]  /*25a10*/  LDGSTS.E [R134+0x60100], desc[UR22][R168.64], !P2 ;  /* 0x60100000a8867fae */ /* 0x0003e2000d1a1016 */
[----:B------:R-:W-:Y:S01]  /*25a20*/  VIADD R154, R154, 0xfffffd3c ;  /* 0xfffffd3c9a9a7836 */ /* 0x000fe20000000000 */
[----:B------:R-:W1:Y:S01]  /*25a30*/  LDC R155, c[0x0][0x3a0] ;  /* 0x0000e800ff9b7b82 */ /* 0x000e620000000800 */
[----:B------:R-:W-:Y:S01]  /*25a40*/  IMAD.X R187, R185, 0x1, R0, P5 ;  /* 0x00000001b9bb7824 */ /* 0x000fe200028e0600 */
[----:B----4-:R-:W-:-:S04]  /*25a50*/  IADD3 R184, P5, PT, R240, R2, RZ ;  /* 0x00000002f0b87210 */ /* 0x010fc80007fbe0ff */
[----:B------:R2:W-:Y:S01]  /*25a60*/  LDGSTS.E [R134+0x60104], desc[UR22][R186.64], !P4 ;  /* 0x60104000ba867fae */ /* 0x0005e2000e1a1016 */
[----:B------:R-:W-:Y:S01]  /*25a70*/  IMAD.X R185, R241, 0x1, R0, P5 ;  /* 0x00000001f1b97824 */ /* 0x000fe200028e0600 */
[----:B------:R-:W-:Y:S01]  /*25a80*/  IADD3 R170, P5, PT, R200, R2, RZ ;  /* 0x00000002c8aa7210 */ /* 0x000fe20007fbe0ff */
[----:B-1----:R-:W1:Y:S03]  /*25a90*/  LDC R168, c[0x0][0x3a0] ;  /* 0x0000e800ffa87b82 */ /* 0x002e660000000800 */
[----:B------:R-:W-:Y:S01]  /*25aa0*/  IADD3.X R171, PT, PT, R201, R0, RZ, P5, !PT ;  /* 0x00000000c9ab7210 */ /* 0x000fe20002ffe4ff */
[----:B------:R-:W-:Y:S04]  /*25ab0*/  STL.64 [R1+0x90], R186 ;  /* 0x000090ba01007387 */ /* 0x000fe80000100a00 */
[----:B------:R4:W-:Y:S04]  /*25ac0*/  STL.64 [R1+0xa0], R184 ;  /* 0x0000a0b801007387 */ /* 0x0009e80000100a00 */
[----:B------:R-:W-:Y:S04]  /*25ad0*/  LDGSTS.E [R134+0x60108], desc[UR22][R184.64], !P3 ;  /* 0x60108000b8867fae */ /* 0x000fe8000d9a1016 */
[----:B------:R3:W-:Y:S04]  /*25ae0*/  STL.64 [R1+0xa8], R170 ;  /* 0x0000a8aa01007387 */ /* 0x0007e80000100a00 */
[----:B----4-:R-:W4:Y:S04]  /*25af0*/  LDL.LU.64 R184, [R1+0xf0] ;  /* 0x0000f00001b87983 */ /* 0x010f280000300a00 */
[----:B------:R-:W4:Y:S04]  /*25b00*/  LDL.LU.64 R240, [R1+0x100] ;  /* 0x0001000001f07983 */ /* 0x000f280000300a00 */
[----:B------:R-:W4:Y:S01]  /*25b10*/  LDL.LU.64 R200, [R1+0x110] ;  /* 0x0001100001c87983 */ /* 0x000f220000300a00 */
[----:B------:R-:W-:-:S02]  /*25b20*/  ISETP.GE.U32.AND P2, PT, R154, 0x7ffffcbd, PT ;  /* 0x7ffffcbd9a00780c */ /* 0x000fc40003f46070 */
[----:B------:R-:W1:Y:S02]  /*25b30*/  LDC R154, c[0x0][0x3a0] ;  /* 0x0000e800ff9a7b82 */ /* 0x000e640000000800 */
[----:B-1----:R-:W-:Y:S02]  /*25b40*/  VIADD R168, R168, 0xfffffd3b ;  /* 0xfffffd3ba8a87836 */ /* 0x002fe40000000000 */
[----:B------:R-:W-:-:S03]  /*25b50*/  VIADD R155, R155, 0xfffffd3a ;  /* 0xfffffd3a9b9b7836 */ /* 0x000fc60000000000 */
[----:B------:R-:W-:Y:S02]  /*25b60*/  ISETP.GE.U32.AND P4, PT, R168, 0x7ffffcbc, PT ;  /* 0x7ffffcbca800780c */ /* 0x000fe40003f86070 */
[----:B------:R-:W-:Y:S01]  /*25b70*/  ISETP.GE.U32.AND P3, PT, R155, 0x7ffffcbb, PT ;  /* 0x7ffffcbb9b00780c */ /* 0x000fe20003f66070 */
[----:B------:R-:W1:Y:S01]  /*25b80*/  LDC R168, c[0x0][0x3a0] ;  /* 0x0000e800ffa87b82 */ /* 0x000e620000000800 */
[----:B------:R3:W-:Y:S07]  /*25b90*/  LDGSTS.E [R134+0x6010c], desc[UR22][R170.64], !P2 ;  /* 0x6010c000aa867fae */ /* 0x0007ee000d1a1016 */
[----:B------:R-:W2:Y:S01]  /*25ba0*/  LDC R155, c[0x0][0x3a0] ;  /* 0x0000e800ff9b7b82 */ /* 0x000ea20000000800 */
[----:B------:R-:W-:-:S05]  /*25bb0*/  VIADD R154, R154, 0xfffffd39 ;  /* 0xfffffd399a9a7836 */ /* 0x000fca0000000000 */
[----:B------:R-:W-:Y:S02]  /*25bc0*/  ISETP.GE.U32.AND P2, PT, R154, 0x7ffffcba, PT ;  /* 0x7ffffcba9a00780c */ /* 0x000fe40003f46070 */
[----:B------:R-:W2:Y:S01]  /*25bd0*/  LDC R154, c[0x0][0x3a0] ;  /* 0x0000e800ff9a7b82 */ /* 0x000ea20000000800 */
[----:B-1----:R-:W-:Y:S01]  /*25be0*/  VIADD R168, R168, 0xfffffd38 ;  /* 0xfffffd38a8a87836 */ /* 0x002fe20000000000 */
[----:B--2---:R-:W-:-:S05]  /*25bf0*/  IADD3 R186, P5, PT, R208, R2, RZ ;  /* 0x00000002d0ba7210 */ /* 0x004fca0007fbe0ff */
[----:B------:R-:W-:Y:S01]  /*25c00*/  IMAD.X R187, R209, 0x1, R0, P5 ;  /* 0x00000001d1bb7824 */ /* 0x000fe200028e0600 */
[----:B---3--:R-:W-:-:S04]  /*25c10*/  IADD3 R170, P5, PT, R152, R2, RZ ;  /* 0x0000000298aa7210 */ /* 0x008fc80007fbe0ff */
[----:B------:R-:W-:Y:S01]  /*25c20*/  IADD3.X R171, PT, PT, R153, R0, RZ, P5, !PT ;  /* 0x0000000099ab7210 */ /* 0x000fe20002ffe4ff */
[----:B------:R4:W-:Y:S01]  /*25c30*/  LDGSTS.E [R134+0x60110], desc[UR22][R186.64], !P4 ;  /* 0x60110000ba867fae */ /* 0x0009e2000e1a1016 */
[----:B------:R-:W-:-:S03]  /*25c40*/  IADD3 R152, P5, PT, R224, R2, RZ ;  /* 0x00000002e0987210 */ /* 0x000fc60007fbe0ff */
[----:B------:R-:W-:Y:S02]  /*25c50*/  STL.64 [R1+0xc0], R186 ;  /* 0x0000c0ba01007387 */ /* 0x000fe40000100a00 */
[----:B------:R-:W-:Y:S02]  /*25c60*/  IMAD.X R153, R225, 0x1, R0, P5 ;  /* 0x00000001e1997824 */ /* 0x000fe400028e0600 */
[----:B------:R-:W-:Y:S04]  /*25c70*/  STL.64 [R1+0xd0], R170 ;  /* 0x0000d0aa01007387 */ /* 0x000fe80000100a00 */
[----:B------:R1:W-:Y:S04]  /*25c80*/  LDGSTS.E [R134+0x60114], desc[UR22][R170.64], !P3 ;  /* 0x60114000aa867fae */ /* 0x0003e8000d9a1016 */
[----:B------:R2:W-:Y:S04]  /*25c90*/  STL.64 [R1+0xe0], R152 ;  /* 0x0000e09801007387 */ /* 0x0005e80000100a00 */
[----:B------:R-:W-:Y:S04]  /*25ca0*/  LDGSTS.E [R134+0x60118], desc[UR22][R152.64], !P2 ;  /* 0x6011800098867fae */ /* 0x000fe8000d1a1016 */
[----:B--2---:R-:W2:Y:S04]  /*25cb0*/  LDL.LU.64 R152, [R1+0x118] ;  /* 0x0001180001987983 */ /* 0x004ea80000300a00 */
[----:B------:R-:W3:Y:S04]  /*25cc0*/  LDL.LU.64 R208, [R1+0x128] ;  /* 0x0001280001d07983 */ /* 0x000ee80000300a00 */
[----:B------:R-:W3:Y:S01]  /*25cd0*/  LDL.LU.64 R224, [R1+0x138] ;  /* 0x0001380001e07983 */ /* 0x000ee20000300a00 */
[----:B------:R-:W-:-:S02]  /*25ce0*/  ISETP.GE.U32.AND P4, PT, R168, 0x7ffffcb9, PT ;  /* 0x7ffffcb9a800780c */ /* 0x000fc40003f86070 */
[----:B------:R-:W1:Y:S01]  /*25cf0*/  LDC R168, c[0x0][0x3a0] ;  /* 0x0000e800ffa87b82 */ /* 0x000e620000000800 */
[----:B----4-:R-:W-:-:S04]  /*25d00*/  IADD3 R186, P5, PT, R184, R2, RZ ;  /* 0x00000002b8ba7210 */ /* 0x010fc80007fbe0ff */
[----:B------:R-:W-:Y:S02]  /*25d10*/  IADD3.X R187, PT, PT, R185, R0, RZ, P5, !PT ;  /* 0x00000000b9bb7210 */ /* 0x000fe40002ffe4ff */
[----:B------:R-:W-:-:S04]  /*25d20*/  IADD3 R184, P5, PT, R240, R2, RZ ;  /* 0x00000002f0b87210 */ /* 0x000fc80007fbe0ff */
[----:B------:R2:W-:Y:S01]  /*25d30*/  LDGSTS.E [R134+0x6011c], desc[UR22][R186.64], !P4 ;  /* 0x6011c000ba867fae */ /* 0x0005e2000e1a1016 */
[--C-:B------:R-:W-:Y:S01]  /*25d40*/  IMAD.X R185, R241, 0x1, R0.reuse, P5 ;  /* 0x00000001f1b97824 */ /* 0x100fe200028e0600 */
[----:B-1----:R-:W-:Y:S02]  /*25d50*/  IADD3 R170, P5, PT, R200, R2, RZ ;  /* 0x00000002c8aa7210 */ /* 0x002fe40007fbe0ff */
[----:B------:R2:W-:Y:S03]  /*25d60*/  STL.64 [R1+0xf0], R186 ;  /* 0x0000f0ba01007387 */ /* 0x0005e60000100a00 */
[----:B------:R-:W-:Y:S01]  /*25d70*/  IMAD.X R171, R201, 0x1, R0, P5 ;  /* 0x00000001c9ab7824 */ /* 0x000fe200028e0600 */
[----:B------:R3:W-:Y:S04]  /*25d80*/  STL.64 [R1+0x100], R184 ;  /* 0x000100b801007387 */ /* 0x0007e80000100a00 */
[----:B------:R1:W-:Y:S01]  /*25d90*/  STL.64 [R1+0x110], R170 ;  /* 0x000110aa01007387 */ /* 0x0003e20000100a00 */
[----:B------:R-:W-:-:S03]  /*25da0*/  VIADD R168, R168, 0xfffffd35 ;  /* 0xfffffd35a8a87836 */ /* 0x000fc60000000000 */
[----:B------:R-:W4:Y:S02]  /*25db0*/  LDL.LU.64 R240, [R1+0x148] ;  /* 0x0001480001f07983 */ /* 0x000f240000300a00 */
[----:B------:R-:W-:Y:S02]  /*25dc0*/  ISETP.GE.U32.AND P4, PT, R168, 0x7ffffcb6, PT ;  /* 0x7ffffcb6a800780c */ /* 0x000fe40003f86070 */
[----:B------:R-:W4:Y:S04]  /*25dd0*/  LDL.LU.64 R168, [R1+0x160] ;  /* 0x0001600001a87983 */ /* 0x000f280000300a00 */
[----:B------:R-:W4:Y:S01]  /*25de0*/  LDL.LU.64 R200, [R1+0x170] ;  /* 0x0001700001c87983 */ /* 0x000f220000300a00 */
[----:B------:R-:W-:-:S05]  /*25df0*/  VIADD R155, R155, 0xfffffd37 ;  /* 0xfffffd379b9b7836 */ /* 0x000fca0000000000 */
[----:B------:R-:W-:Y:S02]  /*25e00*/  ISETP.GE.U32.AND P3, PT, R155, 0x7ffffcb8, PT ;  /* 0x7ffffcb89b00780c */ /* 0x000fe40003f66070 */
[----:B------:R-:W1:Y:S01]  /*25e10*/  LDC R155, c[0x0][0x3a0] ;  /* 0x0000e800ff9b7b82 */ /* 0x000e620000000800 */
[----:B------:R-:W-:-:S05]  /*25e20*/  VIADD R154, R154, 0xfffffd36 ;  /* 0xfffffd369a9a7836 */ /* 0x000fca0000000000 */
[----:B------:R-:W-:Y:S02]  /*25e30*/  ISETP.GE.U32.AND P2, PT, R154, 0x7ffffcb7, PT ;  /* 0x7ffffcb79a00780c */ /* 0x000fe40003f46070 */
[----:B------:R-:W1:Y:S03]  /*25e40*/  LDC R154, c[0x0][0x3a0] ;  /* 0x0000e800ff9a7b82 */ /* 0x000e660000000800 */
[----:B------:R3:W-:Y:S08]  /*25e50*/  LDGSTS.E [R134+0x60120], desc[UR22][R184.64], !P3 ;  /* 0x60120000b8867fae */ /* 0x0007f0000d9a1016 */
[----:B------:R1:W-:Y:S02]  /*25e60*/  LDGSTS.E [R134+0x60124], desc[UR22][R170.64], !P2 ;  /* 0x60124000aa867fae */ /* 0x0003e4000d1a1016 */
[----:B-1----:R-:W-:-:S05]  /*25e70*/  VIADD R155, R155, 0xfffffd34 ;  /* 0xfffffd349b9b7836 */ /* 0x002fca0000000000 */
[----:B------:R-:W-:Y:S02]  /*25e80*/  ISETP.GE.U32.AND P3, PT, R155, 0x7ffffcb5, PT ;  /* 0x7ffffcb59b00780c */ /* 0x000fe40003f66070 */
[----:B------:R-:W-:-:S04]  /*25e90*/  IADD3 R154, PT, PT, R154, -0x2cd, RZ ;  /* 0xfffffd339a9a7810 */ /* 0x000fc80007ffe0ff */
[----:B------:R-:W-:Y:S02]  /*25ea0*/  ISETP.GE.U32.AND P2, PT, R154, 0x7ffffcb4, PT ;  /* 0x7ffffcb49a00780c */ /* 0x000fe40003f46070 */
[----:B------:R-:W1:Y:S02]  /*25eb0*/  LDC R154, c[0x0][0x3a0] ;  /* 0x0000e800ff9a7b82 */ /* 0x000e640000000800 */
[----:B-1----:R-:W-:Y:S01]  /*25ec0*/  VIADD R154, R154, 0xfffffd32 ;  /* 0xfffffd329a9a7836 */ /* 0x002fe20000000000 */
[----:B--2---:R-:W-:-:S05]  /*25ed0*/  IADD3 R186, P5, PT, R152, R2, RZ ;  /* 0x0000000298ba7210 */ /* 0x004fca0007fbe0ff */
[----:B------:R-:W1:Y:S01]  /*25ee0*/  LDC R152, c[0x0][0x3a0] ;  /* 0x0000e800ff987b82 */ /* 0x000e620000000800 */
[----:B------:R-:W-:Y:S01]  /*25ef0*/  IMAD.X R187, R153, 0x1, R0, P5 ;  /* 0x0000000199bb7824 */ /* 0x000fe200028e0600 */
[----:B---3--:R-:W-:-:S06]  /*25f00*/  IADD3 R184, P5, PT, R208, R2, RZ ;  /* 0x00000002d0b87210 */ /* 0x008fcc0007fbe0ff */
[----:B------:R-:W2:Y:S01]  /*25f10*/  LDC R153, c[0x0][0x3a0] ;  /* 0x0000e800ff997b82 */ /* 0x000ea20000000800 */
[--C-:B------:R-:W-:Y:S01]  /*25f20*/  IMAD.X R185, R209, 0x1, R0.reuse, P5 ;  /* 0x00000001d1b97824 */ /* 0x100fe200028e0600 */
[----:B------:R-:W-:Y:S01]  /*25f30*/  IADD3 R170, P5, PT, R224, R2, RZ ;  /* 0x00000002e0aa7210 */ /* 0x000fe20007fbe0ff */
[----:B------:R-:W-:Y:S04]  /*25f40*/  STL.64 [R1+0x118], R186 ;  /* 0x000118ba01007387 */ /* 0x000fe80000100a00 */
[----:B------:R-:W-:Y:S01]  /*25f50*/  IMAD.X R171, R225, 0x1, R0, P5 ;  /* 0x00000001e1ab7824 */ /* 0x000fe200028e0600 */
[----:B------:R4:W-:Y:S04]  /*25f60*/  LDGSTS.E [R134+0x60128], desc[UR22][R186.64], !P4 ;  /* 0x60128000ba867fae */ /* 0x0009e8000e1a1016 */
[----:B------:R3:W-:Y:S04]  /*25f70*/  STL.64 [R1+0x128], R184 ;  /* 0x000128b801007387 */ /* 0x0007e80000100a00 */
[----:B------:R-:W-:Y:S04]  /*25f80*/  LDGSTS.E [R134+0x6012c], desc[UR22][R184.64], !P3 ;  /* 0x6012c000b8867fae */ /* 0x000fe8000d9a1016 */
[----:B------:R1:W-:Y:S01]  /*25f90*/  STL.64 [R1+0x138], R170 ;  /* 0x000138aa01007387 */ /* 0x0003e20000100a00 */
[----:B--2---:R-:W-:Y:S01]  /*25fa0*/  IADD3 R153, PT, PT, R153, -0x2cf, RZ ;  /* 0xfffffd3199997810 */ /* 0x004fe20007ffe0ff */
[----:B-1----:R-:W-:-:S02]  /*25fb0*/  VIADD R152, R152, 0xfffffd30 ;  /* 0xfffffd3098987836 */ /* 0x002fc40000000000 */
[----:B------:R1:W-:Y:S04]  /*25fc0*/  LDGSTS.E [R134+0x60130], desc[UR22][R170.64], !P2 ;  /* 0x60130000aa867fae */ /* 0x0003e8000d1a1016 */
[----:B---3--:R-:W2:Y:S04]  /*25fd0*/  LDL.LU.64 R184, [R1+0x178] ;  /* 0x0001780001b87983 */ /* 0x008ea80000300a00 */
[----:B------:R-:W3:Y:S04]  /*25fe0*/  LDL.LU.64 R208, [R1+0x180] ;  /* 0x0001800001d07983 */ /* 0x000ee80000300a00 */
[----:B------:R-:W3:Y:S01]  /*25ff0*/  LDL.LU.64 R224, [R1+0x190] ;  /* 0x0001900001e07983 */ /* 0x000ee20000300a00 */
[----:B------:R-:W-:-:S02]  /*26000*/  ISETP.GE.U32.AND P3, PT, R153, 0x7ffffcb2, PT ;  /* 0x7ffffcb29900780c */ /* 0x000fc40003f66070 */
[----:B------:R-:W1:Y:S01]  /*26010*/  LDC R153, c[0x0][0x3a0] ;  /* 0x0000e800ff997b82 */ /* 0x000e620000000800 */
[----:B----4-:R-:W-:Y:S02]  /*26020*/  IADD3 R186, P5, PT, R240, R2, RZ ;  /* 0x00000002f0ba7210 */ /* 0x010fe40007fbe0ff */
[----:B------:R-:W-:-:S03]  /*26030*/  ISETP.GE.U32.AND P2, PT, R152, 0x7ffffcb1, PT ;  /* 0x7ffffcb19800780c */ /* 0x000fc60003f46070 */
[----:B------:R-:W-:Y:S02]  /*26040*/  IMAD.X R187, R241, 0x1, R0, P5 ;  /* 0x00000001f1bb7824 */ /* 0x000fe400028e0600 */
[----:B------:R-:W4:Y:S01]  /*26050*/  LDC R152, c[0x0][0x3a0] ;  /* 0x0000e800ff987b82 */ /* 0x000f220000000800 */
[----:B-1----:R-:W-:Y:S02]  /*26060*/  IADD3 R170, P5, PT, R168, R2, RZ ;  /* 0x00000002a8aa7210 */ /* 0x002fe40007fbe0ff */
[----:B------:R-:W-:-:S03]  /*26070*/  ISETP.GE.U32.AND P4, PT, R154, 0x7ffffcb3, PT ;  /* 0x7ffffcb39a00780c */ /* 0x000fc60003f86070 */
[--C-:B------:R-:W-:Y:S01]  /*26080*/  IMAD.X R171, R169, 0x1, R0.reuse, P5 ;  /* 0x00000001a9ab7824 */ /* 0x100fe200028e0600 */
[----:B------:R-:W-:Y:S01]  /*26090*/  IADD3 R168, P5, PT, R200, R2, RZ ;  /* 0x00000002c8a87210 */ /* 0x000fe20007fbe0ff */
[----:B------:R-:W-:Y:S01]  /*260a0*/  STL.64 [R1+0x148], R186 ;  /* 0x000148ba01007387 */ /* 0x000fe20000100a00 */
[----:B------:R-:W1:Y:S03]  /*260b0*/  LDC R154, c[0x0][0x3a0] ;  /* 0x0000e800ff9a7b82 */ /* 0x000e660000000800 */
[----:B------:R-:W-:Y:S01]  /*260c0*/  IMAD.X R169, R201, 0x1, R0, P5 ;  /* 0x00000001c9a97824 */ /* 0x000fe200028e0600 */
[----:B------:R-:W-:Y:S01]  /*260d0*/  STL.64 [R1+0x160], R170 ;  /* 0x000160aa01007387 */ /* 0x000fe20000100a00 */
[----:B------:R-:W-:-:S03]  /*260e0*/  IADD3 R153, PT, PT, R153, -0x2d1, RZ ;  /* 0xfffffd2f99997810 */ /* 0x000fc60007ffe0ff */
[----:B------:R1:W-:Y:S04]  /*260f0*/  STL.64 [R1+0x170], R168 ;  /* 0x000170a801007387 */ /* 0x0003e80000100a00 */
[----:B------:R-:W3:Y:S01]  /*26100*/  LDL.LU.64 R240, [R1+0x1a0] ;  /* 0x0001a00001f07983 */ /* 0x000ee20000300a00 */
[----:B----4-:R-:W-:-:S03]  /*26110*/  VIADD R155, R152, 0xfffffd2e ;  /* 0xfffffd2e989b7836 */ /* 0x010fc60000000000 */
[----:B------:R-:W-:Y:S01]  /*26120*/  LDGSTS.E [R134+0x60134], desc[UR22][R186.64], !P4 ;  /* 0x60134000ba867fae */ /* 0x000fe2000e1a1016 */
[----:B------:R-:W-:-:S03]  /*26130*/  ISETP.GE.U32.AND P4, PT, R153, 0x7ffffcb0, PT ;  /* 0x7ffffcb09900780c */ /* 0x000fc60003f86070 */
[----:B------:R-:W4:Y:S04]  /*26140*/  LDL.LU.64 R152, [R1+0x1b0] ;  /* 0x0001b00001987983 */ /* 0x000f280000300a00 */
[----:B------:R-:W4:Y:S04]  /*26150*/  LDL.LU.64 R200, [R1+0x1c0] ;  /* 0x0001c00001c87983 */ /* 0x000f280000300a00 */
[----:B------:R-:W-:Y:S01]  /*26160*/  LDGSTS.E [R134+0x60138], desc[UR22][R170.64], !P3 ;  /* 0x60138000aa867fae */ /* 0x000fe2000d9a1016 */
[----:B------:R-:W-:Y:S01]  /*26170*/  ISETP.GE.U32.AND P3, PT, R155, 0x7ffffcaf, PT ;  /* 0x7ffffcaf9b00780c */ /* 0x000fe20003f66070 */
[----:B-1----:R-:W-:Y:S01]  /*26180*/  VIADD R154, R154, 0xfffffd2d ;  /* 0xfffffd2d9a9a7836 */ /* 0x002fe20000000000 */
[----:B------:R-:W1:Y:S01]  /*26190*/  LDC R155, c[0x0][0x3a0] ;  /* 0x0000e800ff9b7b82 */ /* 0x000e620000000800 */
[----:B------:R1:W-:Y:S03]  /*261a0*/  LDGSTS.E [R134+0x6013c], desc[UR22][R168.64], !P2 ;  /* 0x6013c000a8867fae */ /* 0x0003e6000d1a1016 */
[----:B------:R-:W-:-:S04]  /*261b0*/  ISETP.GE.U32.AND P2, PT, R154, 0x7ffffcae, PT ;  /* 0x7ffffcae9a00780c */ /* 0x000fc80003f46070 */
[----:B------:R-:W1:Y:S08]  /*261c0*/  LDC R154, c[0x0][0x3a0] ;  /* 0x0000e800ff9a7b82 */ /* 0x000e700000000800 */
[----:B-1----:R-:W1:Y:S01]  /*261d0*/  LDC R168, c[0x0][0x3a0] ;  /* 0x0000e800ffa87b82 */ /* 0x002e620000000800 */
[----:B------:R-:W-:Y:S02]  /*261e0*/  VIADD R155, R155, 0xfffffd2b ;  /* 0xfffffd2b9b9b7836 */ /* 0x000fe40000000000 */
[----:B------:R-:W-:-:S02]  /*261f0*/  VIADD R154, R154, 0xfffffd2a ;  /* 0xfffffd2a9a9a7836 */ /* 0x000fc40000000000 */
[----:B-1----:R-:W-:Y:S01]  /*26200*/  VIADD R168, R168, 0xfffffd2c ;  /* 0xfffffd2ca8a87836 */ /* 0x002fe20000000000 */
[----:B--2---:R-:W-:-:S05]  /*26210*/  IADD3 R186, P5, PT, R184, R2, RZ ;  /* 0x00000002b8ba7210 */ /* 0x004fca0007fbe0ff */
[----:B------:R-:W-:Y:S01]  /*26220*/  IMAD.X R187, R185, 0x1, R0, P5 ;  /* 0x00000001b9bb7824 */ /* 0x000fe200028e0600 */
[----:B---3--:R-:W-:-:S04]  /*26230*/  IADD3 R184, P5, PT, R208, R2, RZ ;  /* 0x00000002d0b87210 */ /* 0x008fc80007fbe0ff */
[----:B------:R1:W-:Y:S01]  /*26240*/  LDGSTS.E [R134+0x60140], desc[UR22][R186.64], !P4 ;  /* 0x60140000ba867fae */ /* 0x0003e2000e1a1016 */
[----:B------:R-:W-:Y:S01]  /*26250*/  IMAD.X R185, R209, 0x1, R0, P5 ;  /* 0x00000001d1b97824 */ /* 0x000fe200028e0600 */
[----:B------:R-:W-:-:S04]  /*26260*/  IADD3 R170, P5, PT, R224, R2, RZ ;  /* 0x00000002e0aa7210 */ /* 0x000fc80007fbe0ff */
[----:B------:R-:W-:Y:S01]  /*26270*/  IADD3.X R171, PT, PT, R225, R0, RZ, P5, !PT ;  /* 0x00000000e1ab7210 */ /* 0x000fe20002ffe4ff */
[----:B------:R-:W-:Y:S04]  /*26280*/  STL.64 [R1+0x178], R186 ;  /* 0x000178ba01007387 */ /* 0x000fe80000100a00 */
[----:B------:R2:W-:Y:S04]  /*26290*/  STL.64 [R1+0x180], R184 ;  /* 0x000180b801007387 */ /* 0x0005e80000100a00 */
[----:B------:R-:W-:Y:S04]  /*262a0*/  LDGSTS.E [R134+0x60144], desc[UR22][R184.64], !P3 ;  /* 0x60144000b8867fae */ /* 0x000fe8000d9a1016 */
[----:B------:R4:W-:Y:S01]  /*262b0*/  STL.64 [R1+0x190], R170 ;  /* 0x000190aa01007387 */ /* 0x0009e20000100a00 */
[----:B------:R-:W-:-:S02]  /*262c0*/  ISETP.GE.U32.AND P4, PT, R168, 0x7ffffcad, PT ;  /* 0x7ffffcada800780c */ /* 0x000fc40003f86070 */
[----:B------:R-:W-:Y:S01]  /*262d0*/  ISETP.GE.U32.AND P3, PT, R155, 0x7ffffcac, PT ;  /* 0x7ffffcac9b00780c */ /* 0x000fe20003f66070 */
[----:B------:R4:W-:Y:S04]  /*262e0*/  LDGSTS.E [R134+0x60148], desc[UR22][R170.64], !P2 ;  /* 0x60148000aa867fae */ /* 0x0009e8000d1a1016 */
[----:B--2---:R-:W2:Y:S01]  /*262f0*/  LDL.LU.64 R184, [R1+0x1d0] ;  /* 0x0001d00001b87983 */ /* 0x004ea20000300a00 */
[----:B------:R-:W3:Y:S03]  /*26300*/  LDC R168, c[0x0][0x3a0] ;  /* 0x0000e800ffa87b82 */ /* 0x000ee60000000800 */
[----:B------:R-:W2:Y:S04]  /*26310*/  LDL.LU.64 R208, [R1+0x1d8] ;  /* 0x0001d80001d07983 */ /* 0x000ea80000300a00 */
[----:B------:R-:W2:Y:S01]  /*26320*/  LDL.LU.64 R224, [R1+0x1e0] ;  /* 0x0001e00001e07983 */ /* 0x000ea20000300a00 */
[----:B-1----:R-:W-:Y:S01]  /*26330*/  IADD3 R186, P5, PT, R240, R2, RZ ;  /* 0x00000002f0ba7210 */ /* 0x002fe20007fbe0ff */
[----:B------:R-:W1:Y:S01]  /*26340*/  LDC R155, c[0x0][0x3a0] ;  /* 0x0000e800ff9b7b82 */ /* 0x000e620000000800 */
[----:B------:R-:W-:-:S03]  /*26350*/  ISETP.GE.U32.AND P2, PT, R154, 0x7ffffcab, PT ;  /* 0x7ffffcab9a00780c */ /* 0x000fc60003f46070 */
[----:B------:R-:W-:Y:S01]  /*26360*/  IMAD.X R187, R241, 0x1, R0, P5 ;  /* 0x00000001f1bb7824 */ /* 0x000fe200028e0600 */
[----:B----4-:R-:W-:-:S03]  /*26370*/  IADD3 R170, P5, PT, R152, R2, RZ ;  /* 0x0000000298aa7210 */ /* 0x010fc60007fbe0ff */
[----:B------:R-:W4:Y:S01]  /*26380*/  LDC R154, c[0x0][0x3a0] ;  /* 0x0000e800ff9a7b82 */ /* 0x000f220000000800 */
        /* <DEDUP_REMOVED lines=9> */
[----:B---3--:R-:W3:Y:S04]  /*26420*/  LDL.LU.64 R152, [R1+0x1f0] ;  /* 0x0001f00001987983 */ /* 0x008ee80000300a00 */
[----:B------:R-:W3:Y:S04]  /*26430*/  LDL.LU.64 R240, [R1+0x200] ;  /* 0x0002000001f07983 */ /* 0x000ee80000300a00 */
[----:B------:R-:W3:Y:S01]  /*26440*/  LDL.LU.64 R200, [R1+0x218] ;  /* 0x0002180001c87983 */ /* 0x000ee20000300a00 */
[----:B------:R-:W-:-:S05]  /*26450*/  VIADD R168, R168, 0xfffffd29 ;  /* 0xfffffd29a8a87836 */ /* 0x000fca0000000000 */
[----:B------:R-:W-:Y:S02]  /*26460*/  ISETP.GE.U32.AND P4, PT, R168, 0x7ffffcaa, PT ;  /* 0x7ffffcaaa800780c */ /* 0x000fe40003f86070 */
[----:B------:R-:W4:Y:S01]  /*26470*/  LDC R168, c[0x0][0x3a0] ;  /* 0x0000e800ffa87b82 */ /* 0x000f220000000800 */
[----:B-1----:R-:W-:-:S05]  /*26480*/  VIADD R155, R155, 0xfffffd28 ;  /* 0xfffffd289b9b7836 */ /* 0x002fca0000000000 */
[----:B------:R-:W-:Y:S02]  /*26490*/  ISETP.GE.U32.AND P3, PT, R155, 0x7ffffca9, PT ;  /* 0x7ffffca99b00780c */ /* 0x000fe40003f66070 */
[----:B------:R-:W1:Y:S01]  /*264a0*/  LDC R155, c[0x0][0x3a0] ;  /* 0x0000e800ff9b7b82 */ /* 0x000e620000000800 */
[----:B----4-:R-:W-:Y:S02]  /*264b0*/  VIADD R168, R168, 0xfffffd26 ;  /* 0xfffffd26a8a87836 */ /* 0x010fe40000000000 */
[----:B------:R-:W-:-:S05]  /*264c0*/  VIADD R154, R154, 0xfffffd27 ;  /* 0xfffffd279a9a7836 */ /* 0x000fca0000000000 */
[----:B------:R-:W-:Y:S01]  /*264d0*/  ISETP.GE.U32.AND P2, PT, R154, 0x7ffffca8, PT ;  /* 0x7ffffca89a00780c */ /* 0x000fe20003f46070 */
[----:B-1----:R-:W-:Y:S01]  /*264e0*/  VIADD R155, R155, 0xfffffd25 ;  /* 0xfffffd259b9b7836 */ /* 0x002fe20000000000 */
[----:B------:R-:W1:Y:S01]  /*264f0*/  LDC R154, c[0x0][0x3a0] ;  /* 0x0000e800ff9a7b82 */ /* 0x000e620000000800 */
[----:B--2---:R-:W-:-:S04]  /*26500*/  IADD3 R186, P5, PT, R184, R2, RZ ;  /* 0x00000002b8ba7210 */ /* 0x004fc80007fbe0ff */
[----:B------:R-:W-:Y:S02]  /*26510*/  IADD3.X R187, PT, PT, R185, R0, RZ, P5, !PT ;  /* 0x00000000b9bb7210 */ /* 0x000fe40002ffe4ff */
[----:B------:R-:W-:-:S03]  /*26520*/  IADD3 R184, P5, PT, R208, R2, RZ ;  /* 0x00000002d0b87210 */ /* 0x000fc60007fbe0ff */
[----:B------:R3:W-:Y:S02]  /*26530*/  LDGSTS.E [R134+0x60158], desc[UR22][R186.64], !P4 ;  /* 0x60158000ba867fae */ /* 0x0007e4000e1a1016 */
[--C-:B------:R-:W-:Y:S01]  /*26540*/  IMAD.X R185, R209, 0x1, R0.reuse, P5 ;  /* 0x00000001d1b97824 */ /* 0x100fe200028e0600 */
[----:B------:R-:W-:Y:S01]  /*26550*/  IADD3 R170, P5, PT, R224, R2, RZ ;  /* 0x00000002e0aa7210 */ /* 0x000fe20007fbe0ff */
[----:B------:R3:W-:Y:S04]  /*26560*/  STL.64 [R1+0x1d0], R186 ;  /* 0x0001d0ba01007387 */ /* 0x0007e80000100a00 */
[----:B------:R-:W-:Y:S01]  /*26570*/  IMAD.X R171, R225, 0x1, R0, P5 ;  /* 0x00000001e1ab7824 */ /* 0x000fe200028e0600 */
[----:B------:R2:W-:Y:S04]  /*26580*/  STL.64 [R1+0x1d8], R184 ;  /* 0x0001d8b801007387 */ /* 0x0005e80000100a00 */
[----:B------:R4:W-:Y:S04]  /*26590*/  STL.64 [R1+0x1e0], R170 ;  /* 0x0001e0aa01007387 */ /* 0x0009e80000100a00 */
[----:B------:R-:W4:Y:S01]  /*265a0*/  LDL.LU.64 R208, [R1+0x220] ;  /* 0x0002200001d07983 */ /* 0x000f220000300a00 */
[----:B------:R-:W-:-:S03]  /*265b0*/  ISETP.GE.U32.AND P4, PT, R168, 0x7ffffca7, PT ;  /* 0x7ffffca7a800780c */ /* 0x000fc60003f86070 */
[----:B------:R-:W4:Y:S04]  /*265c0*/  LDL.LU.64 R168, [R1+0x228] ;  /* 0x0002280001a87983 */ /* 0x000f280000300a00 */
[----:B------:R-:W4:Y:S04]  /*265d0*/  LDL.LU.64 R224, [R1+0x230] ;  /* 0x0002300001e07983 */ /* 0x000f280000300a00 */
[----:B------:R2:W-:Y:S01]  /*265e0*/  LDGSTS.E [R134+0x6015c], desc[UR22][R184.64], !P3 ;  /* 0x6015c000b8867fae */ /* 0x0005e2000d9a1016 */
[----:B------:R-:W-:-:S03]  /*265f0*/  ISETP.GE.U32.AND P3, PT, R155, 0x7ffffca6, PT ;  /* 0x7ffffca69b00780c */ /* 0x000fc60003f66070 */
[----:B------:R4:W-:Y:S01]  /*26600*/  LDGSTS.E [R134+0x60160], desc[UR22][R170.64], !P2 ;  /* 0x60160000aa867fae */ /* 0x0009e2000d1a1016 */
[-C--:B---3--:R-:W-:Y:S02]  /*26610*/  IADD3 R186, P5, PT, R152, R2.reuse, RZ ;  /* 0x0000000298ba7210 */ /* 0x088fe40007fbe0ff */
[----:B------:R-:W3:Y:S03]  /*26620*/  LDC R152, c[0x0][0x3a0] ;  /* 0x0000e800ff987b82 */ /* 0x000ee60000000800 */
[----:B------:R-:W-:Y:S01]  /*26630*/  IMAD.X R187, R153, 0x1, R0, P5 ;  /* 0x0000000199bb7824 */ /* 0x000fe200028e0600 */
[----:B--2---:R-:W-:-:S04]  /*26640*/  IADD3 R184, P5, PT, R240, R2, RZ ;  /* 0x00000002f0b87210 */ /* 0x004fc80007fbe0ff */
[----:B------:R2:W-:Y:S01]  /*26650*/  LDGSTS.E [R134+0x60164], desc[UR22][R186.64], !P4 ;  /* 0x60164000ba867fae */ /* 0x0005e2000e1a1016 */
[--C-:B------:R-:W-:Y:S01]  /*26660*/  IMAD.X R185, R241, 0x1, R0.reuse, P5 ;  /* 0x00000001f1b97824 */ /* 0x100fe200028e0600 */
[----:B----4-:R-:W-:Y:S01]  /*26670*/  IADD3 R170, P5, PT, R200, R2, RZ ;  /* 0x00000002c8aa7210 */ /* 0x010fe20007fbe0ff */
[----:B------:R-:W4:Y:S01]  /*26680*/  LDC R153, c[0x0][0x3a0] ;  /* 0x0000e800ff997b82 */ /* 0x000f220000000800 */
[----:B------:R-:W-:Y:S03]  /*26690*/  STL.64 [R1+0x1f0], R186 ;  /* 0x0001f0ba01007387 */ /* 0x000fe60000100a00 */
[----:B------:R-:W-:Y:S01]  /*266a0*/  IMAD.X R171, R201, 0x1, R0, P5 ;  /* 0x00000001c9ab7824 */ /* 0x000fe200028e0600 */
[----:B------:R1:W-:Y:S04]  /*266b0*/  STL.64 [R1+0x200], R184 ;  /* 0x000200b801007387 */ /* 0x0003e80000100a00 */
[----:B------:R-:W-:Y:S04]  /*266c0*/  LDGSTS.E [R134+0x60168], desc[UR22][R184.64], !P3 ;  /* 0x60168000b8867fae */ /* 0x000fe8000d9a1016 */
[----:B------:R2:W-:Y:S04]  /*266d0*/  STL.64 [R1+0x218], R170 ;  /* 0x000218aa01007387 */ /* 0x0005e80000100a00 */
[----:B-1----:R-:W4:Y:S04]  /*266e0*/  LDL.LU.64 R184, [R1+0x240] ;  /* 0x0002400001b87983 */ /* 0x002f280000300a00 */
[----:B------:R-:W4:Y:S04]  /*266f0*/  LDL.LU.64 R240, [R1+0x258] ;  /* 0x0002580001f07983 */ /* 0x000f280000300a00 */
[----:B------:R-:W4:Y:S01]  /*26700*/  LDL.LU.64 R200, [R1+0x278] ;  /* 0x0002780001c87983 */ /* 0x000f220000300a00 */
[----:B------:R-:W-:-:S04]  /*26710*/  IADD3 R154, PT, PT, R154, -0x2dc, RZ ;  /* 0xfffffd249a9a7810 */ /* 0x000fc80007ffe0ff */
[----:B------:R-:W-:Y:S02]  /*26720*/  ISETP.GE.U32.AND P2, PT, R154, 0x7ffffca5, PT ;  /* 0x7ffffca59a00780c */ /* 0x000fe40003f46070 */
[----:B------:R-:W1:Y:S01]  /*26730*/  LDC R154, c[0x0][0x3a0] ;  /* 0x0000e800ff9a7b82 */ /* 0x000e620000000800 */
[----:B----4-:R-:W-:Y:S01]  /*26740*/  IADD3 R153, PT, PT, R153, -0x2de, RZ ;  /* 0xfffffd2299997810 */ /* 0x010fe20007ffe0ff */
[----:B---3--:R-:W-:-:S03]  /*26750*/  VIADD R152, R152, 0xfffffd21 ;  /* 0xfffffd2198987836 */ /* 0x008fc60000000000 */
[----:B------:R-:W-:-:S03]  /*26760*/  ISETP.GE.U32.AND P3, PT, R153, 0x7ffffca3, PT ;  /* 0x7ffffca39900780c */ /* 0x000fc60003f66070 */
[----:B------:R-:W3:Y:S03]  /*26770*/  LDC R153, c[0x0][0x3a0] ;  /* 0x0000e800ff997b82 */ /* 0x000ee60000000800 */
[----:B------:R4:W-:Y:S01]  /*26780*/  LDGSTS.E [R134+0x6016c], desc[UR22][R170.64], !P2 ;  /* 0x6016c000aa867fae */ /* 0x0009e2000d1a1016 */
[----:B------:R-:W-:-:S04]  /*26790*/  ISETP.GE.U32.AND P2, PT, R152, 0x7ffffca2, PT ;  /* 0x7ffffca29800780c */ /* 0x000fc80003f46070 */
[----:B------:R-:W2:Y:S01]  /*267a0*/  LDC R152, c[0x0][0x3a0] ;  /* 0x0000e800ff987b82 */ /* 0x000ea20000000800 */
[----:B-1----:R-:W-:-:S05]  /*267b0*/  VIADD R154, R154, 0xfffffd23 ;  /* 0xfffffd239a9a7836 */ /* 0x002fca0000000000 */
[----:B------:R-:W-:Y:S02]  /*267c0*/  ISETP.GE.U32.AND P4, PT, R154, 0x7ffffca4, PT ;  /* 0x7ffffca49a00780c */ /* 0x000fe40003f86070 */
[----:B------:R-:W1:Y:S01]  /*267d0*/  LDC R154, c[0x0][0x3a0] ;  /* 0x0000e800ff9a7b82 */ /* 0x000e620000000800 */
[----:B---3--:R-:W-:Y:S01]  /*267e0*/  IADD3 R153, PT, PT, R153, -0x2e0, RZ ;  /* 0xfffffd2099997810 */ /* 0x008fe20007ffe0ff */
[----:B--2---:R-:W-:Y:S01]  /*267f0*/  VIADD R155, R152, 0xfffffd1f ;  /* 0xfffffd1f989b7836 */ /* 0x004fe20000000000 */
[----:B------:R-:W-:-:S05]  /*26800*/  IADD3 R186, P5, PT, R208, R2, RZ ;  /* 0x00000002d0ba7210 */ /* 0x000fca0007fbe0ff */
[----:B------:R-:W-:Y:S01]  /*26810*/  IMAD.X R187, R209, 0x1, R0, P5 ;  /* 0x00000001d1bb7824 */ /* 0x000fe200028e0600 */
[----:B----4-:R-:W-:-:S04]  /*26820*/  IADD3 R170, P5, PT, R168, R2, RZ ;  /* 0x00000002a8aa7210 */ /* 0x010fc80007fbe0ff */
[----:B------:R2:W-:Y:S01]  /*26830*/  LDGSTS.E [R134+0x60170], desc[UR22][R186.64], !P4 ;  /* 0x60170000ba867fae */ /* 0x0005e2000e1a1016 */
[--C-:B------:R-:W-:Y:S01]  /*26840*/  IMAD.X R171, R169, 0x1, R0.reuse, P5 ;  /* 0x00000001a9ab7824 */ /* 0x100fe200028e0600 */
[----:B------:R-:W-:Y:S02]  /*26850*/  IADD3 R168, P5, PT, R224, R2, RZ ;  /* 0x00000002e0a87210 */ /* 0x000fe40007fbe0ff */
[----:B------:R2:W-:Y:S03]  /*26860*/  STL.64 [R1+0x220], R186 ;  /* 0x000220ba01007387 */ /* 0x0005e60000100a00 */
[----:B------:R-:W-:Y:S01]  /*26870*/  IMAD.X R169, R225, 0x1, R0, P5 ;  /* 0x00000001e1a97824 */ /* 0x000fe200028e0600 */
[----:B------:R-:W-:Y:S04]  /*26880*/  STL.64 [R1+0x228], R170 ;  /* 0x000228aa01007387 */ /* 0x000fe80000100a00 */
[----:B------:R3:W-:Y:S04]  /*26890*/  STL.64 [R1+0x230], R168 ;  /* 0x000230a801007387 */ /* 0x0007e80000100a00 */
[----:B------:R-:W4:Y:S01]  /*268a0*/  LDL.LU.64 R208, [R1+0x280] ;  /* 0x0002800001d07983 */ /* 0x000f220000300a00 */
[----:B------:R-:W-:-:S03]  /*268b0*/  ISETP.GE.U32.AND P4, PT, R153, 0x7ffffca1, PT ;  /* 0x7ffffca19900780c */ /* 0x000fc60003f86070 */
[----:B------:R-:W4:Y:S04]  /*268c0*/  LDL.LU.64 R152, [R1+0x288] ;  /* 0x0002880001987983 */ /* 0x000f280000300a00 */
[----:B------:R-:W4:Y:S04]  /*268d0*/  LDL.LU.64 R224, [R1+0x290] ;  /* 0x0002900001e07983 */ /* 0x000f280000300a00 */
[----:B------:R-:W-:Y:S01]  /*268e0*/  LDGSTS.E [R134+0x60174], desc[UR22][R170.64], !P3 ;  /* 0x60174000aa867fae */ /* 0x000fe2000d9a1016 */
[----:B------:R-:W-:Y:S01]  /*268f0*/  ISETP.GE.U32.AND P3, PT, R155, 0x7ffffca0, PT ;  /* 0x7ffffca09b00780c */ /* 0x000fe20003f66070 */
[----:B-1----:R-:W-:Y:S01]  /*26900*/  VIADD R154, R154, 0xfffffd1e ;  /* 0xfffffd1e9a9a7836 */ /* 0x002fe20000000000 */
[----:B------:R-:W1:Y:S01]  /*26910*/  LDC R155, c[0x0][0x3a0] ;  /* 0x0000e800ff9b7b82 */ /* 0x000e620000000800 */
[----:B------:R3:W-:Y:S01]  /*26920*/  LDGSTS.E [R134+0x60178], desc[UR22][R168.64], !P2 ;  /* 0x60178000a8867fae */ /* 0x0007e2000d1a1016 */
[----:B--2---:R-:W-:-:S06]  /*26930*/  IADD3 R186, P5, PT, R184, R2, RZ ;  /* 0x00000002b8ba7210 */ /* 0x004fcc0007fbe0ff */
[----:B---3--:R-:W2:Y:S01]  /*26940*/  LDC R168, c[0x0][0x3a0] ;  /* 0x0000e800ffa87b82 */ /* 0x008ea20000000800 */
[----:B------:R-:W-:Y:S01]  /*26950*/  IMAD.X R187, R185, 0x1, R0, P5 ;  /* 0x00000001b9bb7824 */ /* 0x000fe200028e0600 */
[----:B------:R-:W-:-:S04]  /*26960*/  IADD3 R184, P5, PT, R240, R2, RZ ;  /* 0x00000002f0b87210 */ /* 0x000fc80007fbe0ff */
[----:B------:R4:W-:Y:S01]  /*26970*/  LDGSTS.E [R134+0x6017c], desc[UR22][R186.64], !P4 ;  /* 0x6017c000ba867fae */ /* 0x0009e2000e1a1016 */
[----:B------:R-:W-:Y:S01]  /*26980*/  IMAD.X R185, R241, 0x1, R0, P5 ;  /* 0x00000001f1b97824 */ /* 0x000fe200028e0600 */
[----:B------:R-:W-:-:S04]  /*26990*/  IADD3 R170, P5, PT, R200, R2, RZ ;  /* 0x00000002c8aa7210 */ /* 0x000fc80007fbe0ff */
[----:B------:R-:W-:Y:S01]  /*269a0*/  IADD3.X R171, PT, PT, R201, R0, RZ, P5, !PT ;  /* 0x00000000c9ab7210 */ /* 0x000fe20002ffe4ff */
[----:B------:R-:W-:Y:S04]  /*269b0*/  STL.64 [R1+0x240], R186 ;  /* 0x000240ba01007387 */ /* 0x000fe80000100a00 */
[----:B------:R3:W-:Y:S04]  /*269c0*/  STL.64 [R1+0x258], R184 ;  /* 0x000258b801007387 */ /* 0x0007e80000100a00 */
[----:B------:R-:W-:Y:S04]  /*269d0*/  LDGSTS.E [R134+0x60180], desc[UR22][R184.64], !P3 ;  /* 0x60180000b8867fae */ /* 0x000fe8000d9a1016 */
[----:B------:R1:W-:Y:S04]  /*269e0*/  STL.64 [R1+0x278], R170 ;  /* 0x000278aa01007387 */ /* 0x0003e80000100a00 */
[----:B---3--:R-:W3:Y:S04]  /*269f0*/  LDL.LU.64 R184, [R1+0x2a0] ;  /* 0x0002a00001b87983 */ /* 0x008ee80000300a00 */
[----:B------:R-:W3:Y:S04]  /*26a00*/  LDL.LU.64 R240, [R1+0x2b8] ;  /* 0x0002b80001f07983 */ /* 0x000ee80000300a00 */
[----:B------:R-:W3:Y:S01]  /*26a10*/  LDL.LU.64 R200, [R1+0x2c0] ;  /* 0x0002c00001c87983 */ /* 0x000ee20000300a00 */
[----:B------:R-:W-:-:S02]  /*26a20*/  ISETP.GE.U32.AND P2, PT, R154, 0x7ffffc9f, PT ;  /* 0x7ffffc9f9a00780c */ /* 0x000fc40003f46070 */
[----:B------:R-:W1:Y:S01]  /*26a30*/  LDC R154, c[0x0][0x3a0] ;  /* 0x0000e800ff9a7b82 */ /* 0x000e620000000800 */
[----:B--2---:R-:W-:Y:S02]  /*26a40*/  VIADD R168, R168, 0xfffffd1d ;  /* 0xfffffd1da8a87836 */ /* 0x004fe40000000000 */
[----:B-1----:R-:W-:-:S03]  /*26a50*/  VIADD R155, R155, 0xfffffd1c ;  /* 0xfffffd1c9b9b7836 */ /* 0x002fc60000000000 */
[----:B------:R-:W-:Y:S02]  /*26a60*/  ISETP.GE.U32.AND P4, PT, R168, 0x7ffffc9e, PT ;  /* 0x7ffffc9ea800780c */ /* 0x000fe40003f86070 */
[----:B------:R-:W-:Y:S01]  /*26a70*/  ISETP.GE.U32.AND P3, PT, R155, 0x7ffffc9d, PT ;  /* 0x7ffffc9d9b00780c */ /* 0x000fe20003f66070 */
[----:B------:R-:W1:Y:S02]  /*26a80*/  LDC R168, c[0x0][0x3a0] ;  /* 0x0000e800ffa87b82 */ /* 0x000e640000000800 */
[----:B------:R2:W-:Y:S06]  /*26a90*/  LDGSTS.E [R134+0x60184], desc[UR22][R170.64], !P2 ;  /* 0x60184000aa867fae */ /* 0x0005ec000d1a1016 */
[----:B------:R-:W2:Y:S01]  /*26aa0*/  LDC R155, c[0x0][0x3a0] ;  /* 0x0000e800ff9b7b82 */ /* 0x000ea20000000800 */
[----:B------:R-:W-:-:S05]  /*26ab0*/  VIADD R154, R154, 0xfffffd1b ;  /* 0xfffffd1b9a9a7836 */ /* 0x000fca0000000000 */
[----:B------:R-:W-:Y:S02]  /*26ac0*/  ISETP.GE.U32.AND P2, PT, R154, 0x7ffffc9c, PT ;  /* 0x7ffffc9c9a00780c */ /* 0x000fe40003f46070 */
[----:B------:R-:W2:Y:S01]  /*26ad0*/  LDC R154, c[0x0][0x3a0] ;  /* 0x0000e800ff9a7b82 */ /* 0x000ea20000000800 */
[----:B-1----:R-:W-:Y:S01]  /*26ae0*/  VIADD R168, R168, 0xfffffd1a ;  /* 0xfffffd1aa8a87836 */ /* 0x002fe20000000000 */
[----:B----4-:R-:W-:-:S05]  /*26af0*/  IADD3 R186, P5, PT, R208, R2, RZ ;  /* 0x00000002d0ba7210 */ /* 0x010fca0007fbe0ff */
[----:B------:R-:W-:Y:S01]  /*26b00*/  IMAD.X R187, R209, 0x1, R0, P5 ;  /* 0x00000001d1bb7824 */ /* 0x000fe200028e0600 */
[----:B--2---:R-:W-:-:S04]  /*26b10*/  IADD3 R170, P5, PT, R152, R2, RZ ;  /* 0x0000000298aa7210 */ /* 0x004fc80007fbe0ff */
        /* <DEDUP_REMOVED lines=10> */
[----:B------:R-:W4:Y:S04]  /*26bc0*/  LDL.LU.64 R208, [R1+0x2d8] ;  /* 0x0002d80001d07983 */ /* 0x000f280000300a00 */
[----:B------:R-:W4:Y:S01]  /*26bd0*/  LDL.LU.64 R224, [R1+0x2e0] ;  /* 0x0002e00001e07983 */ /* 0x000f220000300a00 */
[----:B------:R-:W-:-:S02]  /*26be0*/  ISETP.GE.U32.AND P4, PT, R168, 0x7ffffc9b, PT ;  /* 0x7ffffc9ba800780c */ /* 0x000fc40003f86070 */
[----:B------:R-:W1:Y:S01]  /*26bf0*/  LDC R168, c[0x0][0x3a0] ;  /* 0x0000e800ffa87b82 */ /* 0x000e620000000800 */
[----:B---3--:R-:W-:-:S04]  /*26c00*/  IADD3 R186, P5, PT, R184, R2, RZ ;  /* 0x00000002b8ba7210 */ /* 0x008fc80007fbe0ff */
[----:B------:R-:W-:Y:S02]  /*26c10*/  IADD3.X R187, PT, PT, R185, R0, RZ, P5, !PT ;  /* 0x00000000b9bb7210 */ /* 0x000fe40002ffe4ff */
[----:B------:R-:W-:Y:S01]  /*26c20*/  IADD3 R184, P5, PT, R240, R2, RZ ;  /* 0x00000002f0b87210 */ /* 0x000fe20007fbe0ff */
[----:B-1----:R-:W-:-:S03]  /*26c30*/  VIADD R168, R168, 0xfffffd17 ;  /* 0xfffffd17a8a87836 */ /* 0x002fc60000000000 */
[----:B------:R2:W-:Y:S01]  /*26c40*/  LDGSTS.E [R134+0x60194], desc[UR22][R186.64], !P4 ;  /* 0x60194000ba867fae */ /* 0x0005e2000e1a1016 */
[--C-:B------:R-:W-:Y:S01]  /*26c50*/  IMAD.X R185, R241, 0x1, R0.reuse, P5 ;  /* 0x00000001f1b97824 */ /* 0x100fe200028e0600 */
[----:B------:R-:W-:Y:S02]  /*26c60*/  IADD3 R170, P5, PT, R200, R2, RZ ;  /* 0x00000002c8aa7210 */ /* 0x000fe40007fbe0ff */
[----:B------:R2:W-:Y:S03]  /*26c70*/  STL.64 [R1+0x2a0], R186 ;  /* 0x0002a0ba01007387 */ /* 0x0005e60000100a00 */
[----:B------:R-:W-:Y:S01]  /*26c80*/  IMAD.X R171, R201, 0x1, R0, P5 ;  /* 0x00000001c9ab7824 */ /* 0x000fe200028e0600 */
[----:B------:R4:W-:Y:S04]  /*26c90*/  STL.64 [R1+0x2b8], R184 ;  /* 0x0002b8b801007387 */ /* 0x0009e80000100a00 */
[----:B------:R1:W-:Y:S04]  /*26ca0*/  STL.64 [R1+0x2c0], R170 ;  /* 0x0002c0aa01007387 */ /* 0x0003e80000100a00 */
[----:B------:R-:W3:Y:S01]  /*26cb0*/  LDL.LU.64 R240, [R1+0x300] ;  /* 0x0003000001f07983 */ /* 0x000ee20000300a00 */
[----:B------:R-:W-:-:S03]  /*26cc0*/  ISETP.GE.U32.AND P4, PT, R168, 0x7ffffc98, PT ;  /* 0x7ffffc98a800780c */ /* 0x000fc60003f86070 */
[----:B------:R-:W3:Y:S04]  /*26cd0*/  LDL.LU.64 R168, [R1+0x310] ;  /* 0x0003100001a87983 */ /* 0x000ee80000300a00 */
[----:B------:R-:W3:Y:S01]  /*26ce0*/  LDL.LU.64 R200, [R1+0x338] ;  /* 0x0003380001c87983 */ /* 0x000ee20000300a00 */
        /* <DEDUP_REMOVED lines=17> */
[----:B----4-:R-:W-:-:S06]  /*26e00*/  IADD3 R184, P5, PT, R208, R2, RZ ;  /* 0x00000002d0b87210 */ /* 0x010fcc0007fbe0ff */
        /* <DEDUP_REMOVED lines=12> */
[----:B----4-:R-:W2:Y:S04]  /*26ed0*/  LDL.LU.64 R184, [R1+0x340] ;  /* 0x0003400001b87983 */ /* 0x010ea80000300a00 */
[----:B------:R-:W4:Y:S04]  /*26ee0*/  LDL.LU.64 R208, [R1+0x360] ;  /* 0x0003600001d07983 */ /* 0x000f280000300a00 */
[----:B------:R-:W4:Y:S01]  /*26ef0*/  LDL.LU.64 R224, [R1+0x358] ;  /* 0x0003580001e07983 */ /* 0x000f220000300a00 */
[----:B------:R-:W-:-:S02]  /*26f00*/  ISETP.GE.U32.AND P3, PT, R153, 0x7ffffc94, PT ;  /* 0x7ffffc949900780c */ /* 0x000fc40003f66070 */
[----:B------:R-:W1:Y:S01]  /*26f10*/  LDC R153, c[0x0][0x3a0] ;  /* 0x0000e800ff997b82 */ /* 0x000e620000000800 */
[----:B---3--:R-:W-:Y:S02]  /*26f20*/  IADD3 R186, P5, PT, R240, R2, RZ ;  /* 0x00000002f0ba7210 */ /* 0x008fe40007fbe0ff */
[----:B------:R-:W-:-:S05]  /*26f30*/  ISETP.GE.U32.AND P2, PT, R152, 0x7ffffc93, PT ;  /* 0x7ffffc939800780c */ /* 0x000fca0003f46070 */
[----:B------:R-:W3:Y:S01]  /*26f40*/  LDC R152, c[0x0][0x3a0] ;  /* 0x0000e800ff987b82 */ /* 0x000ee20000000800 */
[----:B------:R-:W-:Y:S01]  /*26f50*/  IMAD.X R187, R241, 0x1, R0, P5 ;  /* 0x00000001f1bb7824 */ /* 0x000fe200028e0600 */
        /* <DEDUP_REMOVED lines=10> */
[----:B------:R-:W4:Y:S01]  /*27000*/  LDL.LU.64 R240, [R1+0x350] ;  /* 0x0003500001f07983 */ /* 0x000f220000300a00 */
[----:B---3--:R-:W-:-:S03]  /*27010*/  VIADD R155, R152, 0xfffffd10 ;  /* 0xfffffd10989b7836 */ /* 0x008fc60000000000 */
[----:B------:R-:W-:Y:S01]  /*27020*/  LDGSTS.E [R134+0x601ac], desc[UR22][R186.64], !P4 ;  /* 0x601ac000ba867fae */ /* 0x000fe2000e1a1016 */
[----:B------:R-:W-:-:S03]  /*27030*/  ISETP.GE.U32.AND P4, PT, R153, 0x7ffffc92, PT ;  /* 0x7ffffc929900780c */ /* 0x000fc60003f86070 */
[----:B------:R-:W3:Y:S04]  /*27040*/  LDL.LU.64 R152, [R1+0x348] ;  /* 0x0003480001987983 */ /* 0x000ee80000300a00 */
[----:B------:R-:W3:Y:S04]  /*27050*/  LDL.LU.64 R200, [R1+0x330] ;  /* 0x0003300001c87983 */ /* 0x000ee80000300a00 */
[----:B------:R-:W-:Y:S01]  /*27060*/  LDGSTS.E [R134+0x601b0], desc[UR22][R170.64], !P3 ;  /* 0x601b0000aa867fae */ /* 0x000fe2000d9a1016 */
[----:B------:R-:W-:Y:S01]  /*27070*/  ISETP.GE.U32.AND P3, PT, R155, 0x7ffffc91, PT ;  /* 0x7ffffc919b00780c */ /* 0x000fe20003f66070 */
[----:B-1----:R-:W-:Y:S01]  /*27080*/  VIADD R154, R154, 0xfffffd0f ;  /* 0xfffffd0f9a9a7836 */ /* 0x002fe20000000000 */
[----:B------:R-:W1:Y:S01]  /*27090*/  LDC R155, c[0x0][0x3a0] ;  /* 0x0000e800ff9b7b82 */ /* 0x000e620000000800 */
[----:B------:R1:W-:Y:S07]  /*270a0*/  LDGSTS.E [R134+0x601b4], desc[UR22][R168.64], !P2 ;  /* 0x601b4000a8867fae */ /* 0x0003ee000d1a1016 */
[----:B-1----:R-:W1:Y:S01]  /*270b0*/  LDC R168, c[0x0][0x3a0] ;  /* 0x0000e800ffa87b82 */ /* 0x002e620000000800 */
[----:B------:R-:W-:-:S07]  /*270c0*/  ISETP.GE.U32.AND P2, PT, R154, 0x7ffffc90, PT ;  /* 0x7ffffc909a00780c */ /* 0x000fce0003f46070 */
[----:B------:R-:W1:Y:S01]  /*270d0*/  LDC R154, c[0x0][0x3a0] ;  /* 0x0000e800ff9a7b82 */ /* 0x000e620000000800 */
[----:B------:R-:W-:Y:S02]  /*270e0*/  VIADD R155, R155, 0xfffffd0d ;  /* 0xfffffd0d9b9b7836 */ /* 0x000fe40000000000 */
[----:B-1----:R-:W-:Y:S02]  /*270f0*/  VIADD R168, R168, 0xfffffd0e ;  /* 0xfffffd0ea8a87836 */ /* 0x002fe40000000000 */
[----:B------:R-:W-:Y:S01]  /*27100*/  VIADD R154, R154, 0xfffffd0c ;  /* 0xfffffd0c9a9a7836 */ /* 0x000fe20000000000 */
[----:B--2---:R-:W-:-:S05]  /*27110*/  IADD3 R186, P5, PT, R184, R2, RZ ;  /* 0x00000002b8ba7210 */ /* 0x004fca0007fbe0ff */
[----:B------:R-:W-:Y:S01]  /*27120*/  IMAD.X R187, R185, 0x1, R0, P5 ;  /* 0x00000001b9bb7824 */ /* 0x000fe200028e0600 */
[----:B----4-:R-:W-:-:S04]  /*27130*/  IADD3 R184, P5, PT, R208, R2, RZ ;  /* 0x00000002d0b87210 */ /* 0x010fc80007fbe0ff */
[----:B------:R1:W-:Y:S01]  /*27140*/  LDGSTS.E [R134+0x601b8], desc[UR22][R186.64], !P4 ;  /* 0x601b8000ba867fae */ /* 0x0003e2000e1a1016 */
[----:B------:R-:W-:Y:S01]  /*27150*/  IMAD.X R185, R209, 0x1, R0, P5 ;  /* 0x00000001d1b97824 */ /* 0x000fe200028e0600 */
[----:B------:R-:W-:-:S04]  /*27160*/  IADD3 R170, P5, PT, R224, R2, RZ ;  /* 0x00000002e0aa7210 */ /* 0x000fc80007fbe0ff */
[----:B------:R-:W-:Y:S01]  /*27170*/  IADD3.X R171, PT, PT, R225, R0, RZ, P5, !PT ;  /* 0x00000000e1ab7210 */ /* 0x000fe20002ffe4ff */
[----:B------:R-:W-:Y:S04]  /*27180*/  STL.64 [R1+0x340], R186 ;  /* 0x000340ba01007387 */ /* 0x000fe80000100a00 */
[----:B------:R2:W-:Y:S04]  /*27190*/  STL.64 [R1+0x360], R184 ;  /* 0x000360b801007387 */ /* 0x0005e80000100a00 */
[----:B------:R3:W-:Y:S04]  /*271a0*/  STL.64 [R1+0x358], R170 ;  /* 0x000358aa01007387 */ /* 0x0007e80000100a00 */
[----:B------:R-:W4:Y:S04]  /*271b0*/  LDL.LU.64 R208, [R1+0x328] ;  /* 0x0003280001d07983 */ /* 0x000f280000300a00 */
[----:B------:R-:W-:Y:S04]  /*271c0*/  LDGSTS.E [R134+0x601bc], desc[UR22][R184.64], !P3 ;  /* 0x601bc000b8867fae */ /* 0x000fe8000d9a1016 */
[----:B--2---:R-:W2:Y:S04]  /*271d0*/  LDL.LU.64 R184, [R1+0x320] ;  /* 0x0003200001b87983 */ /* 0x004ea80000300a00 */
[----:B------:R-:W2:Y:S01]  /*271e0*/  LDL.LU.64 R224, [R1+0x318] ;  /* 0x0003180001e07983 */ /* 0x000ea20000300a00 */
[----:B------:R-:W-:-:S02]  /*271f0*/  ISETP.GE.U32.AND P4, PT, R168, 0x7ffffc8f, PT ;  /* 0x7ffffc8fa800780c */ /* 0x000fc40003f86070 */
[----:B------:R-:W3:Y:S01]  /*27200*/  LDC R168, c[0x0][0x3a0] ;  /* 0x0000e800ffa87b82 */ /* 0x000ee20000000800 */
[----:B-1----:R-:W-:Y:S01]  /*27210*/  IADD3 R186, P5, PT, R240, R2, RZ ;  /* 0x00000002f0ba7210 */ /* 0x002fe20007fbe0ff */
[----:B------:R3:W-:Y:S01]  /*27220*/  LDGSTS.E [R134+0x601c0], desc[UR22][R170.64], !P2 ;  /* 0x601c0000aa867fae */ /* 0x0007e2000d1a1016 */
[----:B------:R-:W-:-:S03]  /*27230*/  ISETP.GE.U32.AND P3, PT, R155, 0x7ffffc8e, PT ;  /* 0x7ffffc8e9b00780c */ /* 0x000fc60003f66070 */
[----:B------:R-:W-:Y:S01]  /*27240*/  IMAD.X R187, R241, 0x1, R0, P5 ;  /* 0x00000001f1bb7824 */ /* 0x000fe200028e0600 */
[----:B------:R-:W-:Y:S01]  /*27250*/  ISETP.GE.U32.AND P2, PT, R154, 0x7ffffc8d, PT ;  /* 0x7ffffc8d9a00780c */ /* 0x000fe20003f46070 */
[----:B------:R-:W1:Y:S01]  /*27260*/  LDC R155, c[0x0][0x3a0] ;  /* 0x0000e800ff9b7b82 */ /* 0x000e620000000800 */
[----:B---3--:R-:W-:Y:S02]  /*27270*/  IADD3 R170, P5, PT, R152, R2, RZ ;  /* 0x0000000298aa7210 */ /* 0x008fe40007fbe0ff */
[----:B------:R-:W-:Y:S05]  /*27280*/  STL.64 [R1+0x368], R186 ;  /* 0x000368ba01007387 */ /* 0x000fea0000100a00 */
[----:B------:R-:W3:Y:S01]  /*27290*/  LDC R154, c[0x0][0x3a0] ;  /* 0x0000e800ff9a7b82 */ /* 0x000ee20000000800 */
[----:B------:R-:W-:Y:S01]  /*272a0*/  IADD3.X R171, PT, PT, R153, R0, RZ, P5, !PT ;  /* 0x0000000099ab7210 */ /* 0x000fe20002ffe4ff */
[----:B------:R-:W-:Y:S01]  /*272b0*/  LDGSTS.E [R134+0x601c4], desc[UR22][R186.64], !P4 ;  /* 0x601c4000ba867fae */ /* 0x000fe2000e1a1016 */
[----:B------:R-:W-:-:S03]  /*272c0*/  IADD3 R152, P5, PT, R200, R2, RZ ;  /* 0x00000002c8987210 */ /* 0x000fc60007fbe0ff */
[----:B------:R1:W-:Y:S02]  /*272d0*/  STL.64 [R1+0x378], R170 ;  /* 0x000378aa01007387 */ /* 0x0003e40000100a00 */
[----:B------:R-:W-:Y:S02]  /*272e0*/  IMAD.X R153, R201, 0x1, R0, P5 ;  /* 0x00000001c9997824 */ /* 0x000fe400028e0600 */
[----:B------:R1:W-:Y:S01]  /*272f0*/  LDGSTS.E [R134+0x601c8], desc[UR22][R170.64], !P3 ;  /* 0x601c8000aa867fae */ /* 0x0003e2000d9a1016 */
[----:B------:R-:W-:-:S03]  /*27300*/  VIADD R168, R168, 0xfffffd0b ;  /* 0xfffffd0ba8a87836 */ /* 0x000fc60000000000 */
[----:B------:R1:W-:Y:S04]  /*27310*/  STL.64 [R1+0x388], R152 ;  /* 0x0003889801007387 */ /* 0x0003e80000100a00 */
[----:B------:R1:W-:Y:S01]  /*27320*/  LDGSTS.E [R134+0x601cc], desc[UR22][R152.64], !P2 ;  /* 0x601cc00098867fae */ /* 0x0003e2000d1a1016 */
[----:B------:R-:W-:Y:S01]  /*27330*/  ISETP.GE.U32.AND P4, PT, R168, 0x7ffffc8c, PT ;  /* 0x7ffffc8ca800780c */ /* 0x000fe20003f86070 */
[----:B-1----:R-:W-:Y:S01]  /*27340*/  VIADD R155, R155, 0xfffffd0a ;  /* 0xfffffd0a9b9b7836 */ /* 0x002fe20000000000 */
[----:B------:R-:W1:Y:S01]  /*27350*/  LDC R170, c[0x0][0x3a0] ;  /* 0x0000e800ffaa7b82 */ /* 0x000e620000000800 */
[----:B------:R-:W2:Y:S04]  /*27360*/  LDL.LU.64 R152, [R1+0x308] ;  /* 0x0003080001987983 */ /* 0x000ea80000300a00 */
[----:B------:R-:W2:Y:S04]  /*27370*/  LDL.LU.64 R168, [R1+0x2f8] ;  /* 0x0002f80001a87983 */ /* 0x000ea80000300a00 */
[----:B------:R-:W2:Y:S01]  /*27380*/  LDL.LU.64 R240, [R1+0x2f0] ;  /* 0x0002f00001f07983 */ /* 0x000ea20000300a00 */
[----:B---3--:R-:W-:Y:S01]  /*27390*/  VIADD R154, R154, 0xfffffd09 ;  /* 0xfffffd099a9a7836 */ /* 0x008fe20000000000 */
[----:B------:R-:W-:-:S02]  /*273a0*/  ISETP.GE.U32.AND P3, PT, R155, 0x7ffffc8b, PT ;  /* 0x7ffffc8b9b00780c */ /* 0x000fc40003f66070 */
[----:B------:R-:W3:Y:S02]  /*273b0*/  LDC R155, c[0x0][0x3a0] ;  /* 0x0000e800ff9b7b82 */ /* 0x000ee40000000800 */
[----:B------:R-:W-:Y:S01]  /*273c0*/  ISETP.GE.U32.AND P2, PT, R154, 0x7ffffc8a, PT ;  /* 0x7ffffc8a9a00780c */ /* 0x000fe20003f46070 */
[----:B-1----:R-:W-:-:S05]  /*273d0*/  VIADD R170, R170, 0xfffffd08 ;  /* 0xfffffd08aaaa7836 */ /* 0x002fca0000000000 */
[----:B------:R-:W1:Y:S01]  /*273e0*/  LDC R154, c[0x0][0x3a0] ;  /* 0x0000e800ff9a7b82 */ /* 0x000e620000000800 */
[----:B----4-:R-:W-:-:S04]  /*273f0*/  IADD3 R200, P5, PT, R208, R2, RZ ;  /* 0x00000002d0c87210 */ /* 0x010fc80007fbe0ff */
[----:B------:R-:W-:Y:S02]  /*27400*/  IADD3.X R201, PT, PT, R209, R0, RZ, P5, !PT ;  /* 0x00000000d1c97210 */ /* 0x000fe40002ffe4ff */
[----:B--2---:R-:W-:-:S03]  /*27410*/  IADD3 R186, P5, PT, R184, R2, RZ ;  /* 0x00000002b8ba7210 */ /* 0x004fc60007fbe0ff */
[----:B------:R-:W-:Y:S02]  /*27420*/  LDGSTS.E [R134+0x601d0], desc[UR22][R200.64], !P4 ;  /* 0x601d0000c8867fae */ /* 0x000fe4000e1a1016 */
[--C-:B------:R-:W-:Y:S01]  /*27430*/  IMAD.X R187, R185, 0x1, R0.reuse, P5 ;  /* 0x00000001b9bb7824 */ /* 0x100fe200028e0600 */
[-C--:B------:R-:W-:Y:S01]  /*27440*/  IADD3 R184, P5, PT, R224, R2.reuse, RZ ;  /* 0x00000002e0b87210 */ /* 0x080fe20007fbe0ff */
[----:B------:R-:W-:Y:S04]  /*27450*/  STL.64 [R1+0x390], R200 ;  /* 0x000390c801007387 */ /* 0x000fe80000100a00 */
[----:B------:R-:W-:Y:S01]  /*27460*/  IMAD.X R185, R225, 0x1, R0, P5 ;  /* 0x00000001e1b97824 */ /* 0x000fe200028e0600 */
[----:B------:R-:W-:Y:S04]  /*27470*/  STL.64 [R1+0x3a0], R186 ;  /* 0x0003a0ba01007387 */ /* 0x000fe80000100a00 */
[----:B------:R2:W-:Y:S04]  /*27480*/  LDGSTS.E [R134+0x601d4], desc[UR22][R186.64], !P3 ;  /* 0x601d4000ba867fae */ /* 0x0005e8000d9a1016 */
[----:B------:R4:W-:Y:S04]  /*27490*/  STL.64 [R1+0x3b0], R184 ;  /* 0x0003b0b801007387 */ /* 0x0009e80000100a00 */
[----:B------:R-:W-:Y:S04]  /*274a0*/  LDGSTS.E [R134+0x601d8], desc[UR22][R184.64], !P2 ;  /* 0x601d8000b8867fae */ /* 0x000fe8000d1a1016 */
[----:B----4-:R-:W4:Y:S04]  /*274b0*/  LDL.LU.64 R184, [R1+0x2e8] ;  /* 0x0002e80001b87983 */ /* 0x010f280000300a00 */
[----:B------:R-:W4:Y:S04]  /*274c0*/  LDL.LU.64 R224, [R1+0x2c8] ;  /* 0x0002c80001e07983 */ /* 0x000f280000300a00 */
[----:B------:R-:W4:Y:S01]  /*274d0*/  LDL.LU.64 R200, [R1+0x2b0] ;  /* 0x0002b00001c87983 */ /* 0x000f220000300a00 */
[----:B------:R-:W-:-:S02]  /*274e0*/  IADD3 R202, P5, PT, R152, R2, RZ ;  /* 0x0000000298ca7210 */ /* 0x000fc40007fbe0ff */
[----:B------:R-:W-:Y:S01]  /*274f0*/  ISETP.GE.U32.AND P4, PT, R170, 0x7ffffc89, PT ;  /* 0x7ffffc89aa00780c */ /* 0x000fe20003f86070 */
[----:B------:R-:W3:Y:S02]  /*27500*/  LDC R152, c[0x0][0x3a0] ;  /* 0x0000e800ff987b82 */ /* 0x000ee40000000800 */
[----:B------:R-:W-:Y:S01]  /*27510*/  IMAD.X R203, R153, 0x1, R0, P5 ;  /* 0x0000000199cb7824 */ /* 0x000fe200028e0600 */
[----:B--2---:R-:W-:-:S04]  /*27520*/  IADD3 R186, P5, PT, R168, R2, RZ ;  /* 0x00000002a8ba7210 */ /* 0x004fc80007fbe0ff */
[----:B------:R-:W-:Y:S01]  /*27530*/  STL.64 [R1+0x3b8], R202 ;  /* 0x0003b8ca01007387 */ /* 0x000fe20000100a00 */
[--C-:B------:R-:W-:Y:S01]  /*27540*/  IMAD.X R187, R169, 0x1, R0.reuse, P5 ;  /* 0x00000001a9bb7824 */ /* 0x100fe200028e0600 */
[----:B------:R-:W-:Y:S01]  /*27550*/  IADD3 R170, P5, PT, R240, R2, RZ ;  /* 0x00000002f0aa7210 */ /* 0x000fe20007fbe0ff */
[----:B------:R-:W2:Y:S01]  /*27560*/  LDC R153, c[0x0][0x3a0] ;  /* 0x0000e800ff997b82 */ /* 0x000ea20000000800 */
[----:B------:R-:W4:Y:S03]  /*27570*/  LDL.LU.64 R168, [R1+0x2a8] ;  /* 0x0002a80001a87983 */ /* 0x000f260000300a00 */
[----:B------:R-:W-:Y:S01]  /*27580*/  IMAD.X R171, R241, 0x1, R0, P5 ;  /* 0x00000001f1ab7824 */ /* 0x000fe200028e0600 */
[----:B------:R4:W-:Y:S04]  /*27590*/  STL.64 [R1+0x3c0], R186 ;  /* 0x0003c0ba01007387 */ /* 0x0009e80000100a00 */
[----:B------:R2:W-:Y:S04]  /*275a0*/  STL.64 [R1+0x3c8], R170 ;  /* 0x0003c8aa01007387 */ /* 0x0005e80000100a00 */
[----:B------:R-:W4:Y:S04]  /*275b0*/  LDL.64 R208, [R1+0x298] ;  /* 0x0002980001d07983 */ /* 0x000f280000100a00 */
[----:B------:R-:W4:Y:S01]  /*275c0*/  LDL.LU.64 R240, [R1+0x270] ;  /* 0x0002700001f07983 */ /* 0x000f220000300a00 */
[----:B-1----:R-:W-:Y:S01]  /*275d0*/  IADD3 R154, PT, PT, R154, -0x2fa, RZ ;  /* 0xfffffd069a9a7810 */ /* 0x002fe20007ffe0ff */
[----:B---3--:R-:W-:-:S02]  /*275e0*/  VIADD R155, R155, 0xfffffd07 ;  /* 0xfffffd079b9b7836 */ /* 0x008fc40000000000 */
[----:B------:R-:W-:Y:S01]  /*275f0*/  VIADD R152, R152, 0xfffffd03 ;  /* 0xfffffd0398987836 */ /* 0x000fe20000000000 */
[----:B------:R-:W-:Y:S01]  /*27600*/  ISETP.GE.U32.AND P2, PT, R154, 0x7ffffc87, PT ;  /* 0x7ffffc879a00780c */ /* 0x000fe20003f46070 */
[----:B------:R-:W-:Y:S01]  /*27610*/  LDGSTS.E [R134+0x601dc], desc[UR22][R202.64], !P4 ;  /* 0x601dc000ca867fae */ /* 0x000fe2000e1a1016 */
[----:B------:R-:W1:Y:S01]  /*27620*/  LDC R154, c[0x0][0x3a0] ;  /* 0x0000e800ff9a7b82 */ /* 0x000e620000000800 */
[----:B------:R-:W-:Y:S02]  /*27630*/  ISETP.GE.U32.AND P3, PT, R155, 0x7ffffc88, PT ;  /* 0x7ffffc889b00780c */ /* 0x000fe40003f66070 */
[----:B--2---:R-:W-:-:S11]  /*27640*/  IADD3 R153, PT, PT, R153, -0x2fc, RZ ;  /* 0xfffffd0499997810 */ /* 0x004fd60007ffe0ff */
[----:B------:R4:W-:Y:S01]  /*27650*/  LDGSTS.E [R134+0x601e0], desc[UR22][R186.64], !P3 ;  /* 0x601e0000ba867fae */ /* 0x0009e2000d9a1016 */
[----:B------:R-:W-:Y:S02]  /*27660*/  ISETP.GE.U32.AND P3, PT, R153, 0x7ffffc85, PT ;  /* 0x7ffffc859900780c */ /* 0x000fe40003f66070 */
[----:B------:R-:W2:Y:S01]  /*27670*/  LDC R153, c[0x0][0x3a0] ;  /* 0x0000e800ff997b82 */ /* 0x000ea20000000800 */
[----:B------:R3:W-:Y:S01]  /*27680*/  LDGSTS.E [R134+0x601e4], desc[UR22][R170.64], !P2 ;  /* 0x601e4000aa867fae */ /* 0x0007e2000d1a1016 */
[----:B------:R-:W-:-:S06]  /*27690*/  ISETP.GE.U32.AND P2, PT, R152, 0x7ffffc84, PT ;  /* 0x7ffffc849800780c */ /* 0x000fcc0003f46070 */
[----:B------:R-:W2:Y:S01]  /*276a0*/  LDC R152, c[0x0][0x3a0] ;  /* 0x0000e800ff987b82 */ /* 0x000ea20000000800 */
[----:B-1----:R-:W-:-:S05]  /*276b0*/  VIADD R154, R154, 0xfffffd05 ;  /* 0xfffffd059a9a7836 */ /* 0x002fca0000000000 */
[----:B------:R-:W-:Y:S02]  /*276c0*/  ISETP.GE.U32.AND P4, PT, R154, 0x7ffffc86, PT ;  /* 0x7ffffc869a00780c */ /* 0x000fe40003f86070 */
[----:B------:R-:W1:Y:S01]  /*276d0*/  LDC R154, c[0x0][0x3a0] ;  /* 0x0000e800ff9a7b82 */ /* 0x000e620000000800 */
[----:B--2---:R-:W-:Y:S02]  /*276e0*/  VIADD R155, R152, 0xfffffd01 ;  /* 0xfffffd01989b7836 */ /* 0x004fe40000000000 */
[----:B-1----:R-:W-:Y:S01]  /*276f0*/  VIADD R154, R154, 0xfffffd00 ;  /* 0xfffffd009a9a7836 */ /* 0x002fe20000000000 */
[----:B----4-:R-:W-:-:S05]  /*27700*/  IADD3 R186, P5, PT, R184, R2, RZ ;  /* 0x00000002b8ba7210 */ /* 0x010fca0007fbe0ff */
[----:B------:R-:W-:Y:S01]  /*27710*/  IMAD.X R187, R185, 0x1, R0, P5 ;  /* 0x00000001b9bb7824 */ /* 0x000fe200028e0600 */
[----:B------:R-:W-:-:S04]  /*27720*/  IADD3 R184, P5, PT, R224, R2, RZ ;  /* 0x00000002e0b87210 */ /* 0x000fc80007fbe0ff */
[----:B------:R-:W-:Y:S01]  /*27730*/  LDGSTS.E [R134+0x601e8], desc[UR22][R186.64], !P4 ;  /* 0x601e8000ba867fae */ /* 0x000fe2000e1a1016 */
[--C-:B------:R-:W-:Y:S01]  /*27740*/  IMAD.X R185, R225, 0x1, R0.reuse, P5 ;  /* 0x00000001e1b97824 */ /* 0x100fe200028e0600 */
[----:B---3--:R-:W-:Y:S02]  /*27750*/  IADD3 R170, P5, PT, R200, R2, RZ ;  /* 0x00000002c8aa7210 */ /* 0x008fe40007fbe0ff */
[----:B------:R-:W-:Y:S03]  /*27760*/  STL.64 [R1+0x3d8], R186 ;  /* 0x0003d8ba01007387 */ /* 0x000fe60000100a00 */
[----:B------:R-:W-:Y:S01]  /*27770*/  IMAD.X R171, R201, 0x1, R0, P5 ;  /* 0x00000001c9ab7824 */ /* 0x000fe200028e0600 */
[----:B------:R-:W-:Y:S04]  /*27780*/  STL.64 [R1+0x3e0], R184 ;  /* 0x0003e0b801007387 */ /* 0x000fe80000100a00 */
[----:B------:R-:W-:Y:S04]  /*27790*/  LDGSTS.E [R134+0x601ec], desc[UR22][R184.64], !P3 ;  /* 0x601ec000b8867fae */ /* 0x000fe8000d9a1016 */
[----:B------:R1:W-:Y:S04]  /*277a0*/  STL.64 [R1+0x3f0], R170 ;  /* 0x0003f0aa01007387 */ /* 0x0003e80000100a00 */
[----:B------:R1:W-:Y:S02]  /*277b0*/  LDGSTS.E [R134+0x601f0], desc[UR22][R170.64], !P2 ;  /* 0x601f0000aa867fae */ /* 0x0003e4000d1a1016 */
[----:B-1----:R-:W-:-:S02]  /*277c0*/  IADD3 R170, PT, PT, R153, -0x2fe, RZ ;  /* 0xfffffd0299aa7810 */ /* 0x002fc40007ffe0ff */
[----:B------:R-:W2:Y:S04]  /*277d0*/  LDL.LU.64 R152, [R1+0x570] ;  /* 0x0005700001987983 */ /* 0x000ea80000300a00 */
[----:B------:R-:W3:Y:S01]  /*277e0*/  LDL.64 R200, [R1+0x268] ;  /* 0x0002680001c87983 */ /* 0x000ee20000100a00 */
[----:B------:R-:W-:-:S03]  /*277f0*/  IADD3 R184, P4, PT, R168, R2, RZ ;  /* 0x00000002a8b87210 */ /* 0x000fc60007f9e0ff */
[----:B------:R-:W4:Y:S02]  /*27800*/  LDL.LU.64 R186, [R1+0x250] ;  /* 0x0002500001ba7983 */ /* 0x000f240000300a00 */
[--C-:B------:R-:W-:Y:S02]  /*27810*/  IMAD.X R185, R169, 0x1, R0.reuse, P4 ;  /* 0x00000001a9b97824 */ /* 0x100fe400020e0600 */
[----:B------:R-:W3:Y:S01]  /*27820*/  LDL.LU.64 R168, [R1+0x210] ;  /* 0x0002100001a87983 */ /* 0x000ee20000300a00 */
[----:B------:R-:W-:Y:S02]  /*27830*/  IADD3 R224, P5, PT, R208, R2, RZ ;  /* 0x00000002d0e07210 */ /* 0x000fe40007fbe0ff */
[----:B------:R-:W-:Y:S01]  /*27840*/  ISETP.GE.U32.AND P3, PT, R170, 0x7ffffc83, PT ;  /* 0x7ffffc83aa00780c */ /* 0x000fe20003f66070 */
[----:B------:R1:W-:Y:S02]  /*27850*/  STL.64 [R1+0x3f8], R184 ;  /* 0x0003f8b801007387 */ /* 0x0003e40000100a00 */
[----:B------:R-:W-:-:S02]  /*27860*/  IMAD.X R225, R209, 0x1, R0, P5 ;  /* 0x00000001d1e17824 */ /* 0x000fc400028e0600 */
[----:B------:R-:W4:Y:S01]  /*27870*/  LDL.LU.64 R170, [R1+0x1c8] ;  /* 0x0001c80001aa7983 */ /* 0x000f220000300a00 */
[----:B------:R-:W-:Y:S02]  /*27880*/  ISETP.GE.U32.AND P2, PT, R155, 0x7ffffc82, PT ;  /* 0x7ffffc829b00780c */ /* 0x000fe40003f46070 */
[----:B------:R-:W-:Y:S01]  /*27890*/  ISETP.GE.U32.AND P4, PT, R154, 0x7ffffc81, PT ;  /* 0x7ffffc819a00780c */ /* 0x000fe20003f86070 */
[----:B------:R-:W-:Y:S01]  /*278a0*/  STL.64 [R1+0x400], R224 ;  /* 0x000400e001007387 */ /* 0x000fe20000100a00 */
[----:B------:R-:W-:-:S03]  /*278b0*/  IADD3 R208, P5, PT, R240, R2, RZ ;  /* 0x00000002f0d07210 */ /* 0x000fc60007fbe0ff */
[----:B------:R-:W4:Y:S01]  /*278c0*/  LDL.LU.64 R154, [R1+0x168] ;  /* 0x00016800019a7983 */ /* 0x000f220000300a00 */
[----:B------:R-:W-:-:S03]  /*278d0*/  IADD3.X R209, PT, PT, R241, R0, RZ, P5, !PT ;  /* 0x00000000f1d17210 */ /* 0x000fc60002ffe4ff */
[----:B------:R-:W4:Y:S04]  /*278e0*/  LDL.LU.64 R202, [R1+0x108] ;  /* 0x0001080001ca7983 */ /* 0x000f280000300a00 */
[----:B------:R1:W-:Y:S04]  /*278f0*/  LDGSTS.E [R134+0x601f4], desc[UR22][R184.64], !P3 ;  /* 0x601f4000b8867fae */ /* 0x0003e8000d9a1016 */
[----:B------:R-:W-:Y:S04]  /*27900*/  LDGSTS.E [R134+0x601f8], desc[UR22][R224.64], !P2 ;  /* 0x601f8000e0867fae */ /* 0x000fe8000d1a1016 */
[----:B------:R1:W-:Y:S04]  /*27910*/  STL.64 [R1+0x418], R208 ;  /* 0x000418d001007387 */ /* 0x0003e80000100a00 */
[----:B------:R1:W-:Y:S02]  /*27920*/  LDGSTS.E [R134+0x601fc], desc[UR22][R208.64], !P4 ;  /* 0x601fc000d0867fae */ /* 0x0003e4000e1a1016 */
[----:B-1----:R-:W1:Y:S01]  /*27930*/  LDC R185, c[0x0][0x3a0] ;  /* 0x0000e800ffb97b82 */ /* 0x002e620000000800 */
[----:B-----5:R-:W-:Y:S01]  /*27940*/  ISETP.GE.AND P3, PT, R132, R252, PT ;  /* 0x000000fc8400720c */ /* 0x020fe20003f66270 */
[----:B------:R-:W0:Y:S04]  /*27950*/  LDGDEPBAR ;  /* 0x00000000000079af */ /* 0x000e280000000000 */
[----:B------:R-:W4:Y:S04]  /*27960*/  LDL.LU.64 R208, [R1+0x98] ;  /* 0x0000980001d07983 */ /* 0x000f280000300a00 */
[----:B------:R-:W4:Y:S04]  /*27970*/  LDL.LU.64 R224, [R1+0x48] ;  /* 0x0000480001e07983 */ /* 0x000f280000300a00 */
[----:B------:R-:W4:Y:S01]  /*27980*/  LDL.LU.64 R240, [R1+0x8] ;  /* 0x0000080001f07983 */ /* 0x000f220000300a00 */
[----:B-1----:R-:W-:Y:S01]  /*27990*/  VIADD R185, R185, 0x7f ;  /* 0x0000007fb9b97836 */ /* 0x002fe20000000000 */
[----:B------:R-:W-:-:S04]  /*279a0*/  SEL R134, RZ, 0x4, P3 ;  /* 0x00000004ff867807 */ /* 0x000fc80001800000 */
[----:B------:R-:W-:-:S04]  /*279b0*/  ISETP.GT.AND P2, PT, R185, 0x2ff, PT ;  /* 0x000002ffb900780c */ /* 0x000fc80003f44270 */
[----:B------:R-:W-:Y:S02]  /*279c0*/  SEL R134, R134, RZ, P2 ;  /* 0x000000ff86867207 */ /* 0x000fe40001000000 */
[----:B------:R-:W-:Y:S02]  /*279d0*/  SHF.R.S32.HI R252, RZ, 0x1f, R135 ;  /* 0x0000001ffffc7819 */ /* 0x000fe40000011487 */
[----:B------:R-:W-:Y:S01]  /*279e0*/  ISETP.NE.U32.AND P2, PT, R134, RZ, PT ;  /* 0x000000ff8600720c */ /* 0x000fe20003f45070 */
[C---:B------:R-:W-:Y:S01]  /*279f0*/  IMAD.SHL.U32 R134, R135.reuse, 0x4, RZ ;  /* 0x0000000487867824 */ /* 0x040fe200078e00ff */
[----:B------:R-:W-:Y:S02]  /*27a00*/  SHF.L.U64.HI R135, R135, 0x2, R252 ;  /* 0x0000000287877819 */ /* 0x000fe400000102fc */
[----:B------:R-:W1:Y:S02]  /*27a10*/  LDC R252, c[0x0][0x3a0] ;  /* 0x0000e800fffc7b82 */ /* 0x000e640000000800 */
[----:B--2---:R-:W-:-:S05]  /*27a20*/  IADD3 R184, P3, PT, R152, R134, RZ ;  /* 0x0000008698b87210 */ /* 0x004fca0007f7e0ff */
[----:B------:R-:W-:Y:S02]  /*27a30*/  IMAD.X R185, R153, 0x1, R135, P3 ;  /* 0x0000000199b97824 */ /* 0x000fe400018e0687 */
[----:B------:R-:W2:Y:S04]  /*27a40*/  LDL.LU.64 R152, [R1+0xbd0] ;  /* 0x000bd00001987983 */ /* 0x000ea80000300a00 */
[----:B------:R3:W-:Y:S04]  /*27a50*/  STL.64 [R1+0x410], R184 ;  /* 0x000410b801007387 */ /* 0x0007e80000100a00 */
[----:B------:R3:W-:Y:S02]  /*27a60*/  LDGSTS.E [R143+0x50000], desc[UR22][R184.64], P2 ;  /* 0x50000000b88f7fae */ /* 0x0007e400091a1016 */
[----:B---3--:R-:W-:-:S05]  /*27a70*/  IADD3 R184, P3, PT, R200, R134, RZ ;  /* 0x00000086c8b87210 */ /* 0x008fca0007f7e0ff */
[----:B------:R-:W-:Y:S01]  /*27a80*/  IMAD.X R185, R201, 0x1, R135, P3 ;  /* 0x00000001c9b97824 */ /* 0x000fe200018e0687 */
[----:B----4-:R-:W-:-:S04]  /*27a90*/  IADD3 R200, P3, PT, R186, R134, RZ ;  /* 0x00000086bac87210 */ /* 0x010fc80007f7e0ff */
[----:B------:R-:W-:Y:S01]  /*27aa0*/  IADD3.X R201, PT, PT, R187, R135, RZ, P3, !PT ;  /* 0x00000087bbc97210 */ /* 0x000fe20001ffe4ff */
[----:B------:R-:W-:Y:S01]  /*27ab0*/  LDGSTS.E [R143+0x50400], desc[UR22][R184.64], P2 ;  /* 0x50400000b88f7fae */ /* 0x000fe200091a1016 */
[----:B------:R-:W-:-:S03]  /*27ac0*/  IADD3 R186, P3, PT, R168, R134, RZ ;  /* 0x00000086a8ba7210 */ /* 0x000fc60007f7e0ff */
[----:B------:R3:W-:Y:S02]  /*27ad0*/  STL.64 [R1+0x458], R184 ;  /* 0x000458b801007387 */ /* 0x0007e40000100a00 */
[----:B------:R-:W-:Y:S02]  /*27ae0*/  IMAD.X R187, R169, 0x1, R135, P3 ;  /* 0x00000001a9bb7824 */ /* 0x000fe400018e0687 */
[----:B------:R-:W4:Y:S04]  /*27af0*/  LDL.LU.64 R168, [R1+0xbc8] ;  /* 0x000bc80001a87983 */ /* 0x000f280000300a00 */
[----:B------:R-:W-:Y:S04]  /*27b00*/  LDGSTS.E [R143+0x50800], desc[UR22][R200.64], P2 ;  /* 0x50800000c88f7fae */ /* 0x000fe800091a1016 */
[----:B---3--:R-:W3:Y:S04]  /*27b10*/  LDL.LU.64 R184, [R1+0xbc0] ;  /* 0x000bc00001b87983 */ /* 0x008ee80000300a00 */
[----:B------:R1:W-:Y:S04]  /*27b20*/  STL.64 [R1+0x498], R200 ;  /* 0x000498c801007387 */ /* 0x0003e80000100a00 */
[----:B------:R1:W-:Y:S04]  /*27b30*/  LDGSTS.E [R143+0x50c00], desc[UR22][R186.64], P2 ;  /* 0x50c00000ba8f7fae */ /* 0x0003e800091a1016 */
[----:B-1----:R-:W2:Y:S04]  /*27b40*/  LDL.LU.64 R200, [R1+0xbb8] ;  /* 0x000bb80001c87983 */ /* 0x002ea80000300a00 */
[----:B------:R1:W-:Y:S02]  /*27b50*/  STL.64 [R1+0x4d8], R186 ;  /* 0x0004d8ba01007387 */ /* 0x0003e40000100a00 */
[----:B-1----:R-:W-:-:S05]  /*27b60*/  IADD3 R186, P3, PT, R170, R134, RZ ;  /* 0x00000086aaba7210 */ /* 0x002fca0007f7e0ff */
[----:B------:R-:W-:Y:S01]  /*27b70*/  IMAD.X R187, R171, 0x1, R135, P3 ;  /* 0x00000001abbb7824 */ /* 0x000fe200018e0687 */
[----:B------:R-:W-:-:S04]  /*27b80*/  IADD3 R170, P3, PT, R154, R134, RZ ;  /* 0x000000869aaa7210 */ /* 0x000fc80007f7e0ff */
[----:B------:R1:W-:Y:S01]  /*27b90*/  LDGSTS.E [R143+0x51000], desc[UR22][R186.64], P2 ;  /* 0x51000000ba8f7fae */ /* 0x0003e200091a1016 */
[--C-:B------:R-:W-:Y:S01]  /*27ba0*/  IMAD.X R171, R155, 0x1, R135.reuse, P3 ;  /* 0x000000019bab7824 */ /* 0x100fe200018e0687 */
[-C--:B------:R-:W-:Y:S02]  /*27bb0*/  IADD3 R154, P3, PT, R202, R134.reuse, RZ ;  /* 0x00000086ca9a7210 */ /* 0x080fe40007f7e0ff */
[----:B------:R1:W-:Y:S03]  /*27bc0*/  STL.64 [R1+0x518], R186 ;  /* 0x000518ba01007387 */ /* 0x0003e60000100a00 */
[----:B------:R-:W-:Y:S01]  /*27bd0*/  IMAD.X R155, R203, 0x1, R135, P3 ;  /* 0x00000001cb9b7824 */ /* 0x000fe200018e0687 */
[----:B------:R1:W-:Y:S04]  /*27be0*/  STL.64 [R1+0x560], R170 ;  /* 0x000560aa01007387 */ /* 0x0003e80000100a00 */
[----:B------:R1:W-:Y:S02]  /*27bf0*/  LDGSTS.E [R143+0x51400], desc[UR22][R170.64], P2 ;  /* 0x51400000aa8f7fae */ /* 0x0003e400091a1016 */
[----:B-1----:R-:W-:-:S02]  /*27c00*/  IADD3 R186, P3, PT, R208, R134, RZ ;  /* 0x00000086d0ba7210 */ /* 0x002fc40007f7e0ff */
[----:B------:R1:W-:Y:S02]  /*27c10*/  STL.64 [R1+0x5b0], R154 ;  /* 0x0005b09a01007387 */ /* 0x0003e40000100a00 */
[----:B------:R-:W-:Y:S02]  /*27c20*/  IADD3.X R187, PT, PT, R209, R135, RZ, P3, !PT ;  /* 0x00000087d1bb7210 */ /* 0x000fe40001ffe4ff */
[----:B------:R1:W-:Y:S01]  /*27c30*/  LDGSTS.E [R143+0x51800], desc[UR22][R154.64], P2 ;  /* 0x518000009a8f7fae */ /* 0x0003e200091a1016 */
[----:B------:R-:W-:-:S03]  /*27c40*/  IADD3 R170, P3, PT, R224, R134, RZ ;  /* 0x00000086e0aa7210 */ /* 0x000fc60007f7e0ff */
[----:B------:R1:W-:Y:S02]  /*27c50*/  STL.64 [R1+0x618], R186 ;  /* 0x000618ba01007387 */ /* 0x0003e40000100a00 */
[----:B------:R-:W-:Y:S02]  /*27c60*/  IMAD.X R171, R225, 0x1, R135, P3 ;  /* 0x00000001e1ab7824 */ /* 0x000fe400018e0687 */
[----:B------:R-:W2:Y:S01]  /*27c70*/  LDL.LU.64 R208, [R1+0x5a8] ;  /* 0x0005a80001d07983 */ /* 0x000ea20000300a00 */
[----:B-1----:R-:W-:-:S03]  /*27c80*/  IADD3 R154, P3, PT, R240, R134, RZ ;  /* 0x00000086f09a7210 */ /* 0x002fc60007f7e0ff */
[----:B------:R-:W-:Y:S02]  /*27c90*/  LDGSTS.E [R143+0x51c00], desc[UR22][R186.64], P2 ;  /* 0x51c00000ba8f7fae */ /* 0x000fe400091a1016 */
[--C-:B------:R-:W-:Y:S01]  /*27ca0*/  IMAD.X R155, R241, 0x1, R135.reuse, P3 ;  /* 0x00000001f19b7824 */ /* 0x100fe200018e0687 */
[-C--:B------:R-:W-:Y:S01]  /*27cb0*/  IADD3 R224, P3, PT, R238, R134.reuse, RZ ;  /* 0x00000086eee07210 */ /* 0x080fe20007f7e0ff */
[----:B------:R1:W-:Y:S04]  /*27cc0*/  STL.64 [R1+0x660], R170 ;  /* 0x000660aa01007387 */ /* 0x0003e80000100a00 */
[--C-:B------:R-:W-:Y:S01]  /*27cd0*/  IMAD.X R225, R239, 0x1, R135.reuse, P3 ;  /* 0x00000001efe17824 */ /* 0x100fe200018e0687 */
[-C--:B------:R-:W-:Y:S01]  /*27ce0*/  IADD3 R202, P3, PT, R222, R134.reuse, RZ ;  /* 0x00000086deca7210 */ /* 0x080fe20007f7e0ff */
[----:B------:R1:W-:Y:S04]  /*27cf0*/  LDGSTS.E [R143+0x52000], desc[UR22][R170.64], P2 ;  /* 0x52000000aa8f7fae */ /* 0x0003e800091a1016 */
[----:B------:R-:W-:Y:S01]  /*27d00*/  IMAD.X R203, R223, 0x1, R135, P3 ;  /* 0x00000001dfcb7824 */ /* 0x000fe200018e0687 */
[----:B------:R1:W-:Y:S04]  /*27d10*/  STL.64 [R1+0x6a0], R154 ;  /* 0x0006a09a01007387 */ /* 0x0003e80000100a00 */
[----:B------:R-:W3:Y:S01]  /*27d20*/  LDL.64 R186, [R1+0x260] ;  /* 0x0002600001ba7983 */ /* 0x000ee20000100a00 */
[----:B-1----:R-:W-:-:S03]  /*27d30*/  IADD3 R170, P3, PT, R206, R134, RZ ;  /* 0x00000086ceaa7210 */ /* 0x002fc60007f7e0ff */
[----:B------:R-:W-:Y:S01]  /*27d40*/  LDGSTS.E [R143+0x52400], desc[UR22][R154.64], P2 ;  /* 0x524000009a8f7fae */ /* 0x000fe200091a1016 */
[----:B------:R-:W-:-:S03]  /*27d50*/  IADD3.X R171, PT, PT, R207, R135, RZ, P3, !PT ;  /* 0x00000087cfab7210 */ /* 0x000fc60001ffe4ff */
[----:B------:R1:W-:Y:S01]  /*27d60*/  LDGSTS.E [R143+0x52800], desc[UR22][R224.64], P2 ;  /* 0x52800000e08f7fae */ /* 0x0003e200091a1016 */
[----:B------:R-:W-:-:S03]  /*27d70*/  IADD3 R240, P3, PT, R156, R134, RZ ;  /* 0x000000869cf07210 */ /* 0x000fc60007f7e0ff */
[----:B------:R-:W-:Y:S02]  /*27d80*/  LDGSTS.E [R143+0x52c00], desc[UR22][R202.64], P2 ;  /* 0x52c00000ca8f7fae */ /* 0x000fe400091a1016 */
[----:B------:R-:W-:Y:S02]  /*27d90*/  IMAD.X R241, R157, 0x1, R135, P3 ;  /* 0x000000019df17824 */ /* 0x000fe400018e0687 */
[----:B------:R-:W4:Y:S04]  /*27da0*/  LDL.LU.64 R154, [R1+0x208] ;  /* 0x00020800019a7983 */ /* 0x000f280000300a00 */
[----:B------:R1:W-:Y:S04]  /*27db0*/  STL.64 [R1+0x6d8], R224 ;  /* 0x0006d8e001007387 */ /* 0x0003e80000100a00 */
[----:B------:R-:W-:Y:S04]  /*27dc0*/  STL.64 [R1+0x718], R202 ;  /* 0x000718ca01007387 */ /* 0x000fe80000100a00 */
[----:B------:R-:W4:Y:S01]  /*27dd0*/  LDL.LU.64 R206, [R1+0xf8] ;  /* 0x0000f80001ce7983 */ /* 0x000f220000300a00 */
[----:B-1----:R-:W-:-:S03]  /*27de0*/  IADD3 R224, P3, PT, R172, R134, RZ ;  /* 0x00000086ace07210 */ /* 0x002fc60007f7e0ff */
[----:B------:R1:W-:Y:S04]  /*27df0*/  STL.64 [R1+0x738], R170 ;  /* 0x000738aa01007387 */ /* 0x0003e80000100a00 */
[----:B------:R1:W-:Y:S01]  /*27e00*/  LDGSTS.E [R143+0x53000], desc[UR22][R170.64], P2 ;  /* 0x53000000aa8f7fae */ /* 0x0003e200091a1016 */
[----:B------:R-:W-:-:S03]  /*27e10*/  IMAD.X R225, R173, 0x1, R135, P3 ;  /* 0x00000001ade17824 */ /* 0x000fc600018e0687 */
[----:B------:R-:W4:Y:S04]  /*27e20*/  LDL.LU.64 R222, [R1+0x88] ;  /* 0x0000880001de7983 */ /* 0x000f280000300a00 */
[----:B------:R-:W4:Y:S01]  /*27e30*/  LDL.LU.64 R238, [R1+0x40] ;  /* 0x0000400001ee7983 */ /* 0x000f220000300a00 */
[----:B-1----:R-:W-:-:S03]  /*27e40*/  IADD3 R170, P3, PT, R188, R134, RZ ;  /* 0x00000086bcaa7210 */ /* 0x002fc60007f7e0ff */
[----:B------:R-:W4:Y:S04]  /*27e50*/  LDL.LU.64 R202, [R1] ;  /* 0x0000000001ca7983 */ /* 0x000f280000300a00 */
[----:B------:R-:W4:Y:S01]  /*27e60*/  LDL.LU.64 R156, [R1+0x158] ;  /* 0x00015800019c7983 */ /* 0x000f220000300a00 */
[----:B------:R-:W-:-:S03]  /*27e70*/  IMAD.X R171, R189, 0x1, R135, P3 ;  /* 0x00000001bdab7824 */ /* 0x000fc600018e0687 */
[----:B------:R1:W-:Y:S04]  /*27e80*/  STL.64 [R1+0x760], R240 ;  /* 0x000760f001007387 */ /* 0x0003e80000100a00 */
[----:B------:R-:W4:Y:S04]  /*27e90*/  LDL.LU.64 R172, [R1+0x1b8] ;  /* 0x0001b80001ac7983 */ /* 0x000f280000300a00 */
[----:B------:R1:W-:Y:S04]  /*27ea0*/  STL.64 [R1+0x770], R224 ;  /* 0x000770e001007387 */ /* 0x0003e80000100a00 */
[----:B------:R-:W4:Y:S04]  /*27eb0*/  LDL.64 R188, [R1+0x248] ;  /* 0x0002480001bc7983 */ /* 0x000f280000100a00 */
[----:B------:R-:W-:Y:S04]  /*27ec0*/  LDGSTS.E [R143+0x53400], desc[UR22][R240.64], P2 ;  /* 0x53400000f08f7fae */ /* 0x000fe800091a1016 */
[----:B------:R-:W-:Y:S04]  /*27ed0*/  LDGSTS.E [R143+0x53800], desc[UR22][R224.64], P2 ;  /* 0x53800000e08f7fae */ /* 0x000fe800091a1016 */
[----:B------:R2:W-:Y:S04]  /*27ee0*/  LDGSTS.E [R143+0x53c00], desc[UR22][R170.64], P2 ;  /* 0x53c00000aa8f7fae */ /* 0x0005e800091a1016 */
[----:B-1----:R-:W4:Y:S04]  /*27ef0*/  LDL.LU.64 R240, [R1+0xbb0] ;  /* 0x000bb00001f07983 */ /* 0x002f280000300a00 */
[----:B------:R-:W4:Y:S04]  /*27f00*/  LDL.LU.64 R224, [R1+0xba8] ;  /* 0x000ba80001e07983 */ /* 0x000f280000300a00 */
[----:B------:R2:W-:Y:S02]  /*27f10*/  STL.64 [R1+0x778], R170 ;  /* 0x000778aa01007387 */ /* 0x0005e40000100a00 */
[----:B--2---:R-:W-:-:S05]  /*27f20*/  IADD3 R170, P3, PT, R208, R134, RZ ;  /* 0x00000086d0aa7210 */ /* 0x004fca0007f7e0ff */
[----:B------:R-:W-:Y:S02]  /*27f30*/  IMAD.X R171, R209, 0x1, R135, P3 ;  /* 0x00000001d1ab7824 */ /* 0x000fe400018e0687 */
[----:B------:R-:W2:Y:S04]  /*27f40*/  LDL.LU.64 R208, [R1+0xba0] ;  /* 0x000ba00001d07983 */ /* 0x000ea80000300a00 */
[----:B------:R3:W-:Y:S04]  /*27f50*/  STL.64 [R1+0x350], R170 ;  /* 0x000350aa01007387 */ /* 0x0007e80000100a00 */
[----:B------:R3:W-:Y:S02]  /*27f60*/  LDGSTS.E [R136+0x50080], desc[UR22][R170.64], P2 ;  /* 0x50080000aa887fae */ /* 0x0007e400091a1016 */
[----:B---3--:R-:W-:-:S04]  /*27f70*/  IADD3 R170, P3, PT, R186, R134, RZ ;  /* 0x00000086baaa7210 */ /* 0x008fc80007f7e0ff */
[----:B------:R-:W-:-:S05]  /*27f80*/  IADD3.X R171, PT, PT, R187, R135, RZ, P3, !PT ;  /* 0x00000087bbab7210 */ /* 0x000fca0001ffe4ff */
[----:B------:R1:W-:Y:S04]  /*27f90*/  STL.64 [R1+0x420], R170 ;  /* 0x000420aa01007387 */ /* 0x0003e80000100a00 */
[----:B------:R-:W-:Y:S01]  /*27fa0*/  LDGSTS.E [R136+0x50480], desc[UR22][R170.64], P2 ;  /* 0x50480000aa887fae */ /* 0x000fe200091a1016 */
[----:B----4-:R-:W-:-:S05]  /*27fb0*/  IADD3 R186, P3, PT, R188, R134, RZ ;  /* 0x00000086bcba7210 */ /* 0x010fca0007f7e0ff */
[----:B------:R-:W-:Y:S01]  /*27fc0*/  IMAD.X R187, R189, 0x1, R135, P3 ;  /* 0x00000001bdbb7824 */ /* 0x000fe200018e0687 */
[----:B------:R-:W-:-:S04]  /*27fd0*/  IADD3 R188, P3, PT, R154, R134, RZ ;  /* 0x000000869abc7210 */ /* 0x000fc80007f7e0ff */
[----:B------:R-:W-:Y:S01]  /*27fe0*/  LDGSTS.E [R136+0x50880], desc[UR22][R186.64], P2 ;  /* 0x50880000ba887fae */ /* 0x000fe200091a1016 */
[----:B------:R-:W-:-:S03]  /*27ff0*/  IMAD.X R189, R155, 0x1, R135, P3 ;  /* 0x000000019bbd7824 */ /* 0x000fc600018e0687 */
[----:B------:R-:W3:Y:S04]  /*28000*/  LDL.LU.64 R154, [R1+0xb98] ;  /* 0x000b9800019a7983 */ /* 0x000ee80000300a00 */
[----:B-1----:R-:W4:Y:S04]  /*28010*/  LDL.LU.64 R170, [R1+0xb90] ;  /* 0x000b900001aa7983 */ /* 0x002f280000300a00 */
        /* <DEDUP_REMOVED lines=8> */
[----:B------:R-:W-:Y:S01]  /*280a0*/  IMAD.X R173, R157, 0x1, R135, P3 ;  /* 0x000000019dad7824 */ /* 0x000fe200018e0687 */
[-C--:B------:R-:W-:Y:S02]  /*280b0*/  IADD3 R156, P3, PT, R206, R134.reuse, RZ ;  /* 0x00000086ce9c7210 */ /* 0x080fe40007f7e0ff */
[----:B------:R1:W-:Y:S02]  /*280c0*/  STL.64 [R1+0x4e0], R188 ;  /* 0x0004e0bc01007387 */ /* 0x0003e40000100a00 */
[----:B------:R-:W-:Y:S02]  /*280d0*/  IADD3.X R157, PT, PT, R207, R135, RZ, P3, !PT ;  /* 0x00000087cf9d7210 */ /* 0x000fe40001ffe4ff */
[----:B------:R1:W-:Y:S04]  /*280e0*/  STL.64 [R1+0x520], R172 ;  /* 0x000520ac01007387 */ /* 0x0003e80000100a00 */
[----:B------:R1:W-:Y:S02]  /*280f0*/  LDGSTS.E [R136+0x51480], desc[UR22][R172.64], P2 ;  /* 0x51480000ac887fae */ /* 0x0003e400091a1016 */
[----:B-1----:R-:W-:-:S02]  /*28100*/  IADD3 R188, P3, PT, R222, R134, RZ ;  /* 0x00000086debc7210 */ /* 0x002fc40007f7e0ff */
[----:B------:R1:W-:Y:S03]  /*28110*/  STL.64 [R1+0x558], R156 ;  /* 0x0005589c01007387 */ /* 0x0003e60000100a00 */
[----:B------:R-:W-:Y:S01]  /*28120*/  IMAD.X R189, R223, 0x1, R135, P3 ;  /* 0x00000001dfbd7824 */ /* 0x000fe200018e0687 */
[----:B------:R1:W-:Y:S01]  /*28130*/  LDGSTS.E [R136+0x51880], desc[UR22][R156.64], P2 ;  /* 0x518800009c887fae */ /* 0x0003e200091a1016 */
[----:B------:R-:W-:-:S03]  /*28140*/  IADD3 R172, P3, PT, R238, R134, RZ ;  /* 0x00000086eeac7210 */ /* 0x000fc60007f7e0ff */
[----:B------:R-:W-:Y:S02]  /*28150*/  STL.64 [R1+0x5a8], R188 ;  /* 0x0005a8bc01007387 */ /* 0x000fe40000100a00 */
[----:B------:R-:W-:Y:S02]  /*28160*/  IMAD.X R173, R239, 0x1, R135, P3 ;  /* 0x00000001efad7824 */ /* 0x000fe400018e0687 */
[----:B------:R-:W-:Y:S01]  /*28170*/  LDGSTS.E [R136+0x51c80], desc[UR22][R188.64], P2 ;  /* 0x51c80000bc887fae */ /* 0x000fe200091a1016 */
[----:B-1----:R-:W-:-:S03]  /*28180*/  IADD3 R156, P3, PT, R202, R134, RZ ;  /* 0x00000086ca9c7210 */ /* 0x002fc60007f7e0ff */
[----:B------:R1:W-:Y:S02]  /*28190*/  STL.64 [R1+0x610], R172 ;  /* 0x000610ac01007387 */ /* 0x0003e40000100a00 */
[--C-:B------:R-:W-:Y:S01]  /*281a0*/  IMAD.X R157, R203, 0x1, R135.reuse, P3 ;  /* 0x00000001cb9d7824 */ /* 0x100fe200018e0687 */
[-C--:B------:R-:W-:Y:S01]  /*281b0*/  IADD3 R206, P3, PT, R236, R134.reuse, RZ ;  /* 0x00000086ecce7210 */ /* 0x080fe20007f7e0ff */
[----:B------:R1:W-:Y:S04]  /*281c0*/  LDGSTS.E [R136+0x52080], desc[UR22][R172.64], P2 ;  /* 0x52080000ac887fae */ /* 0x0003e800091a1016 */
[----:B------:R-:W-:Y:S01]  /*281d0*/  IMAD.X R207, R237, 0x1, R135, P3 ;  /* 0x00000001edcf7824 */ /* 0x000fe200018e0687 */
[-C--:B------:R-:W-:Y:S01]  /*281e0*/  IADD3 R202, P3, PT, R220, R134.reuse, RZ ;  /* 0x00000086dcca7210 */ /* 0x080fe20007f7e0ff */
[----:B------:R1:W-:Y:S03]  /*281f0*/  STL.64 [R1+0x658], R156 ;  /* 0x0006589c01007387 */ /* 0x0003e60000100a00 */
[----:B------:R-:W-:Y:S01]  /*28200*/  IADD3.X R203, PT, PT, R221, R135, RZ, P3, !PT ;  /* 0x00000087ddcb7210 */ /* 0x000fe20001ffe4ff */
[----:B------:R-:W-:Y:S01]  /*28210*/  LDGSTS.E [R136+0x52480], desc[UR22][R156.64], P2 ;  /* 0x524800009c887fae */ /* 0x000fe200091a1016 */
[----:B-1----:R-:W-:-:S03]  /*28220*/  IADD3 R172, P3, PT, R204, R134, RZ ;  /* 0x00000086ccac7210 */ /* 0x002fc60007f7e0ff */
[----:B------:R-:W2:Y:S02]  /*28230*/  LDL.LU.64 R188, [R1+0x1a8] ;  /* 0x0001a80001bc7983 */ /* 0x000ea40000300a00 */
[----:B------:R-:W-:Y:S02]  /*28240*/  IMAD.X R173, R205, 0x1, R135, P3 ;  /* 0x00000001cdad7824 */ /* 0x000fe400018e0687 */
[----:B------:R-:W-:Y:S04]  /*28250*/  LDGSTS.E [R136+0x52880], desc[UR22][R206.64], P2 ;  /* 0x52880000ce887fae */ /* 0x000fe800091a1016 */
[----:B------:R-:W2:Y:S04]  /*28260*/  LDL.LU.64 R156, [R1+0x150] ;  /* 0x00015000019c7983 */ /* 0x000ea80000300a00 */
[----:B------:R-:W2:Y:S04]  /*28270*/  LDL.LU.64 R236, [R1+0x1f8] ;  /* 0x0001f80001ec7983 */ /* 0x000ea80000300a00 */
[----:B------:R1:W-:Y:S04]  /*28280*/  STL.64 [R1+0x698], R206 ;  /* 0x000698ce01007387 */ /* 0x0003e80000100a00 */
[----:B------:R-:W2:Y:S04]  /*28290*/  LDL.LU.64 R220, [R1+0x238] ;  /* 0x0002380001dc7983 */ /* 0x000ea80000300a00 */
[----:B------:R1:W-:Y:S04]  /*282a0*/  STL.64 [R1+0x6d0], R202 ;  /* 0x0006d0ca01007387 */ /* 0x0003e80000100a00 */
[----:B------:R1:W-:Y:S04]  /*282b0*/  LDGSTS.E [R136+0x52c80], desc[UR22][R202.64], P2 ;  /* 0x52c80000ca887fae */ /* 0x0003e800091a1016 */
[----:B------:R-:W2:Y:S04]  /*282c0*/  LDL.LU.64 R204, [R1+0x590] ;  /* 0x0005900001cc7983 */ /* 0x000ea80000300a00 */
[----:B-1----:R-:W2:Y:S01]  /*282d0*/  LDL.LU.64 R206, [R1+0xe8] ;  /* 0x0000e80001ce7983 */ /* 0x002ea20000300a00 */
[----:B------:R-:W-:-:S03]  /*282e0*/  IADD3 R202, P3, PT, R158, R134, RZ ;  /* 0x000000869eca7210 */ /* 0x000fc60007f7e0ff */
[----:B------:R1:W-:Y:S04]  /*282f0*/  STL.64 [R1+0x710], R172 ;  /* 0x000710ac01007387 */ /* 0x0003e80000100a00 */
[----:B------:R-:W2:Y:S01]  /*28300*/  LDL.LU.64 R222, [R1+0x78] ;  /* 0x0000780001de7983 */ /* 0x000ea20000300a00 */
[----:B------:R-:W-:-:S03]  /*28310*/  IMAD.X R203, R159, 0x1, R135, P3 ;  /* 0x000000019fcb7824 */ /* 0x000fc600018e0687 */
[----:B------:R-:W2:Y:S04]  /*28320*/  LDL.LU.64 R238, [R1+0x38] ;  /* 0x0000380001ee7983 */ /* 0x000ea80000300a00 */
[----:B------:R-:W2:Y:S04]  /*28330*/  LDL.LU.64 R158, [R1+0x5d8] ;  /* 0x0005d800019e7983 */ /* 0x000ea80000300a00 */
[----:B------:R1:W-:Y:S04]  /*28340*/  LDGSTS.E [R136+0x53080], desc[UR22][R172.64], P2 ;  /* 0x53080000ac887fae */ /* 0x0003e800091a1016 */
[----:B------:R1:W-:Y:S04]  /*28350*/  STL.64 [R1+0x730], R202 ;  /* 0x000730ca01007387 */ /* 0x0003e80000100a00 */
[----:B------:R-:W-:Y:S01]  /*28360*/  LDGSTS.E [R136+0x53480], desc[UR22][R202.64], P2 ;  /* 0x53480000ca887fae */ /* 0x000fe200091a1016 */
[----:B-1----:R-:W-:-:S05]  /*28370*/  IADD3 R172, P3, PT, R174, R134, RZ ;  /* 0x00000086aeac7210 */ /* 0x002fca0007f7e0ff */
[----:B------:R-:W-:Y:S02]  /*28380*/  IMAD.X R173, R175, 0x1, R135, P3 ;  /* 0x00000001afad7824 */ /* 0x000fe400018e0687 */
[----:B------:R-:W-:-:S03]  /*28390*/  IMAD.MOV.U32 R174, RZ, RZ, R172 ;  /* 0x000000ffffae7224 */ /* 0x000fc600078e00ac */
[----:B------:R1:W-:Y:S01]  /*283a0*/  STL.64 [R1+0x758], R172 ;  /* 0x000758ac01007387 */ /* 0x0003e20000100a00 */
[----:B------:R-:W-:-:S03]  /*283b0*/  MOV R175, R173 ;  /* 0x000000ad00af7202 */ /* 0x000fc60000000f00 */
[----:B------:R-:W3:Y:S04]  /*283c0*/  LDL.LU.64 R202, [R1+0xb80] ;  /* 0x000b800001ca7983 */ /* 0x000ee80000300a00 */
[----:B------:R-:W-:Y:S01]  /*283d0*/  LDGSTS.E [R136+0x53880], desc[UR22][R174.64], P2 ;  /* 0x53880000ae887fae */ /* 0x000fe200091a1016 */
[----:B-1----:R-:W-:-:S05]  /*283e0*/  IADD3 R172, P3, PT, R190, R134, RZ ;  /* 0x00000086beac7210 */ /* 0x002fca0007f7e0ff */
[----:B------:R-:W-:-:S05]  /*283f0*/  IMAD.X R173, R191, 0x1, R135, P3 ;  /* 0x00000001bfad7824 */ /* 0x000fca00018e0687 */
[----:B------:R2:W-:Y:S04]  /*28400*/  STL.64 [R1+0x768], R172 ;  /* 0x000768ac01007387 */ /* 0x0005e80000100a00 */
[----:B------:R2:W-:Y:S02]  /*28410*/  LDGSTS.E [R136+0x53c80], desc[UR22][R172.64], P2 ;  /* 0x53c80000ac887fae */ /* 0x0005e400091a1016 */
[----:B--2---:R-:W-:-:S05]  /*28420*/  IADD3 R172, P3, PT, R158, R134, RZ ;  /* 0x000000869eac7210 */ /* 0x004fca0007f7e0ff */
[----:B------:R-:W-:Y:S01]  /*28430*/  IMAD.X R173, R159, 0x1, R135, P3 ;  /* 0x000000019fad7824 */ /* 0x000fe200018e0687 */
[----:B------:R-:W-:-:S04]  /*28440*/  IADD3 R190, P3, PT, R204, R134, RZ ;  /* 0x00000086ccbe7210 */ /* 0x000fc80007f7e0ff */
[----:B------:R-:W-:Y:S01]  /*28450*/  LDGSTS.E [R137+0x50100], desc[UR22][R172.64], P2 ;  /* 0x50100000ac897fae */ /* 0x000fe200091a1016 */
[----:B------:R-:W-:Y:S01]  /*28460*/  IMAD.X R191, R205, 0x1, R135, P3 ;  /* 0x00000001cdbf7824 */ /* 0x000fe200018e0687 */
[----:B------:R-:W-:-:S04]  /*28470*/  IADD3 R174, P3, PT, R220, R134, RZ ;  /* 0x00000086dcae7210 */ /* 0x000fc80007f7e0ff */
[----:B------:R-:W-:Y:S01]  /*28480*/  LDGSTS.E [R137+0x50500], desc[UR22][R190.64], P2 ;  /* 0x50500000be897fae */ /* 0x000fe200091a1016 */
[----:B------:R-:W-:Y:S01]  /*28490*/  IMAD.X R175, R221, 0x1, R135, P3 ;  /* 0x00000001ddaf7824 */ /* 0x000fe200018e0687 */
[-C--:B------:R-:W-:Y:S02]  /*284a0*/  IADD3 R158, P3, PT, R236, R134.reuse, RZ ;  /* 0x00000086ec9e7210 */ /* 0x080fe40007f7e0ff */
[----:B------:R-:W-:Y:S02]  /*284b0*/  STL.64 [R1+0x380], R190 ;  /* 0x000380be01007387 */ /* 0x000fe40000100a00 */
[----:B------:R-:W-:Y:S02]  /*284c0*/  IADD3.X R159, PT, PT, R237, R135, RZ, P3, !PT ;  /* 0x00000087ed9f7210 */ /* 0x000fe40001ffe4ff */
[----:B------:R1:W-:Y:S04]  /*284d0*/  STL.64 [R1+0x428], R174 ;  /* 0x000428ae01007387 */ /* 0x0003e80000100a00 */
[----:B------:R1:W-:Y:S04]  /*284e0*/  LDGSTS.E [R137+0x50900], desc[UR22][R174.64], P2 ;  /* 0x50900000ae897fae */ /* 0x0003e800091a1016 */
[----:B------:R2:W-:Y:S04]  /*284f0*/  STL.64 [R1+0x468], R158 ;  /* 0x0004689e01007387 */ /* 0x0005e80000100a00 */
[----:B------:R2:W-:Y:S01]  /*28500*/  LDGSTS.E [R137+0x50d00], desc[UR22][R158.64], P2 ;  /* 0x50d000009e897fae */ /* 0x0005e200091a1016 */
[----:B-1----:R-:W-:-:S05]  /*28510*/  IADD3 R174, P3, PT, R188, R134, RZ ;  /* 0x00000086bcae7210 */ /* 0x002fca0007f7e0ff */
[----:B------:R-:W-:Y:S01]  /*28520*/  IMAD.X R175, R189, 0x1, R135, P3 ;  /* 0x00000001bdaf7824 */ /* 0x000fe200018e0687 */
[----:B--2---:R-:W-:-:S04]  /*28530*/  IADD3 R158, P3, PT, R156, R134, RZ ;  /* 0x000000869c9e7210 */ /* 0x004fc80007f7e0ff */
[----:B------:R-:W-:Y:S01]  /*28540*/  LDGSTS.E [R137+0x51100], desc[UR22][R174.64], P2 ;  /* 0x51100000ae897fae */ /* 0x000fe200091a1016 */
[--C-:B------:R-:W-:Y:S01]  /*28550*/  IMAD.X R159, R157, 0x1, R135.reuse, P3 ;  /* 0x000000019d9f7824 */ /* 0x100fe200018e0687 */
[-C--:B------:R-:W-:Y:S02]  /*28560*/  IADD3 R156, P3, PT, R206, R134.reuse, RZ ;  /* 0x00000086ce9c7210 */ /* 0x080fe40007f7e0ff */
[----:B------:R-:W-:Y:S03]  /*28570*/  STL.64 [R1+0x4a8], R174 ;  /* 0x0004a8ae01007387 */ /* 0x000fe60000100a00 */
[----:B------:R-:W-:Y:S01]  /*28580*/  IMAD.X R157, R207, 0x1, R135, P3 ;  /* 0x00000001cf9d7824 */ /* 0x000fe200018e0687 */
[----:B------:R1:W-:Y:S04]  /*28590*/  STL.64 [R1+0x4e8], R158 ;  /* 0x0004e89e01007387 */ /* 0x0003e80000100a00 */
[----:B------:R1:W-:Y:S04]  /*285a0*/  LDGSTS.E [R137+0x51500], desc[UR22][R158.64], P2 ;  /* 0x515000009e897fae */ /* 0x0003e800091a1016 */
[----:B------:R2:W-:Y:S04]  /*285b0*/  STL.64 [R1+0x528], R156 ;  /* 0x0005289c01007387 */ /* 0x0005e80000100a00 */
[----:B------:R-:W-:Y:S01]  /*285c0*/  LDGSTS.E [R137+0x51900], desc[UR22][R156.64], P2 ;  /* 0x519000009c897fae */ /* 0x000fe200091a1016 */
[----:B-1----:R-:W-:-:S05]  /*285d0*/  IADD3 R158, P3, PT, R222, R134, RZ ;  /* 0x00000086de9e7210 */ /* 0x002fca0007f7e0ff */
[--C-:B------:R-:W-:Y:S01]  /*285e0*/  IMAD.X R159, R223, 0x1, R135.reuse, P3 ;  /* 0x00000001df9f7824 */ /* 0x100fe200018e0687 */
[-C--:B------:R-:W-:Y:S01]  /*285f0*/  IADD3 R188, P3, PT, R238, R134.reuse, RZ ;  /* 0x00000086eebc7210 */ /* 0x080fe20007f7e0ff */
[----:B--2---:R-:W2:Y:S03]  /*28600*/  LDL.LU.64 R156, [R1+0x620] ;  /* 0x00062000019c7983 */ /* 0x004ea60000300a00 */
[----:B------:R-:W-:Y:S02]  /*28610*/  IADD3.X R189, PT, PT, R239, R135, RZ, P3, !PT ;  /* 0x00000087efbd7210 */ /* 0x000fe40001ffe4ff */
[----:B------:R-:W-:Y:S01]  /*28620*/  IADD3 R174, P3, PT, R250, R134, RZ ;  /* 0x00000086faae7210 */ /* 0x000fe20007f7e0ff */
[----:B------:R1:W-:Y:S04]  /*28630*/  STL.64 [R1+0x570], R158 ;  /* 0x0005709e01007387 */ /* 0x0003e80000100a00 */
[----:B------:R1:W-:Y:S01]  /*28640*/  STL.64 [R1+0x5a0], R188 ;  /* 0x0005a0bc01007387 */ /* 0x0003e20000100a00 */
[----:B------:R-:W-:-:S03]  /*28650*/  IMAD.X R175, R251, 0x1, R135, P3 ;  /* 0x00000001fbaf7824 */ /* 0x000fc600018e0687 */
[----:B------:R-:W-:Y:S01]  /*28660*/  LDGSTS.E [R137+0x51d00], desc[UR22][R158.64], P2 ;  /* 0x51d000009e897fae */ /* 0x000fe200091a1016 */
[----:B------:R-:W-:-:S03]  /*28670*/  IADD3 R222, P3, PT, R234, R134, RZ ;  /* 0x00000086eade7210 */ /* 0x000fc60007f7e0ff */
[----:B------:R-:W-:Y:S04]  /*28680*/  LDGSTS.E [R137+0x52100], desc[UR22][R188.64], P2 ;  /* 0x52100000bc897fae */ /* 0x000fe800091a1016 */
[----:B-1----:R-:W3:Y:S04]  /*28690*/  LDL.LU.64 R158, [R1+0x5d0] ;  /* 0x0005d000019e7983 */ /* 0x002ee80000300a00 */
[----:B------:R1:W-:Y:S04]  /*286a0*/  STL.64 [R1+0x608], R174 ;  /* 0x000608ae01007387 */ /* 0x0003e80000100a00 */
[----:B------:R-:W4:Y:S04]  /*286b0*/  LDL.LU.64 R204, [R1+0x580] ;  /* 0x0005800001cc7983 */ /* 0x000f280000300a00 */
[----:B------:R-:W4:Y:S01]  /*286c0*/  LDL.LU.64 R220, [R1+0x1e8] ;  /* 0x0001e80001dc7983 */ /* 0x000f220000300a00 */
[----:B------:R-:W-:Y:S01]  /*286d0*/  IMAD.X R223, R235, 0x1, R135, P3 ;  /* 0x00000001ebdf7824 */ /* 0x000fe200018e0687 */
[----:B------:R-:W-:-:S02]  /*286e0*/  IADD3 R190, P3, PT, R218, R134, RZ ;  /* 0x00000086dabe7210 */ /* 0x000fc40007f7e0ff */
[----:B------:R-:W4:Y:S03]  /*286f0*/  LDL.LU.64 R236, [R1+0x198] ;  /* 0x0001980001ec7983 */ /* 0x000f260000300a00 */
[----:B------:R-:W-:Y:S01]  /*28700*/  IMAD.X R191, R219, 0x1, R135, P3 ;  /* 0x00000001dbbf7824 */ /* 0x000fe200018e0687 */
[----:B------:R1:W-:Y:S04]  /*28710*/  LDGSTS.E [R137+0x52500], desc[UR22][R174.64], P2 ;  /* 0x52500000ae897fae */ /* 0x0003e800091a1016 */
[----:B------:R-:W4:Y:S04]  /*28720*/  LDL.LU.64 R188, [R1+0x140] ;  /* 0x0001400001bc7983 */ /* 0x000f280000300a00 */
[----:B------:R-:W4:Y:S01]  /*28730*/  LDL.LU.64 R206, [R1+0xd8] ;  /* 0x0000d80001ce7983 */ /* 0x000f220000300a00 */
[----:B-1----:R-:W-:-:S03]  /*28740*/  IADD3 R174, P3, PT, R144, R134, RZ ;  /* 0x0000008690ae7210 */ /* 0x002fc60007f7e0ff */
[----:B------:R1:W-:Y:S02]  /*28750*/  STL.64 [R1+0x648], R222 ;  /* 0x000648de01007387 */ /* 0x0003e40000100a00 */
[----:B------:R-:W-:Y:S02]  /*28760*/  IMAD.X R175, R145, 0x1, R135, P3 ;  /* 0x0000000191af7824 */ /* 0x000fe400018e0687 */
[----:B------:R1:W-:Y:S04]  /*28770*/  STL.64 [R1+0x680], R190 ;  /* 0x000680be01007387 */ /* 0x0003e80000100a00 */
[----:B------:R-:W-:Y:S04]  /*28780*/  LDGSTS.E [R137+0x52900], desc[UR22][R222.64], P2 ;  /* 0x52900000de897fae */ /* 0x000fe800091a1016 */
[----:B------:R1:W-:Y:S04]  /*28790*/  STL.64 [R1+0x6c8], R174 ;  /* 0x0006c8ae01007387 */ /* 0x0003e80000100a00 */
[----:B------:R1:W-:Y:S04]  /*287a0*/  LDGSTS.E [R137+0x52d00], desc[UR22][R190.64], P2 ;  /* 0x52d00000be897fae */ /* 0x0003e800091a1016 */
[----:B-1----:R-:W4:Y:S04]  /*287b0*/  LDL.LU.64 R222, [R1+0x70] ;  /* 0x0000700001de7983 */ /* 0x002f280000300a00 */
[----:B------:R-:W4:Y:S01]  /*287c0*/  LDL.LU.64 R238, [R1+0x30] ;  /* 0x0000300001ee7983 */ /* 0x000f220000300a00 */
[----:B------:R-:W-:-:S03]  /*287d0*/  IADD3 R190, P3, PT, R160, R134, RZ ;  /* 0x00000086a0be7210 */ /* 0x000fc60007f7e0ff */
[----:B------:R1:W-:Y:S01]  /*287e0*/  LDGSTS.E [R137+0x53100], desc[UR22][R174.64], P2 ;  /* 0x53100000ae897fae */ /* 0x0003e200091a1016 */
[----:B------:R-:W-:Y:S02]  /*287f0*/  IADD3.X R191, PT, PT, R161, R135, RZ, P3, !PT ;  /* 0x00000087a1bf7210 */ /* 0x000fe40001ffe4ff */
[----:B-1----:R-:W-:-:S03]  /*28800*/  IADD3 R174, P3, PT, R176, R134, RZ ;  /* 0x00000086b0ae7210 */ /* 0x002fc60007f7e0ff */
[----:B------:R-:W-:Y:S02]  /*28810*/  LDGSTS.E [R137+0x53500], desc[UR22][R190.64], P2 ;  /* 0x53500000be897fae */ /* 0x000fe400091a1016 */
[--C-:B------:R-:W-:Y:S01]  /*28820*/  IMAD.X R175, R177, 0x1, R135.reuse, P3 ;  /* 0x00000001b1af7824 */ /* 0x100fe200018e0687 */
[-C--:B------:R-:W-:Y:S01]  /*28830*/  IADD3 R144, P3, PT, R192, R134.reuse, RZ ;  /* 0x00000086c0907210 */ /* 0x080fe20007f7e0ff */
[----:B------:R-:W-:Y:S04]  /*28840*/  STL.64 [R1+0x6f0], R190 ;  /* 0x0006f0be01007387 */ /* 0x000fe80000100a00 */
[----:B------:R-:W-:Y:S01]  /*28850*/  IMAD.X R145, R193, 0x1, R135, P3 ;  /* 0x00000001c1917824 */ /* 0x000fe200018e0687 */
[----:B------:R-:W-:Y:S04]  /*28860*/  STL.64 [R1+0x728], R174 ;  /* 0x000728ae01007387 */ /* 0x000fe80000100a00 */
[----:B------:R-:W-:Y:S04]  /*28870*/  LDGSTS.E [R137+0x53900], desc[UR22][R174.64], P2 ;  /* 0x53900000ae897fae */ /* 0x000fe800091a1016 */
[----:B------:R2:W-:Y:S04]  /*28880*/  STL.64 [R1+0x740], R144 ;  /* 0x0007409001007387 */ /* 0x0005e80000100a00 */
[----:B------:R2:W-:Y:S02]  /*28890*/  LDGSTS.E [R137+0x53d00], desc[UR22][R144.64], P2 ;  /* 0x53d0000090897fae */ /* 0x0005e400091a1016 */
[----:B--2---:R-:W-:-:S05]  /*288a0*/  IADD3 R144, P3, PT, R156, R134, RZ ;  /* 0x000000869c907210 */ /* 0x004fca0007f7e0ff */
[----:B------:R-:W-:-:S05]  /*288b0*/  IMAD.X R145, R157, 0x1, R135, P3 ;  /* 0x000000019d917824 */ /* 0x000fca00018e0687 */
[----:B------:R4:W-:Y:S04]  /*288c0*/  STL.64 [R1+0x250], R144 ;  /* 0x0002509001007387 */ /* 0x0009e80000100a00 */
[----:B------:R4:W-:Y:S01]  /*288d0*/  LDGSTS.E [R138+0x50180], desc[UR22][R144.64], P2 ;  /* 0x50180000908a7fae */ /* 0x0009e200091a1016 */
[----:B---3--:R-:W-:-:S05]  /*288e0*/  IADD3 R156, P3, PT, R158, R134, RZ ;  /* 0x000000869e9c7210 */ /* 0x008fca0007f7e0ff */
[----:B------:R-:W-:Y:S01]  /*288f0*/  IMAD.X R157, R159, 0x1, R135, P3 ;  /* 0x000000019f9d7824 */ /* 0x000fe200018e0687 */
[----:B----4-:R-:W-:-:S04]  /*28900*/  IADD3 R144, P3, PT, R204, R134, RZ ;  /* 0x00000086cc907210 */ /* 0x010fc80007f7e0ff */
[----:B------:R1:W-:Y:S01]  /*28910*/  LDGSTS.E [R138+0x50580], desc[UR22][R156.64], P2 ;  /* 0x505800009c8a7fae */ /* 0x0003e200091a1016 */
[----:B------:R-:W-:Y:S02]  /*28920*/  IADD3.X R145, PT, PT, R205, R135, RZ, P3, !PT ;  /* 0x00000087cd917210 */ /* 0x000fe40001ffe4ff */
[-C--:B------:R-:W-:Y:S01]  /*28930*/  IADD3 R136, P3, PT, R220, R134.reuse, RZ ;  /* 0x00000086dc887210 */ /* 0x080fe20007f7e0ff */
[----:B------:R1:W-:Y:S04]  /*28940*/  STL.64 [R1+0x318], R156 ;  /* 0x0003189c01007387 */ /* 0x0003e80000100a00 */
[----:B------:R-:W-:Y:S01]  /*28950*/  IMAD.X R137, R221, 0x1, R135, P3 ;  /* 0x00000001dd897824 */ /* 0x000fe200018e0687 */
[----:B------:R2:W-:Y:S04]  /*28960*/  STL.64 [R1+0x3a8], R144 ;  /* 0x0003a89001007387 */ /* 0x0005e80000100a00 */
[----:B------:R2:W-:Y:S01]  /*28970*/  LDGSTS.E [R138+0x50980], desc[UR22][R144.64], P2 ;  /* 0x50980000908a7fae */ /* 0x0005e200091a1016 */
[----:B-1----:R-:W-:-:S03]  /*28980*/  IADD3 R156, P3, PT, R236, R134, RZ ;  /* 0x00000086ec9c7210 */ /* 0x002fc60007f7e0ff */
[----:B------:R1:W-:Y:S02]  /*28990*/  STL.64 [R1+0x438], R136 ;  /* 0x0004388801007387 */ /* 0x0003e40000100a00 */
[----:B------:R-:W-:Y:S02]  /*289a0*/  IMAD.X R157, R237, 0x1, R135, P3 ;  /* 0x00000001ed9d7824 */ /* 0x000fe400018e0687 */
[----:B------:R1:W-:Y:S01]  /*289b0*/  LDGSTS.E [R138+0x50d80], desc[UR22][R136.64], P2 ;  /* 0x50d80000888a7fae */ /* 0x0003e200091a1016 */
[----:B--2---:R-:W-:-:S03]  /*289c0*/  IADD3 R144, P3, PT, R188, R134, RZ ;  /* 0x00000086bc907210 */ /* 0x004fc60007f7e0ff */
[----:B------:R2:W-:Y:S02]  /*289d0*/  STL.64 [R1+0x478], R156 ;  /* 0x0004789c01007387 */ /* 0x0005e40000100a00 */
[----:B------:R-:W-:Y:S02]  /*289e0*/  IMAD.X R145, R189, 0x1, R135, P3 ;  /* 0x00000001bd917824 */ /* 0x000fe400018e0687 */
[----:B------:R2:W-:Y:S01]  /*289f0*/  LDGSTS.E [R138+0x51180], desc[UR22][R156.64], P2 ;  /* 0x511800009c8a7fae */ /* 0x0005e200091a1016 */
[----:B-1----:R-:W-:-:S03]  /*28a00*/  IADD3 R136, P3, PT, R206, R134, RZ ;  /* 0x00000086ce887210 */ /* 0x002fc60007f7e0ff */
[----:B------:R1:W-:Y:S02]  /*28a10*/  STL.64 [R1+0x4b8], R144 ;  /* 0x0004b89001007387 */ /* 0x0003e40000100a00 */
[----:B------:R-:W-:Y:S02]  /*28a20*/  IMAD.X R137, R207, 0x1, R135, P3 ;  /* 0x00000001cf897824 */ /* 0x000fe400018e0687 */
[----:B------:R1:W-:Y:S01]  /*28a30*/  LDGSTS.E [R138+0x51580], desc[UR22][R144.64], P2 ;  /* 0x51580000908a7fae */ /* 0x0003e200091a1016 */
[----:B--2---:R-:W-:-:S03]  /*28a40*/  IADD3 R156, P3, PT, R222, R134, RZ ;  /* 0x00000086de9c7210 */ /* 0x004fc60007f7e0ff */
[----:B------:R2:W-:Y:S01]  /*28a50*/  STL.64 [R1+0x4f8], R136 ;  /* 0x0004f88801007387 */ /* 0x0005e20000100a00 */
[----:B------:R-:W-:-:S03]  /*28a60*/  IADD3.X R157, PT, PT, R223, R135, RZ, P3, !PT ;  /* 0x00000087df9d7210 */ /* 0x000fc60001ffe4ff */
[----:B------:R2:W-:Y:S01]  /*28a70*/  LDGSTS.E [R138+0x51980], desc[UR22][R136.64], P2 ;  /* 0x51980000888a7fae */ /* 0x0005e200091a1016 */
[----:B-1----:R-:W-:-:S03]  /*28a80*/  IADD3 R144, P3, PT, R238, R134, RZ ;  /* 0x00000086ee907210 */ /* 0x002fc60007f7e0ff */
[----:B------:R-:W3:Y:S02]  /*28a90*/  LDL.LU.64 R158, [R1+0x678] ;  /* 0x00067800019e7983 */ /* 0x000ee40000300a00 */
[----:B------:R-:W-:Y:S02]  /*28aa0*/  IMAD.X R145, R239, 0x1, R135, P3 ;  /* 0x00000001ef917824 */ /* 0x000fe400018e0687 */
[----:B------:R-:W-:Y:S01]  /*28ab0*/  LDGSTS.E [R138+0x51d80], desc[UR22][R156.64], P2 ;  /* 0x51d800009c8a7fae */ /* 0x000fe200091a1016 */
[----:B--2---:R-:W-:-:S03]  /*28ac0*/  IADD3 R136, P3, PT, R248, R134, RZ ;  /* 0x00000086f8887210 */ /* 0x004fc60007f7e0ff */
[----:B------:R-:W-:Y:S02]  /*28ad0*/  STL.64 [R1+0x538], R156 ;  /* 0x0005389c01007387 */ /* 0x000fe40000100a00 */
[----:B------:R-:W-:Y:S02]  /*28ae0*/  IMAD.X R137, R249, 0x1, R135, P3 ;  /* 0x00000001f9897824 */ /* 0x000fe400018e0687 */
[----:B------:R1:W-:Y:S04]  /*28af0*/  STL.64 [R1+0x580], R144 ;  /* 0x0005809001007387 */ /* 0x0003e80000100a00 */
[----:B------:R-:W2:Y:S04]  /*28b00*/  LDL.LU.64 R204, [R1+0x638] ;  /* 0x0006380001cc7983 */ /* 0x000ea80000300a00 */
[----:B------:R4:W-:Y:S04]  /*28b10*/  STL.64 [R1+0x5c0], R136 ;  /* 0x0005c08801007387 */ /* 0x0009e80000100a00 */
[----:B------:R-:W2:Y:S01]  /*28b20*/  LDL.LU.64 R220, [R1+0x5e8] ;  /* 0x0005e80001dc7983 */ /* 0x000ea20000300a00 */
[----:B------:R-:W-:-:S03]  /*28b30*/  IADD3 R160, P3, PT, R232, R134, RZ ;  /* 0x00000086e8a07210 */ /* 0x000fc60007f7e0ff */
[----:B------:R-:W2:Y:S02]  /*28b40*/  LDL.LU.64 R236, [R1+0x578] ;  /* 0x0005780001ec7983 */ /* 0x000ea40000300a00 */
[----:B------:R-:W-:Y:S02]  /*28b50*/  IMAD.X R161, R233, 0x1, R135, P3 ;  /* 0x00000001e9a17824 */ /* 0x000fe400018e0687 */
[----:B------:R1:W-:Y:S04]  /*28b60*/  LDGSTS.E [R138+0x52180], desc[UR22][R144.64], P2 ;  /* 0x52180000908a7fae */ /* 0x0003e800091a1016 */
[----:B------:R-:W2:Y:S04]  /*28b70*/  LDL.LU.64 R188, [R1+0x188] ;  /* 0x0001880001bc7983 */ /* 0x000ea80000300a00 */
[----:B------:R4:W-:Y:S01]  /*28b80*/  LDGSTS.E [R138+0x52580], desc[UR22][R136.64], P2 ;  /* 0x52580000888a7fae */ /* 0x0009e200091a1016 */
[----:B-1----:R-:W-:-:S03]  /*28b90*/  IADD3 R144, P3, PT, R216, R134, RZ ;  /* 0x00000086d8907210 */ /* 0x002fc60007f7e0ff */
[----:B------:R-:W2:Y:S02]  /*28ba0*/  LDL.LU.64 R156, [R1+0x130] ;  /* 0x00013000019c7983 */ /* 0x000ea40000300a00 */
[----:B------:R-:W-:Y:S02]  /*28bb0*/  IMAD.X R145, R217, 0x1, R135, P3 ;  /* 0x00000001d9917824 */ /* 0x000fe400018e0687 */
[----:B------:R-:W-:Y:S01]  /*28bc0*/  LDGSTS.E [R138+0x52980], desc[UR22][R160.64], P2 ;  /* 0x52980000a08a7fae */ /* 0x000fe200091a1016 */
[----:B----4-:R-:W-:-:S03]  /*28bd0*/  IADD3 R136, P3, PT, R146, R134, RZ ;  /* 0x0000008692887210 */ /* 0x010fc60007f7e0ff */
[----:B------:R-:W-:Y:S01]  /*28be0*/  STL.64 [R1+0x600], R160 ;  /* 0x000600a001007387 */ /* 0x000fe20000100a00 */
[----:B------:R-:W-:-:S03]  /*28bf0*/  IADD3.X R137, PT, PT, R147, R135, RZ, P3, !PT ;  /* 0x0000008793897210 */ /* 0x000fc60001ffe4ff */
[----:B------:R1:W-:Y:S04]  /*28c00*/  STL.64 [R1+0x640], R144 ;  /* 0x0006409001007387 */ /* 0x0003e80000100a00 */
[----:B------:R-:W4:Y:S04]  /*28c10*/  LDL.LU.64 R206, [R1+0xc8] ;  /* 0x0000c80001ce7983 */ /* 0x000f280000300a00 */
[----:B------:R1:W-:Y:S04]  /*28c20*/  STL.64 [R1+0x670], R136 ;  /* 0x0006708801007387 */ /* 0x0003e80000100a00 */
[----:B------:R-:W4:Y:S04]  /*28c30*/  LDL.LU.64 R222, [R1+0x68] ;  /* 0x0000680001de7983 */ /* 0x000f280000300a00 */
[----:B------:R-:W4:Y:S01]  /*28c40*/  LDL.LU.64 R238, [R1+0x28] ;  /* 0x0000280001ee7983 */ /* 0x000f220000300a00 */
[----:B------:R-:W-:-:S03]  /*28c50*/  IADD3 R146, P3, PT, R162, R134, RZ ;  /* 0x00000086a2927210 */ /* 0x000fc60007f7e0ff */
[----:B------:R1:W-:Y:S02]  /*28c60*/  LDGSTS.E [R138+0x52d80], desc[UR22][R144.64], P2 ;  /* 0x52d80000908a7fae */ /* 0x0003e400091a1016 */
[--C-:B------:R-:W-:Y:S02]  /*28c70*/  IMAD.X R147, R163, 0x1, R135.reuse, P3 ;  /* 0x00000001a3937824 */ /* 0x100fe400018e0687 */
[----:B------:R1:W-:Y:S02]  /*28c80*/  LDGSTS.E [R138+0x53180], desc[UR22][R136.64], P2 ;  /* 0x53180000888a7fae */ /* 0x0003e400091a1016 */
[-C--:B-1----:R-:W-:Y:S02]  /*28c90*/  IADD3 R144, P3, PT, R178, R134.reuse, RZ ;  /* 0x00000086b2907210 */ /* 0x082fe40007f7e0ff */
[----:B------:R2:W-:Y:S03]  /*28ca0*/  STL.64 [R1+0x6c0], R146 ;  /* 0x0006c09201007387 */ /* 0x0005e60000100a00 */
[--C-:B------:R-:W-:Y:S01]  /*28cb0*/  IMAD.X R145, R179, 0x1, R135.reuse, P3 ;  /* 0x00000001b3917824 */ /* 0x100fe200018e0687 */
[-C--:B------:R-:W-:Y:S01]  /*28cc0*/  IADD3 R136, P3, PT, R194, R134.reuse, RZ ;  /* 0x00000086c2887210 */ /* 0x080fe20007f7e0ff */
[----:B------:R2:W-:Y:S04]  /*28cd0*/  LDGSTS.E [R138+0x53580], desc[UR22][R146.64], P2 ;  /* 0x53580000928a7fae */ /* 0x0005e800091a1016 */
[----:B------:R-:W-:Y:S01]  /*28ce0*/  IMAD.X R137, R195, 0x1, R135, P3 ;  /* 0x00000001c3897824 */ /* 0x000fe200018e0687 */
[----:B------:R1:W-:Y:S04]  /*28cf0*/  STL.64 [R1+0x6e8], R144 ;  /* 0x0006e89001007387 */ /* 0x0003e80000100a00 */
[----:B------:R1:W-:Y:S04]  /*28d00*/  LDGSTS.E [R138+0x53980], desc[UR22][R144.64], P2 ;  /* 0x53980000908a7fae */ /* 0x0003e800091a1016 */
[----:B------:R1:W-:Y:S04]  /*28d10*/  STL.64 [R1+0x720], R136 ;  /* 0x0007208801007387 */ /* 0x0003e80000100a00 */
[----:B------:R1:W-:Y:S01]  /*28d20*/  LDGSTS.E [R138+0x53d80], desc[UR22][R136.64], P2 ;  /* 0x53d80000888a7fae */ /* 0x0003e200091a1016 */
[----:B---3--:R-:W-:-:S05]  /*28d30*/  IADD3 R176, P3, PT, R158, R134, RZ ;  /* 0x000000869eb07210 */ /* 0x008fca0007f7e0ff */
[----:B------:R-:W-:-:S05]  /*28d40*/  IMAD.X R177, R159, 0x1, R135, P3 ;  /* 0x000000019fb17824 */ /* 0x000fca00018e0687 */
[----:B------:R-:W-:Y:S01]  /*28d50*/  LDGSTS.E [R139+0x50200], desc[UR22][R176.64], P2 ;  /* 0x50200000b08b7fae */ /* 0x000fe200091a1016 */
[----:B--2---:R-:W-:-:S04]  /*28d60*/  IADD3 R146, P3, PT, R204, R134, RZ ;  /* 0x00000086cc927210 */ /* 0x004fc80007f7e0ff */
[----:B------:R-:W-:Y:S02]  /*28d70*/  IADD3.X R147, PT, PT, R205, R135, RZ, P3, !PT ;  /* 0x00000087cd937210 */ /* 0x000fe40001ffe4ff */
[----:B-1----:R-:W-:-:S03]  /*28d80*/  IADD3 R144, P3, PT, R220, R134, RZ ;  /* 0x00000086dc907210 */ /* 0x002fc60007f7e0ff */
[----:B------:R1:W-:Y:S02]  /*28d90*/  LDGSTS.E [R139+0x50600], desc[UR22][R146.64], P2 ;  /* 0x50600000928b7fae */ /* 0x0003e400091a1016 */
[--C-:B------:R-:W-:Y:S01]  /*28da0*/  IMAD.X R145, R221, 0x1, R135.reuse, P3 ;  /* 0x00000001dd917824 */ /* 0x100fe200018e0687 */
        /* <DEDUP_REMOVED lines=13> */
[----:B----4-:R-:W-:-:S03]  /*28e80*/  IADD3 R136, P3, PT, R206, R134, RZ ;  /* 0x00000086ce887210 */ /* 0x010fc60007f7e0ff */
[----:B------:R2:W-:Y:S01]  /*28e90*/  STL.64 [R1+0x480], R144 ;  /* 0x0004809001007387 */ /* 0x0005e20000100a00 */
[----:B------:R-:W-:-:S03]  /*28ea0*/  IADD3.X R137, PT, PT, R207, R135, RZ, P3, !PT ;  /* 0x00000087cf897210 */ /* 0x000fc60001ffe4ff */
[----:B------:R2:W-:Y:S01]  /*28eb0*/  LDGSTS.E [R139+0x51600], desc[UR22][R144.64], P2 ;  /* 0x51600000908b7fae */ /* 0x0005e200091a1016 */
[----:B-1----:R-:W-:-:S03]  /*28ec0*/  IADD3 R146, P3, PT, R222, R134, RZ ;  /* 0x00000086de927210 */ /* 0x002fc60007f7e0ff */
[----:B------:R1:W-:Y:S02]  /*28ed0*/  STL.64 [R1+0x4c0], R136 ;  /* 0x0004c08801007387 */ /* 0x0003e40000100a00 */
[----:B------:R-:W-:Y:S02]  /*28ee0*/  IMAD.X R147, R223, 0x1, R135, P3 ;  /* 0x00000001df937824 */ /* 0x000fe400018e0687 */
[----:B------:R1:W-:Y:S01]  /*28ef0*/  LDGSTS.E [R139+0x51a00], desc[UR22][R136.64], P2 ;  /* 0x51a00000888b7fae */ /* 0x0003e200091a1016 */
[----:B--2---:R-:W-:-:S03]  /*28f00*/  IADD3 R144, P3, PT, R238, R134, RZ ;  /* 0x00000086ee907210 */ /* 0x004fc60007f7e0ff */
[----:B------:R-:W2:Y:S02]  /*28f10*/  LDL.LU.64 R158, [R1+0x700] ;  /* 0x00070000019e7983 */ /* 0x000ea40000300a00 */
[----:B------:R-:W-:Y:S02]  /*28f20*/  IMAD.X R145, R239, 0x1, R135, P3 ;  /* 0x00000001ef917824 */ /* 0x000fe400018e0687 */
[----:B------:R3:W-:Y:S01]  /*28f30*/  STL.64 [R1+0x500], R146 ;  /* 0x0005009201007387 */ /* 0x0007e20000100a00 */
[----:B-1----:R-:W-:-:S03]  /*28f40*/  IADD3 R136, P3, PT, R246, R134, RZ ;  /* 0x00000086f6887210 */ /* 0x002fc60007f7e0ff */
[----:B------:R1:W-:Y:S02]  /*28f50*/  STL.64 [R1+0x540], R144 ;  /* 0x0005409001007387 */ /* 0x0003e40000100a00 */
[----:B------:R-:W-:Y:S02]  /*28f60*/  IMAD.X R137, R247, 0x1, R135, P3 ;  /* 0x00000001f7897824 */ /* 0x000fe400018e0687 */
[----:B------:R-:W4:Y:S04]  /*28f70*/  LDL.LU.64 R204, [R1+0x6b8] ;  /* 0x0006b80001cc7983 */ /* 0x000f280000300a00 */
[----:B------:R1:W-:Y:S04]  /*28f80*/  STL.64 [R1+0x578], R136 ;  /* 0x0005788801007387 */ /* 0x0003e80000100a00 */
[----:B------:R-:W4:Y:S04]  /*28f90*/  LDL.LU.64 R220, [R1+0x650] ;  /* 0x0006500001dc7983 */ /* 0x000f280000300a00 */
[----:B------:R3:W-:Y:S04]  /*28fa0*/  LDGSTS.E [R139+0x51e00], desc[UR22][R146.64], P2 ;  /* 0x51e00000928b7fae */ /* 0x0007e800091a1016 */
[----:B------:R-:W4:Y:S04]  /*28fb0*/  LDL.LU.64 R236, [R1+0x5f8] ;  /* 0x0005f80001ec7983 */ /* 0x000f280000300a00 */
[----:B------:R1:W-:Y:S01]  /*28fc0*/  LDGSTS.E [R139+0x52200], desc[UR22][R144.64], P2 ;  /* 0x52200000908b7fae */ /* 0x0003e200091a1016 */
[----:B---3--:R-:W-:-:S03]  /*28fd0*/  IADD3 R146, P3, PT, R230, R134, RZ ;  /* 0x00000086e6927210 */ /* 0x008fc60007f7e0ff */
[----:B------:R-:W3:Y:S02]  /*28fe0*/  LDL.LU.64 R188, [R1+0x588] ;  /* 0x0005880001bc7983 */ /* 0x000ee40000300a00 */
[----:B------:R-:W-:Y:S02]  /*28ff0*/  IMAD.X R147, R231, 0x1, R135, P3 ;  /* 0x00000001e7937824 */ /* 0x000fe400018e0687 */
[----:B------:R1:W-:Y:S02]  /*29000*/  LDGSTS.E [R139+0x52600], desc[UR22][R136.64], P2 ;  /* 0x52600000888b7fae */ /* 0x0003e400091a1016 */
[----:B-1----:R-:W-:Y:S02]  /*29010*/  IADD3 R144, P3, PT, R214, R134, RZ ;  /* 0x00000086d6907210 */ /* 0x002fe40007f7e0ff */
[----:B------:R-:W3:Y:S02]  /*29020*/  LDL.LU.64 R156, [R1+0x120] ;  /* 0x00012000019c7983 */ /* 0x000ee40000300a00 */
[----:B------:R-:W-:-:S02]  /*29030*/  IADD3.X R145, PT, PT, R215, R135, RZ, P3, !PT ;  /* 0x00000087d7917210 */ /* 0x000fc40001ffe4ff */
[----:B------:R1:W-:Y:S01]  /*29040*/  STL.64 [R1+0x5c8], R146 ;  /* 0x0005c89201007387 */ /* 0x0003e20000100a00 */
[----:B------:R-:W-:-:S03]  /*29050*/  IADD3 R136, P3, PT, R148, R134, RZ ;  /* 0x0000008694887210 */ /* 0x000fc60007f7e0ff */
[----:B------:R1:W-:Y:S02]  /*29060*/  STL.64 [R1+0x5e8], R144 ;  /* 0x0005e89001007387 */ /* 0x0003e40000100a00 */
[----:B------:R-:W-:Y:S02]  /*29070*/  IMAD.X R137, R149, 0x1, R135, P3 ;  /* 0x0000000195897824 */ /* 0x000fe400018e0687 */
[----:B------:R-:W3:Y:S04]  /*29080*/  LDL.LU.64 R206, [R1+0xb8] ;  /* 0x0000b80001ce7983 */ /* 0x000ee80000300a00 */
[----:B------:R1:W-:Y:S04]  /*29090*/  STL.64 [R1+0x628], R136 ;  /* 0x0006288801007387 */ /* 0x0003e80000100a00 */
[----:B------:R-:W3:Y:S04]  /*290a0*/  LDL.LU.64 R222, [R1+0x60] ;  /* 0x0000600001de7983 */ /* 0x000ee80000300a00 */
[----:B------:R-:W3:Y:S04]  /*290b0*/  LDL.LU.64 R238, [R1+0x20] ;  /* 0x0000200001ee7983 */ /* 0x000ee80000300a00 */
[----:B------:R1:W-:Y:S04]  /*290c0*/  LDGSTS.E [R139+0x52a00], desc[UR22][R146.64], P2 ;  /* 0x52a00000928b7fae */ /* 0x0003e800091a1016 */
[----:B------:R1:W-:Y:S04]  /*290d0*/  LDGSTS.E [R139+0x52e00], desc[UR22][R144.64], P2 ;  /* 0x52e00000908b7fae */ /* 0x0003e800091a1016 */
[----:B------:R1:W-:Y:S02]  /*290e0*/  LDGSTS.E [R139+0x53200], desc[UR22][R136.64], P2 ;  /* 0x53200000888b7fae */ /* 0x0003e400091a1016 */
[----:B-1----:R-:W-:-:S05]  /*290f0*/  IADD3 R146, P3, PT, R164, R134, RZ ;  /* 0x00000086a4927210 */ /* 0x002fca0007f7e0ff */
[----:B------:R-:W-:Y:S01]  /*29100*/  IMAD.X R147, R165, 0x1, R135, P3 ;  /* 0x00000001a5937824 */ /* 0x000fe200018e0687 */
[----:B------:R-:W-:-:S04]  /*29110*/  IADD3 R144, P3, PT, R180, R134, RZ ;  /* 0x00000086b4907210 */ /* 0x000fc80007f7e0ff */
[----:B------:R-:W-:Y:S01]  /*29120*/  LDGSTS.E [R139+0x53600], desc[UR22][R146.64], P2 ;  /* 0x53600000928b7fae */ /* 0x000fe200091a1016 */
[--C-:B------:R-:W-:Y:S01]  /*29130*/  IMAD.X R145, R181, 0x1, R135.reuse, P3 ;  /* 0x00000001b5917824 */ /* 0x100fe200018e0687 */
[-C--:B------:R-:W-:Y:S02]  /*29140*/  IADD3 R136, P3, PT, R196, R134.reuse, RZ ;  /* 0x00000086c4887210 */ /* 0x080fe40007f7e0ff */
[----:B------:R-:W-:Y:S03]  /*29150*/  STL.64 [R1+0x668], R146 ;  /* 0x0006689201007387 */ /* 0x000fe60000100a00 */
[----:B------:R-:W-:Y:S01]  /*29160*/  IMAD.X R137, R197, 0x1, R135, P3 ;  /* 0x00000001c5897824 */ /* 0x000fe200018e0687 */
[----:B------:R4:W-:Y:S04]  /*29170*/  STL.64 [R1+0x6b0], R144 ;  /* 0x0006b09001007387 */ /* 0x0009e80000100a00 */
[----:B------:R4:W-:Y:S04]  /*29180*/  LDGSTS.E [R139+0x53a00], desc[UR22][R144.64], P2 ;  /* 0x53a00000908b7fae */ /* 0x0009e800091a1016 */
[----:B------:R1:W-:Y:S04]  /*29190*/  LDGSTS.E [R139+0x53e00], desc[UR22][R136.64], P2 ;  /* 0x53e00000888b7fae */ /* 0x0003e800091a1016 */
[----:B------:R1:W-:Y:S01]  /*291a0*/  STL.64 [R1+0x6e0], R136 ;  /* 0x0006e08801007387 */ /* 0x0003e20000100a00 */
[----:B--2---:R-:W-:-:S04]  /*291b0*/  IADD3 R178, P3, PT, R158, R134, RZ ;  /* 0x000000869eb27210 */ /* 0x004fc80007f7e0ff */
[----:B------:R-:W-:-:S05]  /*291c0*/  IADD3.X R179, PT, PT, R159, R135, RZ, P3, !PT ;  /* 0x000000879fb37210 */ /* 0x000fca0001ffe4ff */
[----:B------:R-:W-:Y:S01]  /*291d0*/  LDGSTS.E [R140+0x50280], desc[UR22][R178.64], P2 ;  /* 0x50280000b28c7fae */ /* 0x000fe200091a1016 */
[----:B----4-:R-:W-:-:S05]  /*291e0*/  IADD3 R144, P3, PT, R204, R134, RZ ;  /* 0x00000086cc907210 */ /* 0x010fca0007f7e0ff */
[----:B------:R-:W-:Y:S01]  /*291f0*/  IMAD.X R145, R205, 0x1, R135, P3 ;  /* 0x00000001cd917824 */ /* 0x000fe200018e0687 */
[----:B------:R-:W-:-:S04]  /*29200*/  IADD3 R138, P3, PT, R220, R134, RZ ;  /* 0x00000086dc8a7210 */ /* 0x000fc80007f7e0ff */
[----:B------:R3:W-:Y:S01]  /*29210*/  LDGSTS.E [R140+0x50680], desc[UR22][R144.64], P2 ;  /* 0x50680000908c7fae */ /* 0x0007e200091a1016 */
[--C-:B-1----:R-:W-:Y:S01]  /*29220*/  IMAD.X R139, R221, 0x1, R135.reuse, P3 ;  /* 0x00000001dd8b7824 */ /* 0x102fe200018e0687 */
[-C--:B------:R-:W-:Y:S02]  /*29230*/  IADD3 R136, P3, PT, R236, R134.reuse, RZ ;  /* 0x00000086ec887210 */ /* 0x080fe40007f7e0ff */
[----:B------:R3:W-:Y:S03]  /*29240*/  STL.64 [R1+0x2c8], R144 ;  /* 0x0002c89001007387 */ /* 0x0007e60000100a00 */
[----:B------:R-:W-:Y:S01]  /*29250*/  IMAD.X R137, R237, 0x1, R135, P3 ;  /* 0x00000001ed897824 */ /* 0x000fe200018e0687 */
[----:B------:R1:W-:Y:S04]  /*29260*/  STL.64 [R1+0x308], R138 ;  /* 0x0003088a01007387 */ /* 0x0003e80000100a00 */
[----:B------:R1:W-:Y:S01]  /*29270*/  LDGSTS.E [R140+0x50a80], desc[UR22][R138.64], P2 ;  /* 0x50a800008a8c7fae */ /* 0x0003e200091a1016 */
[----:B---3--:R-:W-:-:S03]  /*29280*/  IADD3 R144, P3, PT, R188, R134, RZ ;  /* 0x00000086bc907210 */ /* 0x008fc60007f7e0ff */
[----:B------:R2:W-:Y:S02]  /*29290*/  STL.64 [R1+0x348], R136 ;  /* 0x0003488801007387 */ /* 0x0005e40000100a00 */
[----:B------:R-:W-:Y:S02]  /*292a0*/  IMAD.X R145, R189, 0x1, R135, P3 ;  /* 0x00000001bd917824 */ /* 0x000fe400018e0687 */
[----:B------:R2:W-:Y:S01]  /*292b0*/  LDGSTS.E [R140+0x50e80], desc[UR22][R136.64], P2 ;  /* 0x50e80000888c7fae */ /* 0x0005e200091a1016 */
[----:B-1----:R-:W-:-:S03]  /*292c0*/  IADD3 R138, P3, PT, R156, R134, RZ ;  /* 0x000000869c8a7210 */ /* 0x002fc60007f7e0ff */
[----:B------:R1:W-:Y:S01]  /*292d0*/  STL.64 [R1+0x408], R144 ;  /* 0x0004089001007387 */ /* 0x0003e20000100a00 */
[----:B------:R-:W-:-:S03]  /*292e0*/  IADD3.X R139, PT, PT, R157, R135, RZ, P3, !PT ;  /* 0x000000879d8b7210 */ /* 0x000fc60001ffe4ff */
        /* <DEDUP_REMOVED lines=12> */
[----:B------:R3:W-:Y:S01]  /*293b0*/  LDGSTS.E [R140+0x51e80], desc[UR22][R144.64], P2 ;  /* 0x51e80000908c7fae */ /* 0x0007e200091a1016 */
[----:B-1----:R-:W-:-:S03]  /*293c0*/  IADD3 R136, P3, PT, R244, R134, RZ ;  /* 0x00000086f4887210 */ /* 0x002fc60007f7e0ff */
[----:B------:R3:W-:Y:S02]  /*293d0*/  STL.64 [R1+0x4d0], R144 ;  /* 0x0004d09001007387 */ /* 0x0007e40000100a00 */
[----:B------:R-:W-:Y:S02]  /*293e0*/  IMAD.X R137, R245, 0x1, R135, P3 ;  /* 0x00000001f5897824 */ /* 0x000fe400018e0687 */
[----:B------:R1:W-:Y:S04]  /*293f0*/  STL.64 [R1+0x510], R138 ;  /* 0x0005108a01007387 */ /* 0x0003e80000100a00 */
[----:B------:R-:W4:Y:S04]  /*29400*/  LDL.LU.64 R204, [R1+0x748] ;  /* 0x0007480001cc7983 */ /* 0x000f280000300a00 */
[----:B------:R1:W-:Y:S04]  /*29410*/  STL.64 [R1+0x550], R136 ;  /* 0x0005508801007387 */ /* 0x0003e80000100a00 */
[----:B------:R-:W4:Y:S01]  /*29420*/  LDL.LU.64 R220, [R1+0x6f8] ;  /* 0x0006f80001dc7983 */ /* 0x000f220000300a00 */
[----:B---3--:R-:W-:-:S03]  /*29430*/  IADD3 R144, P3, PT, R228, R134, RZ ;  /* 0x00000086e4907210 */ /* 0x008fc60007f7e0ff */
[----:B------:R-:W3:Y:S01]  /*29440*/  LDL.LU.64 R236, [R1+0x690] ;  /* 0x0006900001ec7983 */ /* 0x000ee20000300a00 */
[----:B------:R-:W-:-:S03]  /*29450*/  IADD3.X R145, PT, PT, R229, R135, RZ, P3, !PT ;  /* 0x00000087e5917210 */ /* 0x000fc60001ffe4ff */
[----:B------:R1:W-:Y:S04]  /*29460*/  LDGSTS.E [R140+0x52280], desc[UR22][R138.64], P2 ;  /* 0x522800008a8c7fae */ /* 0x0003e800091a1016 */
[----:B------:R-:W3:Y:S04]  /*29470*/  LDL.LU.64 R188, [R1+0x630] ;  /* 0x0006300001bc7983 */ /* 0x000ee80000300a00 */
[----:B------:R1:W-:Y:S02]  /*29480*/  LDGSTS.E [R140+0x52680], desc[UR22][R136.64], P2 ;  /* 0x52680000888c7fae */ /* 0x0003e400091a1016 */
[----:B-1----:R-:W-:-:S02]  /*29490*/  IADD3 R138, P3, PT, R212, R134, RZ ;  /* 0x00000086d48a7210 */ /* 0x002fc40007f7e0ff */
[----:B------:R-:W3:Y:S03]  /*294a0*/  LDL.LU.64 R156, [R1+0x5b8] ;  /* 0x0005b800019c7983 */ /* 0x000ee60000300a00 */
[----:B------:R-:W-:Y:S01]  /*294b0*/  IMAD.X R139, R213, 0x1, R135, P3 ;  /* 0x00000001d58b7824 */ /* 0x000fe200018e0687 */
[----:B------:R1:W-:Y:S01]  /*294c0*/  LDGSTS.E [R140+0x52a80], desc[UR22][R144.64], P2 ;  /* 0x52a80000908c7fae */ /* 0x0003e200091a1016 */
[----:B------:R-:W-:-:S03]  /*294d0*/  IADD3 R136, P3, PT, R150, R134, RZ ;  /* 0x0000008696887210 */ /* 0x000fc60007f7e0ff */
[----:B------:R1:W-:Y:S02]  /*294e0*/  STL.64 [R1+0x590], R144 ;  /* 0x0005909001007387 */ /* 0x0003e40000100a00 */
[----:B------:R-:W-:Y:S02]  /*294f0*/  IMAD.X R137, R151, 0x1, R135, P3 ;  /* 0x0000000197897824 */ /* 0x000fe400018e0687 */
[----:B------:R1:W-:Y:S04]  /*29500*/  STL.64 [R1+0x5d0], R138 ;  /* 0x0005d08a01007387 */ /* 0x0003e80000100a00 */
[----:B------:R-:W3:Y:S04]  /*29510*/  LDL.LU.64 R206, [R1+0xb0] ;  /* 0x0000b00001ce7983 */ /* 0x000ee80000300a00 */
[----:B------:R1:W-:Y:S04]  /*29520*/  STL.64 [R1+0x5f8], R136 ;  /* 0x0005f88801007387 */ /* 0x0003e80000100a00 */
[----:B------:R-:W3:Y:S04]  /*29530*/  LDL.LU.64 R222, [R1+0x58] ;  /* 0x0000580001de7983 */ /* 0x000ee80000300a00 */
[----:B------:R-:W3:Y:S01]  /*29540*/  LDL.LU.64 R238, [R1+0x18] ;  /* 0x0000180001ee7983 */ /* 0x000ee20000300a00 */
[----:B-1----:R-:W-:-:S03]  /*29550*/  IADD3 R144, P3, PT, R166, R134, RZ ;  /* 0x00000086a6907210 */ /* 0x002fc60007f7e0ff */
[----:B------:R1:W-:Y:S02]  /*29560*/  LDGSTS.E [R140+0x52e80], desc[UR22][R138.64], P2 ;  /* 0x52e800008a8c7fae */ /* 0x0003e400091a1016 */
[--C-:B------:R-:W-:Y:S02]  /*29570*/  IMAD.X R145, R167, 0x1, R135.reuse, P3 ;  /* 0x00000001a7917824 */ /* 0x100fe400018e0687 */
[----:B------:R1:W-:Y:S02]  /*29580*/  LDGSTS.E [R140+0x53280], desc[UR22][R136.64], P2 ;  /* 0x53280000888c7fae */ /* 0x0003e400091a1016 */
[-C--:B-1----:R-:W-:Y:S02]  /*29590*/  IADD3 R138, P3, PT, R182, R134.reuse, RZ ;  /* 0x00000086b68a7210 */ /* 0x082fe40007f7e0ff */
[----:B------:R4:W-:Y:S03]  /*295a0*/  STL.64 [R1+0x638], R144 ;  /* 0x0006389001007387 */ /* 0x0009e60000100a00 */
[----:B------:R-:W-:Y:S01]  /*295b0*/  IMAD.X R139, R183, 0x1, R135, P3 ;  /* 0x00000001b78b7824 */ /* 0x000fe200018e0687 */
[-C--:B------:R-:W-:Y:S01]  /*295c0*/  IADD3 R136, P3, PT, R198, R134.reuse, RZ ;  /* 0x00000086c6887210 */ /* 0x080fe20007f7e0ff */
[----:B------:R4:W-:Y:S03]  /*295d0*/  LDGSTS.E [R140+0x53680], desc[UR22][R144.64], P2 ;  /* 0x53680000908c7fae */ /* 0x0009e600091a1016 */
[----:B------:R-:W-:Y:S01]  /*295e0*/  IADD3.X R137, PT, PT, R199, R135, RZ, P3, !PT ;  /* 0x00000087c7897210 */ /* 0x000fe20001ffe4ff */
[----:B------:R1:W-:Y:S04]  /*295f0*/  STL.64 [R1+0x678], R138 ;  /* 0x0006788a01007387 */ /* 0x0003e80000100a00 */
[----:B------:R1:W-:Y:S04]  /*29600*/  LDGSTS.E [R140+0x53a80], desc[UR22][R138.64], P2 ;  /* 0x53a800008a8c7fae */ /* 0x0003e800091a1016 */
[----:B------:R3:W-:Y:S04]  /*29610*/  STL.64 [R1+0x6a8], R136 ;  /* 0x0006a88801007387 */ /* 0x0007e80000100a00 */
[----:B------:R3:W-:Y:S01]  /*29620*/  LDGSTS.E [R140+0x53e80], desc[UR22][R136.64], P2 ;  /* 0x53e80000888c7fae */ /* 0x0007e200091a1016 */
[----:B--2---:R-:W-:-:S05]  /*29630*/  IADD3 R174, P3, PT, R158, R134, RZ ;  /* 0x000000869eae7210 */ /* 0x004fca0007f7e0ff */
[----:B------:R-:W-:-:S05]  /*29640*/  IMAD.X R175, R159, 0x1, R135, P3 ;  /* 0x000000019faf7824 */ /* 0x000fca00018e0687 */
[----:B------:R-:W-:Y:S01]  /*29650*/  LDGSTS.E [R141+0x50300], desc[UR22][R174.64], P2 ;  /* 0x50300000ae8d7fae */ /* 0x000fe200091a1016 */
[----:B----4-:R-:W-:-:S05]  /*29660*/  IADD3 R144, P3, PT, R204, R134, RZ ;  /* 0x00000086cc907210 */ /* 0x010fca0007f7e0ff */
[----:B------:R-:W-:Y:S01]  /*29670*/  IMAD.X R145, R205, 0x1, R135, P3 ;  /* 0x00000001cd917824 */ /* 0x000fe200018e0687 */
[----:B-1----:R-:W-:-:S04]  /*29680*/  IADD3 R138, P3, PT, R220, R134, RZ ;  /* 0x00000086dc8a7210 */ /* 0x002fc80007f7e0ff */
[----:B------:R1:W-:Y:S01]  /*29690*/  LDGSTS.E [R141+0x50700], desc[UR22][R144.64], P2 ;  /* 0x50700000908d7fae */ /* 0x0003e200091a1016 */
[--C-:B------:R-:W-:Y:S01]  /*296a0*/  IMAD.X R139, R221, 0x1, R135.reuse, P3 ;  /* 0x00000001dd8b7824 */ /* 0x100fe200018e0687 */
[-C--:B---3--:R-:W-:Y:S02]  /*296b0*/  IADD3 R136, P3, PT, R236, R134.reuse, RZ ;  /* 0x00000086ec887210 */ /* 0x088fe40007f7e0ff */
[----:B------:R1:W-:Y:S03]  /*296c0*/  STL.64 [R1+0x2a8], R144 ;  /* 0x0002a89001007387 */ /* 0x0003e60000100a00 */
[----:B------:R-:W-:Y:S01]  /*296d0*/  IMAD.X R137, R237, 0x1, R135, P3 ;  /* 0x00000001ed897824 */ /* 0x000fe200018e0687 */
[----:B------:R2:W-:Y:S04]  /*296e0*/  STL.64 [R1+0x2e8], R138 ;  /* 0x0002e88a01007387 */ /* 0x0005e80000100a00 */
        /* <DEDUP_REMOVED lines=16> */
[----:B------:R-:W3:Y:S01]  /*297f0*/  LDL.LU.64 R158, [R1+0x810] ;  /* 0x00081000019e7983 */ /* 0x000ee20000300a00 */
[----:B-1----:R-:W-:-:S03]  /*29800*/  IADD3 R138, P3, PT, R238, R134, RZ ;  /* 0x00000086ee8a7210 */ /* 0x002fc60007f7e0ff */
[----:B------:R2:W-:Y:S02]  /*29810*/  LDGSTS.E [R141+0x51b00], desc[UR22][R136.64], P2 ;  /* 0x51b00000888d7fae */ /* 0x0005e400091a1016 */
[----:B------:R-:W-:Y:S02]  /*29820*/  IMAD.X R139, R239, 0x1, R135, P3 ;  /* 0x00000001ef8b7824 */ /* 0x000fe400018e0687 */
[----:B------:R1:W-:Y:S04]  /*29830*/  STL.64 [R1+0x4b0], R144 ;  /* 0x0004b09001007387 */ /* 0x0003e80000100a00 */
[----:B------:R4:W-:Y:S01]  /*29840*/  STL.64 [R1+0x4f0], R138 ;  /* 0x0004f08a01007387 */ /* 0x0009e20000100a00 */
[----:B--2---:R-:W-:-:S03]  /*29850*/  IADD3 R136, P3, PT, R242, R134, RZ ;  /* 0x00000086f2887210 */ /* 0x004fc60007f7e0ff */
[----:B------:R-:W2:Y:S01]  /*29860*/  LDL.LU.64 R204, [R1+0x7e8] ;  /* 0x0007e80001cc7983 */ /* 0x000ea20000300a00 */
[----:B------:R-:W-:-:S03]  /*29870*/  IADD3.X R137, PT, PT, R243, R135, RZ, P3, !PT ;  /* 0x00000087f3897210 */ /* 0x000fc60001ffe4ff */
[----:B------:R1:W-:Y:S04]  /*29880*/  LDGSTS.E [R141+0x51f00], desc[UR22][R144.64], P2 ;  /* 0x51f00000908d7fae */ /* 0x0003e800091a1016 */
[----:B------:R4:W-:Y:S04]  /*29890*/  STL.64 [R1+0x530], R136 ;  /* 0x0005308801007387 */ /* 0x0009e80000100a00 */
[----:B------:R-:W2:Y:S04]  /*298a0*/  LDL.LU.64 R220, [R1+0x7b0] ;  /* 0x0007b00001dc7983 */ /* 0x000ea80000300a00 */
[----:B------:R-:W2:Y:S01]  /*298b0*/  LDL.LU.64 R236, [R1+0x750] ;  /* 0x0007500001ec7983 */ /* 0x000ea20000300a00 */
[----:B-1----:R-:W-:-:S03]  /*298c0*/  IADD3 R144, P3, PT, R226, R134, RZ ;  /* 0x00000086e2907210 */ /* 0x002fc60007f7e0ff */
[----:B------:R4:W-:Y:S02]  /*298d0*/  LDGSTS.E [R141+0x52300], desc[UR22][R138.64], P2 ;  /* 0x523000008a8d7fae */ /* 0x0009e400091a1016 */
[----:B------:R-:W-:Y:S02]  /*298e0*/  IMAD.X R145, R227, 0x1, R135, P3 ;  /* 0x00000001e3917824 */ /* 0x000fe400018e0687 */
[----:B------:R-:W2:Y:S04]  /*298f0*/  LDL.LU.64 R188, [R1+0x708] ;  /* 0x0007080001bc7983 */ /* 0x000ea80000300a00 */
[----:B------:R1:W-:Y:S01]  /*29900*/  LDGSTS.E [R141+0x52700], desc[UR22][R136.64], P2 ;  /* 0x52700000888d7fae */ /* 0x0003e200091a1016 */
[----:B----4-:R-:W-:-:S03]  /*29910*/  IADD3 R138, P3, PT, R210, R134, RZ ;  /* 0x00000086d28a7210 */ /* 0x010fc60007f7e0ff */
[----:B------:R-:W4:Y:S02]  /*29920*/  LDL.LU.64 R156, [R1+0x688] ;  /* 0x00068800019c7983 */ /* 0x000f240000300a00 */
[----:B------:R-:W-:Y:S02]  /*29930*/  IMAD.X R139, R211, 0x1, R135, P3 ;  /* 0x00000001d38b7824 */ /* 0x000fe400018e0687 */
[----:B------:R-:W4:Y:S01]  /*29940*/  LDL.LU.64 R206, [R1+0x5f0] ;  /* 0x0005f00001ce7983 */ /* 0x000f220000300a00 */
[----:B-1----:R-:W-:-:S03]  /*29950*/  IADD3 R136, P3, PT, R152, R134, RZ ;  /* 0x0000008698887210 */ /* 0x002fc60007f7e0ff */
[----:B------:R1:W-:Y:S02]  /*29960*/  STL.64 [R1+0x568], R144 ;  /* 0x0005689001007387 */ /* 0x0003e40000100a00 */
[----:B------:R-:W-:Y:S02]  /*29970*/  IMAD.X R137, R153, 0x1, R135, P3 ;  /* 0x0000000199897824 */ /* 0x000fe400018e0687 */
[----:B------:R1:W-:Y:S04]  /*29980*/  STL.64 [R1+0x598], R138 ;  /* 0x0005988a01007387 */ /* 0x0003e80000100a00 */
[----:B------:R1:W-:Y:S04]  /*29990*/  STL.64 [R1+0x5d8], R136 ;  /* 0x0005d88801007387 */ /* 0x0003e80000100a00 */
[----:B------:R-:W4:Y:S04]  /*299a0*/  LDL.LU.64 R222, [R1+0x50] ;  /* 0x0000500001de7983 */ /* 0x000f280000300a00 */
[----:B------:R-:W4:Y:S04]  /*299b0*/  LDL.LU.64 R238, [R1+0x10] ;  /* 0x0000100001ee7983 */ /* 0x000f280000300a00 */
[----:B------:R1:W-:Y:S04]  /*299c0*/  LDGSTS.E [R141+0x52b00], desc[UR22][R144.64], P2 ;  /* 0x52b00000908d7fae */ /* 0x0003e800091a1016 */
[----:B------:R1:W-:Y:S04]  /*299d0*/  LDGSTS.E [R141+0x52f00], desc[UR22][R138.64], P2 ;  /* 0x52f000008a8d7fae */ /* 0x0003e800091a1016 */
[----:B------:R1:W-:Y:S02]  /*299e0*/  LDGSTS.E [R141+0x53300], desc[UR22][R136.64], P2 ;  /* 0x53300000888d7fae */ /* 0x0003e400091a1016 */
[----:B-1----:R-:W-:-:S05]  /*299f0*/  IADD3 R144, P3, PT, R168, R134, RZ ;  /* 0x00000086a8907210 */ /* 0x002fca0007f7e0ff */
[----:B------:R-:W-:Y:S01]  /*29a00*/  IMAD.X R145, R169, 0x1, R135, P3 ;  /* 0x00000001a9917824 */ /* 0x000fe200018e0687 */
[----:B------:R-:W-:-:S04]  /*29a10*/  IADD3 R138, P3, PT, R184, R134, RZ ;  /* 0x00000086b88a7210 */ /* 0x000fc80007f7e0ff */
[----:B------:R-:W-:Y:S01]  /*29a20*/  IADD3.X R139, PT, PT, R185, R135, RZ, P3, !PT ;  /* 0x00000087b98b7210 */ /* 0x000fe20001ffe4ff */
[----:B------:R-:W-:Y:S01]  /*29a30*/  LDGSTS.E [R141+0x53700], desc[UR22][R144.64], P2 ;  /* 0x53700000908d7fae */ /* 0x000fe200091a1016 */
[----:B------:R-:W-:-:S03]  /*29a40*/  IADD3 R136, P3, PT, R200, R134, RZ ;  /* 0x00000086c8887210 */ /* 0x000fc60007f7e0ff */
[----:B------:R-:W-:Y:S02]  /*29a50*/  STL.64 [R1+0x620], R144 ;  /* 0x0006209001007387 */ /* 0x000fe40000100a00 */
[----:B------:R-:W-:Y:S02]  /*29a60*/  IMAD.X R137, R201, 0x1, R135, P3 ;  /* 0x00000001c9897824 */ /* 0x000fe400018e0687 */
[----:B------:R-:W-:Y:S04]  /*29a70*/  STL.64 [R1+0x630], R138 ;  /* 0x0006308a01007387 */ /* 0x000fe80000100a00 */
[----:B------:R-:W-:Y:S04]  /*29a80*/  LDGSTS.E [R141+0x53b00], desc[UR22][R138.64], P2 ;  /* 0x53b000008a8d7fae */ /* 0x000fe800091a1016 */
[----:B------:R3:W-:Y:S04]  /*29a90*/  STL.64 [R1+0x690], R136 ;  /* 0x0006908801007387 */ /* 0x0007e80000100a00 */
[----:B------:R3:W-:Y:S01]  /*29aa0*/  LDGSTS.E [R141+0x53f00], desc[UR22][R136.64], P2 ;  /* 0x53f00000888d7fae */ /* 0x0007e200091a1016 */
[----:B------:R-:W-:Y:S01]  /*29ab0*/  VIADD R252, R252, 0x7f ;  /* 0x0000007ffcfc7836 */ /* 0x000fe20000000000 */
[----:B------:R-:W-:Y:S01]  /*29ac0*/  UMOV UR6, URZ ;  /* 0x000000ff00067c82 */ /* 0x000fe20008000000 */
[----:B---3--:R-:W-:-:S05]  /*29ad0*/  IADD3 R136, P3, PT, R158, R134, RZ ;  /* 0x000000869e887210 */ /* 0x008fca0007f7e0ff */
[----:B------:R-:W-:Y:S01]  /*29ae0*/  IMAD.X R137, R159, 0x1, R135, P3 ;  /* 0x000000019f897824 */ /* 0x000fe200018e0687 */
[----:B--2---:R-:W-:-:S04]  /*29af0*/  IADD3 R140, P3, PT, R204, R134, RZ ;  /* 0x00000086cc8c7210 */ /* 0x004fc80007f7e0ff */
[----:B------:R1:W-:Y:S01]  /*29b00*/  LDGSTS.E [R142+0x50380], desc[UR22][R136.64], P2 ;  /* 0x50380000888e7fae */ /* 0x0003e200091a1016 */
[----:B------:R-:W-:-:S03]  /*29b10*/  IMAD.X R141, R205, 0x1, R135, P3 ;  /* 0x00000001cd8d7824 */ /* 0x000fc600018e0687 */
[----:B------:R1:W-:Y:S01]  /*29b20*/  STL.64 [R1+0x270], R136 ;  /* 0x0002708801007387 */ /* 0x0003e20000100a00 */
[----:B------:R-:W-:-:S03]  /*29b30*/  IADD3 R138, P3, PT, R220, R134, RZ ;  /* 0x00000086dc8a7210 */ /* 0x000fc60007f7e0ff */
[----:B------:R2:W-:Y:S02]  /*29b40*/  LDGSTS.E [R142+0x50780], desc[UR22][R140.64], P2 ;  /* 0x507800008c8e7fae */ /* 0x0005e400091a1016 */
[----:B------:R-:W-:Y:S01]  /*29b50*/  IMAD.X R139, R221, 0x1, R135, P3 ;  /* 0x00000001dd8b7824 */ /* 0x000fe200018e0687 */
[-C--:B-1----:R-:W-:Y:S01]  /*29b60*/  IADD3 R136, P3, PT, R236, R134.reuse, RZ ;  /* 0x00000086ec887210 */ /* 0x082fe20007f7e0ff */
[----:B------:R2:W-:Y:S03]  /*29b70*/  STL.64 [R1+0x2b0], R140 ;  /* 0x0002b08c01007387 */ /* 0x0005e60000100a00 */
[----:B------:R-:W-:Y:S01]  /*29b80*/  IADD3.X R137, PT, PT, R237, R135, RZ, P3, !PT ;  /* 0x00000087ed897210 */ /* 0x000fe20001ffe4ff */
[----:B------:R4:W-:Y:S04]  /*29b90*/  STL.64 [R1+0x2f0], R138 ;  /* 0x0002f08a01007387 */ /* 0x0009e80000100a00 */
[----:B------:R4:W-:Y:S01]  /*29ba0*/  LDGSTS.E [R142+0x50b80], desc[UR22][R138.64], P2 ;  /* 0x50b800008a8e7fae */ /* 0x0009e200091a1016 */
[----:B--2---:R-:W-:-:S03]  /*29bb0*/  IADD3 R140, P3, PT, R188, R134, RZ ;  /* 0x00000086bc8c7210 */ /* 0x004fc60007f7e0ff */
[----:B------:R1:W-:Y:S02]  /*29bc0*/  STL.64 [R1+0x330], R136 ;  /* 0x0003308801007387 */ /* 0x0003e40000100a00 */
[----:B------:R-:W-:Y:S02]  /*29bd0*/  IMAD.X R141, R189, 0x1, R135, P3 ;  /* 0x00000001bd8d7824 */ /* 0x000fe400018e0687 */
[----:B------:R1:W-:Y:S01]  /*29be0*/  LDGSTS.E [R142+0x50f80], desc[UR22][R136.64], P2 ;  /* 0x50f80000888e7fae */ /* 0x0003e200091a1016 */
[----:B----4-:R-:W-:-:S03]  /*29bf0*/  IADD3 R138, P3, PT, R156, R134, RZ ;  /* 0x000000869c8a7210 */ /* 0x010fc60007f7e0ff */
        /* <DEDUP_REMOVED lines=42> */
[----:B------:R1:W-:Y:S04]  /*29ea0*/  LDGSTS.E [R142+0x53b80], desc[UR22][R138.64], P2 ;  /* 0x53b800008a8e7fae */ /* 0x0003e800091a1016 */
[----:B------:R1:W-:Y:S04]  /*29eb0*/  STL.64 [R1+0x650], R136 ;  /* 0x0006508801007387 */ /* 0x0003e80000100a00 */
[----:B------:R1:W-:Y:S01]  /*29ec0*/  LDGSTS.E [R142+0x53f80], desc[UR22][R136.64], P2 ;  /* 0x53f80000888e7fae */ /* 0x0003e200091a1016 */
[----:B------:R-:W-:-:S03]  /*29ed0*/  ISETP.GE.AND P2, PT, R252, 0x100, PT ;  /* 0x00000100fc00780c */ /* 0x000fc60003f46270 */
[----:B------:R-:W0:Y:S01]  /*29ee0*/  LDGDEPBAR ;  /* 0x00000000000079af */ /* 0x000e220000000000 */
[----:B------:R-:W-:-:S09]  /*29ef0*/  ISETP.GE.AND P3, PT, R252, 0x80, PT ;  /* 0x00000080fc00780c */ /* 0x000fd20003f66270 */
[----:B-1----:R-:W-:Y:S05]  /*29f00*/  @!P2 BRA `(.L_x_8) ;  /* 0x000000e80038a947 */ /* 0x002fea0003800000 */
[----:B------:R-:W-:Y:S01]  /*29f10*/  IMAD.MOV.U32 R143, RZ, RZ, R104 ;  /* 0x000000ffff8f7224 */ /* 0x000fe200078e0068 */
[----:B------:R-:W-:Y:S01]  /*29f20*/  STL [R1], R118 ;  /* 0x0000007601007387 */ /* 0x000fe20000100800 */
[----:B------:R-:W-:Y:S01]  /*29f30*/  IMAD.MOV.U32 R144, RZ, RZ, R105 ;  /* 0x000000ffff907224 */ /* 0x000fe200078e0069 */
[----:B------:R-:W-:Y:S01]  /*29f40*/  MOV R141, R106 ;  /* 0x0000006a008d7202 */ /* 0x000fe20000000f00 */
[----:B------:R-:W-:Y:S01]  /*29f50*/  IMAD.MOV.U32 R159, RZ, RZ, R84 ;  /* 0x000000ffff9f7224 */ /* 0x000fe200078e0054 */
[----:B------:R-:W2:Y:S01]  /*29f60*/  LDL.LU.64 R104, [R1+0x4c0] ;  /* 0x0004c00001687983 */ /* 0x000ea20000300a00 */
[----:B------:R-:W-:Y:S01]  /*29f70*/  IMAD.MOV.U32 R160, RZ, RZ, R85 ;  /* 0x000000ffffa07224 */ /* 0x000fe200078e0055 */
[----:B------:R-:W-:Y:S01]  /*29f80*/  MOV R161, R82 ;  /* 0x0000005200a17202 */ /* 0x000fe20000000f00 */
[----:B------:R-:W-:Y:S01]  /*29f90*/  IMAD.MOV.U32 R165, RZ, RZ, R76 ;  /* 0x000000ffffa57224 */ /* 0x000fe200078e004c */
[----:B------:R-:W3:Y:S01]  /*29fa0*/  LDL.LU.64 R84, [R1+0x518] ;  /* 0x0005180001547983 */ /* 0x000ee20000300a00 */
[----:B------:R-:W-:Y:S01]  /*29fb0*/  IMAD.MOV.U32 R166, RZ, RZ, R77 ;  /* 0x000000ffffa67224 */ /* 0x000fe200078e004d */
[----:B------:R-:W-:Y:S01]  /*29fc0*/  MOV R156, R91 ;  /* 0x0000005b009c7202 */ /* 0x000fe20000000f00 */
[----:B------:R-:W-:Y:S01]  /*29fd0*/  IMAD.MOV.U32 R142, RZ, RZ, R107 ;  /* 0x000000ffff8e7224 */ /* 0x000fe200078e006b */
[----:B------:R-:W4:Y:S01]  /*29fe0*/  LDL.LU.64 R76, [R1+0x2a8] ;  /* 0x0002a800014c7983 */ /* 0x000f220000300a00 */
[----:B------:R-:W-:Y:S01]  /*29ff0*/  IMAD.MOV.U32 R157, RZ, RZ, R86 ;  /* 0x000000ffff9d7224 */ /* 0x000fe200078e0056 */
[----:B------:R-:W-:Y:S01]  /*2a000*/  MOV R137, R115 ;  /* 0x0000007300897202 */ /* 0x000fe20000000f00 */
[----:B------:R-:W-:Y:S01]  /*2a010*/  IMAD.MOV.U32 R158, RZ, RZ, R87 ;  /* 0x000000ffff9e7224 */ /* 0x000fe200078e0057 */
[----:B------:R-:W5:Y:S01]  /*2a020*/  LDL.LU.64 R106, [R1+0x4e8] ;  /* 0x0004e800016a7983 */ /* 0x000f620000300a00 */
[----:B------:R-:W-:Y:S01]  /*2a030*/  IMAD.MOV.U32 R162, RZ, RZ, R83 ;  /* 0x000000ffffa27224 */ /* 0x000fe200078e0053 */
[----:B------:R-:W-:Y:S01]  /*2a040*/  MOV R151, R94 ;  /* 0x0000005e00977202 */ /* 0x000fe20000000f00 */
[----:B------:R-:W-:Y:S01]  /*2a050*/  IMAD.MOV.U32 R155, RZ, RZ, R90 ;  /* 0x000000ffff9b7224 */ /* 0x000fe200078e005a */
[----:B------:R-:W-:Y:S01]  /*2a060*/  STL [R1+0x8], R120 ;  /* 0x0000087801007387 */ /* 0x000fe20000100800 */
[----:B------:R-:W-:Y:S01]  /*2a070*/  IMAD.MOV.U32 R251, RZ, RZ, R110 ;  /* 0x000000fffffb7224 */ /* 0x000fe200078e006e */
[----:B------:R-:W-:Y:S01]  /*2a080*/  MOV R183, R54 ;  /* 0x0000003600b77202 */ /* 0x000fe20000000f00 */
[----:B------:R-:W-:Y:S01]  /*2a090*/  IMAD.MOV.U32 R140, RZ, RZ, R111 ;  /* 0x000000ffff8c7224 */ /* 0x000fe200078e006f */
[----:B------:R-:W-:Y:S01]  /*2a0a0*/  STL [R1+0x4], R121 ;  /* 0x0000047901007387 */ /* 0x000fe20000100800 */
[----:B------:R-:W-:Y:S01]  /*2a0b0*/  IMAD.MOV.U32 R138, RZ, RZ, R112 ;  /* 0x000000ffff8a7224 */ /* 0x000fe200078e0070 */
[----:B------:R-:W-:Y:S01]  /*2a0c0*/  MOV R146, R103 ;  /* 0x0000006700927202 */ /* 0x000fe20000000f00 */
[----:B------:R-:W-:Y:S01]  /*2a0d0*/  IMAD.MOV.U32 R139, RZ, RZ, R113 ;  /* 0x000000ffff8b7224 */ /* 0x000fe200078e0071 */
[----:B------:R-:W2:Y:S01]  /*2a0e0*/  LDL.LU.64 R86, [R1+0x4a8] ;  /* 0x0004a80001567983 */ /* 0x000ea20000300a00 */
[----:B------:R-:W-:Y:S01]  /*2a0f0*/  IMAD.MOV.U32 R136, RZ, RZ, R114 ;  /* 0x000000ffff887224 */ /* 0x000fe200078e0072 */
[----:B------:R-:W-:Y:S01]  /*2a100*/  MOV R188, R51 ;  /* 0x0000003300bc7202 */ /* 0x000fe20000000f00 */
[----:B------:R-:W-:Y:S01]  /*2a110*/  IMAD.MOV.U32 R153, RZ, RZ, R92 ;  /* 0x000000ffff997224 */ /* 0x000fe200078e005c */
[----:B------:R-:W2:Y:S01]  /*2a120*/  LDL.LU.64 R82, [R1+0x468] ;  /* 0x0004680001527983 */ /* 0x000ea20000300a00 */
[----:B------:R-:W-:Y:S01]  /*2a130*/  IMAD.MOV.U32 R154, RZ, RZ, R93 ;  /* 0x000000ffff9a7224 */ /* 0x000fe200078e005d */
[----:B------:R-:W-:Y:S01]  /*2a140*/  SHF.R.S32.HI R249, RZ, 0x1f, R252 ;  /* 0x0000001ffff97819 */ /* 0x000fe200000114fc */
[----:B------:R-:W-:Y:S01]  /*2a150*/  IMAD.MOV.U32 R152, RZ, RZ, R95 ;  /* 0x000000ffff987224 */ /* 0x000fe200078e005f */
[----:B------:R-:W2:Y:S01]  /*2a160*/  LDL.LU.64 R90, [R1+0x3d0] ;  /* 0x0003d000015a7983 */ /* 0x000ea20000300a00 */
[----:B------:R-:W-:Y:S01]  /*2a170*/  IMAD.MOV.U32 R149, RZ, RZ, R96 ;  /* 0x000000ffff957224 */ /* 0x000fe200078e0060 */
[----:B------:R-:W-:Y:S01]  /*2a180*/  LEA.HI R249, R249, R252, RZ, 0x7 ;  /* 0x000000fcf9f97211 */ /* 0x000fe200078f38ff */
[----:B------:R-:W-:Y:S01]  /*2a190*/  IMAD.MOV.U32 R150, RZ, RZ, R97 ;  /* 0x000000ffff967224 */ /* 0x000fe200078e0061 */
[----:B------:R-:W2:Y:S01]  /*2a1a0*/  LDL.LU.64 R110, [R1+0x470] ;  /* 0x00047000016e7983 */ /* 0x000ea20000300a00 */
        /* <DEDUP_REMOVED lines=24> */
[----:B------:R-:W-:Y:S01]  /*2a330*/  MOV R73, R175 ;  /* 0x000000af00497202 */ /* 0x000fe20000000f00 */
[----:B------:R-:W-:Y:S01]  /*2a340*/  IMAD.MOV.U32 R175, RZ, RZ, R64 ;  /* 0x000000ffffaf7224 */ /* 0x000fe200078e0040 */
[----:B------:R-:W-:Y:S01]  /*2a350*/  MOV R218, R17 ;  /* 0x0000001100da7202 */ /* 0x000fe20000000f00 */
        /* <DEDUP_REMOVED lines=17> */
[----:B------:R-:W-:Y:S01]  /*2a470*/  MOV R173, R66 ;  /* 0x0000004200ad7202 */ /* 0x000fe20000000f00 */
[----:B------:R-:W-:Y:S01]  /*2a480*/  IMAD.MOV.U32 R174, RZ, RZ, R67 ;  /* 0x000000ffffae7224 */ /* 0x000fe200078e0043 */
[----:B------:R-:W-:Y:S01]  /*2a490*/  MOV R238, R69 ;  /* 0x0000004500ee7202 */ /* 0x000fe20000000f00 */
[----:B------:R-:W-:Y:S01]  /*2a4a0*/  STL [R1+0x20], R126 ;  /* 0x0000207e01007387 */ /* 0x000fe20000100800 */
[----:B------:R-:W-:Y:S01]  /*2a4b0*/  IMAD.MOV.U32 R229, RZ, RZ, R4 ;  /* 0x000000ffffe57224 */ /* 0x000fe200078e0004 */
[----:B------:R-:W-:Y:S01]  /*2a4c0*/  MOV R243, R98 ;  /* 0x0000006200f37202 */ /* 0x000fe20000000f00 */
[----:B------:R-:W-:Y:S01]  /*2a4d0*/  IMAD.MOV.U32 R164, RZ, RZ, R81 ;  /* 0x000000ffffa47224 */ /* 0x000fe200078e0051 */
[----:B------:R-:W3:Y:S01]  /*2a4e0*/  LDL.LU.64 R54, [R1+0x90] ;  /* 0x0000900001367983 */ /* 0x000ee20000300a00 */
[----:B------:R-:W-:Y:S01]  /*2a4f0*/  MOV R81, R179 ;  /* 0x000000b300517202 */ /* 0x000fe20000000f00 */
[----:B------:R-:W-:Y:S01]  /*2a500*/  IMAD.MOV.U32 R179, RZ, RZ, R60 ;  /* 0x000000ffffb37224 */ /* 0x000fe200078e003c */
[----:B------:R-:W-:Y:S01]  /*2a510*/  MOV R248, R117 ;  /* 0x0000007500f87202 */ /* 0x000fe20000000f00 */
[----:B------:R-:W-:Y:S01]  /*2a520*/  STL [R1+0x1c], R127 ;  /* 0x00001c7f01007387 */ /* 0x000fe20000100800 */
[----:B------:R-:W-:-:S02]  /*2a530*/  IMAD.MOV.U32 R180, RZ, RZ, R61 ;  /* 0x000000ffffb47224 */ /* 0x000fc400078e003d */
[----:B------:R-:W-:Y:S01]  /*2a540*/  IMAD.MOV.U32 R185, RZ, RZ, R52 ;  /* 0x000000ffffb97224 */ /* 0x000fe200078e0034 */
[----:B------:R-:W-:Y:S01]  /*2a550*/  STL [R1+0x28], R128 ;  /* 0x0000288001007387 */ /* 0x000fe20000100800 */
[----:B------:R-:W-:Y:S02]  /*2a560*/  IMAD.MOV.U32 R186, RZ, RZ, R53 ;  /* 0x000000ffffba7224 */ /* 0x000fe400078e0035 */
[----:B------:R-:W-:Y:S01]  /*2a570*/  IMAD.MOV.U32 R191, RZ, RZ, R44 ;  /* 0x000000ffffbf7224 */ /* 0x000fe200078e002c */
[----:B------:R-:W4:Y:S01]  /*2a580*/  LDL.LU.64 R56, [R1+0xa0] ;  /* 0x0000a00001387983 */ /* 0x000f220000300a00 */
[----:B------:R-:W-:Y:S02]  /*2a590*/  IMAD.MOV.U32 R192, RZ, RZ, R45 ;  /* 0x000000ffffc07224 */ /* 0x000fe400078e002d */
[----:B------:R-:W-:Y:S01]  /*2a5a0*/  IMAD.MOV.U32 R187, RZ, RZ, R50 ;  /* 0x000000ffffbb7224 */ /* 0x000fe200078e0032 */
[----:B------:R-:W-:Y:S01]  /*2a5b0*/  STL [R1+0x24], R129 ;  /* 0x0000248101007387 */ /* 0x000fe20000100800 */
[----:B------:R-:W-:-:S02]  /*2a5c0*/  IMAD.MOV.U32 R189, RZ, RZ, R46 ;  /* 0x000000ffffbd7224 */ /* 0x000fc400078e002e */
[----:B------:R-:W-:Y:S01]  /*2a5d0*/  IMAD.MOV.U32 R190, RZ, RZ, R47 ;  /* 0x000000ffffbe7224 */ /* 0x000fe200078e002f */
[----:B------:R-:W5:Y:S01]  /*2a5e0*/  LDL.LU.64 R64, [R1+0xa8] ;  /* 0x0000a80001407983 */ /* 0x000f620000300a00 */
[----:B------:R-:W-:Y:S02]  /*2a5f0*/  IMAD.MOV.U32 R230, RZ, RZ, R5 ;  /* 0x000000ffffe67224 */ /* 0x000fe400078e0005 */
[----:B------:R-:W-:Y:S01]  /*2a600*/  IMAD.MOV.U32 R227, RZ, RZ, R6 ;  /* 0x000000ffffe37224 */ /* 0x000fe200078e0006 */
[----:B------:R-:W-:Y:S01]  /*2a610*/  STL [R1+0x30], R130 ;  /* 0x0000308201007387 */ /* 0x000fe20000100800 */
[----:B------:R-:W-:Y:S02]  /*2a620*/  IMAD.MOV.U32 R194, RZ, RZ, R43 ;  /* 0x000000ffffc27224 */ /* 0x000fe400078e002b */
[----:B------:R-:W-:Y:S01]  /*2a630*/  IMAD.MOV.U32 R195, RZ, RZ, R40 ;  /* 0x000000ffffc37224 */ /* 0x000fe200078e0028 */
[----:B------:R-:W5:Y:S01]  /*2a640*/  LDL.LU.64 R62, [R1+0xd0] ;  /* 0x0000d000013e7983 */ /* 0x000f620000300a00 */
[----:B------:R-:W-:-:S02]  /*2a650*/  IMAD.MOV.U32 R196, RZ, RZ, R41 ;  /* 0x000000ffffc47224 */ /* 0x000fc400078e0029 */
[----:B------:R-:W-:Y:S01]  /*2a660*/  IMAD.MOV.U32 R197, RZ, RZ, R36 ;  /* 0x000000ffffc57224 */ /* 0x000fe200078e0024 */
[----:B------:R-:W-:Y:S01]  /*2a670*/  STL [R1+0x2c], R131 ;  /* 0x00002c8301007387 */ /* 0x000fe20000100800 */
[----:B------:R-:W-:Y:S02]  /*2a680*/  IMAD.MOV.U32 R199, RZ, RZ, R34 ;  /* 0x000000ffffc77224 */ /* 0x000fe400078e0022 */
[----:B------:R-:W-:Y:S01]  /*2a690*/  IMAD.MOV.U32 R200, RZ, RZ, R35 ;  /* 0x000000ffffc87224 */ /* 0x000fe200078e0023 */
[----:B------:R-:W5:Y:S01]  /*2a6a0*/  LDL.LU.64 R66, [R1+0xc0] ;  /* 0x0000c00001427983 */ /* 0x000f620000300a00 */
[----:B------:R-:W-:Y:S02]  /*2a6b0*/  IMAD.MOV.U32 R201, RZ, RZ, R32 ;  /* 0x000000ffffc97224 */ /* 0x000fe400078e0020 */
[----:B------:R-:W-:Y:S02]  /*2a6c0*/  IMAD.MOV.U32 R202, RZ, RZ, R33 ;  /* 0x000000ffffca7224 */ /* 0x000fe400078e0021 */
[----:B------:R-:W-:-:S02]  /*2a6d0*/  IMAD.MOV.U32 R204, RZ, RZ, R31 ;  /* 0x000000ffffcc7224 */ /* 0x000fc400078e001f */
[----:B------:R-:W-:Y:S02]  /*2a6e0*/  IMAD.MOV.U32 R205, RZ, RZ, R28 ;  /* 0x000000ffffcd7224 */ /* 0x000fe400078e001c */
[----:B------:R-:W-:Y:S02]  /*2a6f0*/  IMAD.MOV.U32 R206, RZ, RZ, R29 ;  /* 0x000000ffffce7224 */ /* 0x000fe400078e001d */
[----:B------:R-:W-:Y:S02]  /*2a700*/  IMAD.MOV.U32 R207, RZ, RZ, R26 ;  /* 0x000000ffffcf7224 */ /* 0x000fe400078e001a */
        /* <DEDUP_REMOVED lines=29> */
[----:B--2---:R-:W-:Y:S01]  /*2a8e0*/  IMAD.MOV.U32 R4, RZ, RZ, R71 ;  /* 0x000000ffff047224 */ /* 0x004fe200078e0047 */
[----:B------:R1:W-:Y:S04]  /*2a8f0*/  STL [R1+0x38], R70 ;  /* 0x0000384601007387 */ /* 0x0003e80000100800 */
[----:B------:R2:W-:Y:S04]  /*2a900*/  STL [R1+0x34], R4 ;  /* 0x0000340401007387 */ /* 0x0005e80000100800 */
[----:B------:R-:W5:Y:S04]  /*2a910*/  LDL.LU.64 R60, [R1+0xf0] ;  /* 0x0000f000013c7983 */ /* 0x000f680000300a00 */
[----:B---3--:R-:W-:Y:S04]  /*2a920*/  STL [R1+0x40], R54 ;  /* 0x0000403601007387 */ /* 0x008fe80000100800 */
[----:B-1----:R-:W3:Y:S01]  /*2a930*/  LDL.LU.64 R70, [R1+0xe0] ;  /* 0x0000e00001467983 */ /* 0x002ee20000300a00 */
[----:B--2---:R-:W-:-:S03]  /*2a940*/  IMAD.MOV.U32 R4, RZ, RZ, R55 ;  /* 0x000000ffff047224 */ /* 0x004fc600078e0037 */
[----:B----4-:R-:W-:Y:S04]  /*2a950*/  STL [R1+0x48], R56 ;  /* 0x0000483801007387 */ /* 0x010fe80000100800 */
[----:B------:R1:W-:Y:S02]  /*2a960*/  STL [R1+0x3c], R4 ;  /* 0x00003c0401007387 */ /* 0x0003e40000100800 */
[----:B-1----:R-:W-:-:S05]  /*2a970*/  IMAD.MOV.U32 R4, RZ, RZ, R57 ;  /* 0x000000ffff047224 */ /* 0x002fca00078e0039 */
[----:B------:R1:W-:Y:S04]  /*2a980*/  STL [R1+0x44], R4 ;  /* 0x0000440401007387 */ /* 0x0003e80000100800 */
[----:B-----5:R2:W-:Y:S01]  /*2a990*/  STL [R1+0x50], R64 ;  /* 0x0000504001007387 */ /* 0x0205e20000100800 */
[----:B-1----:R-:W-:-:S05]  /*2a9a0*/  MOV R4, R65 ;  /* 0x0000004100047202 */ /* 0x002fca0000000f00 */
[----:B------:R1:W-:Y:S04]  /*2a9b0*/  STL [R1+0x4c], R4 ;  /* 0x00004c0401007387 */ /* 0x0003e80000100800 */
[----:B--2---:R-:W2:Y:S04]  /*2a9c0*/  LDL.LU.64 R64, [R1+0x100] ;  /* 0x0001000001407983 */ /* 0x004ea80000300a00 */
[----:B------:R-:W4:Y:S01]  /*2a9d0*/  LDL.LU.64 R54, [R1+0x110] ;  /* 0x0001100001367983 */ /* 0x000f220000300a00 */
[----:B-1----:R-:W-:-:S03]  /*2a9e0*/  IMAD.MOV.U32 R4, RZ, RZ, R67 ;  /* 0x000000ffff047224 */ /* 0x002fc600078e0043 */
[----:B------:R1:W-:Y:S04]  /*2a9f0*/  STL [R1+0x58], R66 ;  /* 0x0000584201007387 */ /* 0x0003e80000100800 */
[----:B------:R5:W-:Y:S04]  /*2aa00*/  STL [R1+0x54], R4 ;  /* 0x0000540401007387 */ /* 0x000be80000100800 */
[----:B------:R3:W-:Y:S04]  /*2aa10*/  STL [R1+0x60], R62 ;  /* 0x0000603e01007387 */ /* 0x0007e80000100800 */
[----:B-1----:R-:W4:Y:S01]  /*2aa20*/  LDL.LU.64 R66, [R1+0x128] ;  /* 0x0001280001427983 */ /* 0x002f220000300a00 */
[----:B-----5:R-:W-:-:S03]  /*2aa30*/  IMAD.MOV.U32 R4, RZ, RZ, R63 ;  /* 0x000000ffff047224 */ /* 0x020fc600078e003f */
[----:B---3--:R-:W-:Y:S04]  /*2aa40*/  STL [R1+0x68], R70 ;  /* 0x0000684601007387 */ /* 0x008fe80000100800 */
[----:B------:R1:W-:Y:S04]  /*2aa50*/  STL [R1+0x5c], R4 ;  /* 0x00005c0401007387 */ /* 0x0003e80000100800 */
[----:B------:R-:W3:Y:S01]  /*2aa60*/  LDL.LU.64 R62, [R1+0x118] ;  /* 0x00011800013e7983 */ /* 0x000ee20000300a00 */
[----:B-1----:R-:W-:-:S03]  /*2aa70*/  IMAD.MOV.U32 R4, RZ, RZ, R71 ;  /* 0x000000ffff047224 */ /* 0x002fc600078e0047 */
[----:B------:R-:W-:Y:S04]  /*2aa80*/  STL [R1+0x70], R60 ;  /* 0x0000703c01007387 */ /* 0x000fe80000100800 */
[----:B------:R1:W-:Y:S04]  /*2aa90*/  STL [R1+0x64], R4 ;  /* 0x0000640401007387 */ /* 0x0003e80000100800 */
[----:B------:R-:W5:Y:S01]  /*2aaa0*/  LDL.LU.64 R70, [R1+0x178] ;  /* 0x0001780001467983 */ /* 0x000f620000300a00 */
[----:B-1----:R-:W-:-:S05]  /*2aab0*/  IMAD.MOV.U32 R4, RZ, RZ, R61 ;  /* 0x000000ffff047224 */ /* 0x002fca00078e003d */
[----:B------:R1:W-:Y:S04]  /*2aac0*/  STL [R1+0x6c], R4 ;  /* 0x00006c0401007387 */ /* 0x0003e80000100800 */
[----:B------:R-:W5:Y:S04]  /*2aad0*/  LDL.LU.64 R56, [R1+0x148] ;  /* 0x0001480001387983 */ /* 0x000f680000300a00 */
[----:B--2---:R2:W-:Y:S01]  /*2aae0*/  STL [R1+0x78], R64 ;  /* 0x0000784001007387 */ /* 0x0045e20000100800 */
[----:B-1----:R-:W-:-:S03]  /*2aaf0*/  MOV R4, R65 ;  /* 0x0000004100047202 */ /* 0x002fc60000000f00 */
[----:B------:R-:W5:Y:S04]  /*2ab00*/  LDL.LU.64 R60, [R1+0x138] ;  /* 0x00013800013c7983 */ /* 0x000f680000300a00 */
[----:B------:R1:W-:Y:S04]  /*2ab10*/  STL [R1+0x74], R4 ;  /* 0x0000740401007387 */ /* 0x0003e80000100800 */
[----:B----4-:R-:W-:Y:S04]  /*2ab20*/  STL [R1+0x80], R54 ;  /* 0x0000803601007387 */ /* 0x010fe80000100800 */
[----:B--2---:R-:W2:Y:S01]  /*2ab30*/  LDL.LU.64 R64, [R1+0x170] ;  /* 0x0001700001407983 */ /* 0x004ea20000300a00 */
[----:B-1----:R-:W-:-:S03]  /*2ab40*/  IMAD.MOV.U32 R4, RZ, RZ, R55 ;  /* 0x000000ffff047224 */ /* 0x002fc600078e0037 */
[----:B------:R-:W4:Y:S04]  /*2ab50*/  LDL.LU.64 R52, [R1+0x160] ;  /* 0x0001600001347983 */ /* 0x000f280000300a00 */
[----:B------:R3:W-:Y:S02]  /*2ab60*/  STL [R1+0x7c], R4 ;  /* 0x00007c0401007387 */ /* 0x0007e40000100800 */
[----:B---3--:R-:W-:Y:S02]  /*2ab70*/  IMAD.MOV.U32 R4, RZ, RZ, R63 ;  /* 0x000000ffff047224 */ /* 0x008fe400078e003f */
[----:B------:R1:W-:Y:S04]  /*2ab80*/  STL [R1+0x88], R62 ;  /* 0x0000883e01007387 */ /* 0x0003e80000100800 */
[----:B------:R-:W-:Y:S04]  /*2ab90*/  STL [R1+0x90], R66 ;  /* 0x0000904201007387 */ /* 0x000fe80000100800 */
[----:B------:R3:W-:Y:S04]  /*2aba0*/  STL [R1+0x84], R4 ;  /* 0x0000840401007387 */ /* 0x0007e80000100800 */
[----:B-1----:R-:W2:Y:S01]  /*2abb0*/  LDL.LU.64 R62, [R1+0x1c0] ;  /* 0x0001c000013e7983 */ /* 0x002ea20000300a00 */
[----:B---3--:R-:W-:-:S05]  /*2abc0*/  IMAD.MOV.U32 R4, RZ, RZ, R67 ;  /* 0x000000ffff047224 */ /* 0x008fca00078e0043 */
[----:B------:R5:W-:Y:S04]  /*2abd0*/  STL [R1+0x8c], R4 ;  /* 0x00008c0401007387 */ /* 0x000be80000100800 */
[----:B------:R-:W3:Y:S04]  /*2abe0*/  LDL.LU.64 R66, [R1+0x180] ;  /* 0x0001800001427983 */ /* 0x000ee80000300a00 */
[----:B------:R-:W3:Y:S01]  /*2abf0*/  LDL.LU.64 R54, [R1+0x190] ;  /* 0x0001900001367983 */ /* 0x000ee20000300a00 */
[----:B-----5:R-:W-:-:S03]  /*2ac00*/  IMAD.MOV.U32 R4, RZ, RZ, R61 ;  /* 0x000000ffff047224 */ /* 0x020fc600078e003d */
[----:B------:R1:W-:Y:S04]  /*2ac10*/  STL [R1+0x98], R60 ;  /* 0x0000983c01007387 */ /* 0x0003e80000100800 */
[----:B------:R5:W-:Y:S04]  /*2ac20*/  STL [R1+0x94], R4 ;  /* 0x0000940401007387 */ /* 0x000be80000100800 */
[----:B------:R4:W-:Y:S04]  /*2ac30*/  STL [R1+0xa0], R56 ;  /* 0x0000a03801007387 */ /* 0x0009e80000100800 */
[----:B-1----:R-:W3:Y:S01]  /*2ac40*/  LDL.LU.64 R60, [R1+0x1b0] ;  /* 0x0001b000013c7983 */ /* 0x002ee20000300a00 */
[----:B-----5:R-:W-:-:S03]  /*2ac50*/  MOV R4, R57 ;  /* 0x0000003900047202 */ /* 0x020fc60000000f00 */
[----:B----4-:R-:W-:Y:S04]  /*2ac60*/  STL [R1+0xa8], R52 ;  /* 0x0000a83401007387 */ /* 0x010fe80000100800 */
[----:B------:R1:W-:Y:S04]  /*2ac70*/  STL [R1+0x9c], R4 ;  /* 0x00009c0401007387 */ /* 0x0003e80000100800 */
[----:B------:R-:W4:Y:S01]  /*2ac80*/  LDL.LU.64 R56, [R1+0x1a0] ;  /* 0x0001a00001387983 */ /* 0x000f220000300a00 */
[----:B-1----:R-:W-:-:S03]  /*2ac90*/  IMAD.MOV.U32 R4, RZ, RZ, R53 ;  /* 0x000000ffff047224 */ /* 0x002fc600078e0035 */
[----:B--2---:R-:W-:Y:S04]  /*2aca0*/  STL [R1+0xb0], R64 ;  /* 0x0000b04001007387 */ /* 0x004fe80000100800 */
[----:B------:R1:W-:Y:S04]  /*2acb0*/  STL [R1+0xa4], R4 ;  /* 0x0000a40401007387 */ /* 0x0003e80000100800 */
[----:B------:R-:W-:Y:S01]  /*2acc0*/  STL [R1+0xb8], R70 ;  /* 0x0000b84601007387 */ /* 0x000fe20000100800 */
[----:B-1----:R-:W-:-:S05]  /*2acd0*/  IMAD.MOV.U32 R4, RZ, RZ, R65 ;  /* 0x000000ffff047224 */ /* 0x002fca00078e0041 */
[----:B------:R1:W-:Y:S02]  /*2ace0*/  STL [R1+0xac], R4 ;  /* 0x0000ac0401007387 */ /* 0x0003e40000100800 */
[----:B-1----:R-:W-:Y:S02]  /*2acf0*/  IMAD.MOV.U32 R4, RZ, RZ, R71 ;  /* 0x000000ffff047224 */ /* 0x002fe400078e0047 */
[----:B---3--:R-:W-:Y:S04]  /*2ad00*/  STL [R1+0xc0], R66 ;  /* 0x0000c04201007387 */ /* 0x008fe80000100800 */
[----:B------:R1:W-:Y:S04]  /*2ad10*/  STL [R1+0xb4], R4 ;  /* 0x0000b40401007387 */ /* 0x0003e80000100800 */
[----:B------:R-:W2:Y:S01]  /*2ad20*/  LDL.LU.64 R70, [R1+0x1d0] ;  /* 0x0001d00001467983 */ /* 0x000ea20000300a00 */
[----:B-1----:R-:W-:-:S05]  /*2ad30*/  IMAD.MOV.U32 R4, RZ, RZ, R67 ;  /* 0x000000ffff047224 */ /* 0x002fca00078e0043 */
[----:B------:R1:W-:Y:S04]  /*2ad40*/  STL [R1+0xbc], R4 ;  /* 0x0000bc0401007387 */ /* 0x0003e80000100800 */
[----:B------:R-:W-:Y:S04]  /*2ad50*/  STL [R1+0xc8], R54 ;  /* 0x0000c83601007387 */ /* 0x000fe80000100800 */
[----:B------:R-:W3:Y:S04]  /*2ad60*/  LDL.LU.64 R64, [R1+0x1d8] ;  /* 0x0001d80001407983 */ /* 0x000ee80000300a00 */
[----:B------:R-:W5:Y:S01]  /*2ad70*/  LDL.LU.64 R66, [R1+0x1e0] ;  /* 0x0001e00001427983 */ /* 0x000f620000300a00 */
[----:B-1----:R-:W-:-:S03]  /*2ad80*/  MOV R4, R55 ;  /* 0x0000003700047202 */ /* 0x002fc60000000f00 */
[----:B----4-:R-:W-:Y:S04]  /*2ad90*/  STL [R1+0xd0], R56 ;  /* 0x0000d03801007387 */ /* 0x010fe80000100800 */
[----:B------:R1:W-:Y:S04]  /*2ada0*/  STL [R1+0xc4], R4 ;  /* 0x0000c40401007387 */ /* 0x0003e80000100800 */
[----:B------:R-:W-:Y:S01]  /*2adb0*/  STL [R1+0xd8], R60 ;  /* 0x0000d83c01007387 */ /* 0x000fe20000100800 */
[----:B-1----:R-:W-:-:S05]  /*2adc0*/  IMAD.MOV.U32 R4, RZ, RZ, R57 ;  /* 0x000000ffff047224 */ /* 0x002fca00078e0039 */
[----:B------:R1:W-:Y:S04]  /*2add0*/  STL [R1+0xcc], R4 ;  /* 0x0000cc0401007387 */ /* 0x0003e80000100800 */
[----:B------:R-:W-:Y:S01]  /*2ade0*/  STL [R1+0xe0], R62 ;  /* 0x0000e03e01007387 */ /* 0x000fe20000100800 */
[----:B-1----:R-:W-:-:S05]  /*2adf0*/  IMAD.MOV.U32 R4, RZ, RZ, R61 ;  /* 0x000000ffff047224 */ /* 0x002fca00078e003d */
[----:B------:R1:W-:Y:S04]  /*2ae00*/  STL [R1+0xd4], R4 ;  /* 0x0000d40401007387 */ /* 0x0003e80000100800 */
[----:B------:R-:W4:Y:S01]  /*2ae10*/  LDL.LU.64 R54, [R1+0x1f0] ;  /* 0x0001f00001367983 */ /* 0x000f220000300a00 */
[----:B-1----:R-:W-:-:S03]  /*2ae20*/  IMAD.MOV.U32 R4, RZ, RZ, R63 ;  /* 0x000000ffff047224 */ /* 0x002fc600078e003f */
[----:B------:R-:W4:Y:S04]  /*2ae30*/  LDL.LU.64 R62, [R1+0x200] ;  /* 0x00020000013e7983 */ /* 0x000f280000300a00 */
[----:B------:R2:W-:Y:S02]  /*2ae40*/  STL [R1+0xdc], R4 ;  /* 0x0000dc0401007387 */ /* 0x0005e40000100800 */
[----:B--2---:R-:W-:Y:S02]  /*2ae50*/  IMAD.MOV.U32 R4, RZ, RZ, R71 ;  /* 0x000000ffff047224 */ /* 0x004fe400078e0047 */
[----:B------:R1:W-:Y:S04]  /*2ae60*/  STL [R1+0xe8], R70 ;  /* 0x0000e84601007387 */ /* 0x0003e80000100800 */
[----:B------:R2:W-:Y:S04]  /*2ae70*/  STL [R1+0xe4], R4 ;  /* 0x0000e40401007387 */ /* 0x0005e80000100800 */
[----:B-1----:R-:W4:Y:S04]  /*2ae80*/  LDL.LU.64 R70, [R1+0x218] ;  /* 0x0002180001467983 */ /* 0x002f280000300a00 */
[----:B---3--:R1:W-:Y:S01]  /*2ae90*/  STL [R1+0xf0], R64 ;  /* 0x0000f04001007387 */ /* 0x0083e20000100800 */
[----:B--2---:R-:W-:-:S03]  /*2aea0*/  MOV R4, R65 ;  /* 0x0000004100047202 */ /* 0x004fc60000000f00 */
[----:B------:R-:W2:Y:S04]  /*2aeb0*/  LDL.LU.64 R56, [R1+0x220] ;  /* 0x0002200001387983 */ /* 0x000ea80000300a00 */
[----:B-1----:R-:W3:Y:S04]  /*2aec0*/  LDL.LU.64 R64, [R1+0x228] ;  /* 0x0002280001407983 */ /* 0x002ee80000300a00 */
[----:B------:R1:W-:Y:S04]  /*2aed0*/  STL [R1+0xec], R4 ;  /* 0x0000ec0401007387 */ /* 0x0003e80000100800 */
[----:B-----5:R5:W-:Y:S04]  /*2aee0*/  STL [R1+0xf8], R66 ;  /* 0x0000f84201007387 */ /* 0x020be80000100800 */
[----:B------:R-:W3:Y:S01]  /*2aef0*/  LDL.LU.64 R60, [R1+0x240] ;  /* 0x00024000013c7983 */ /* 0x000ee20000300a00 */
[----:B-1----:R-:W-:-:S05]  /*2af00*/  IMAD.MOV.U32 R4, RZ, RZ, R67 ;  /* 0x000000ffff047224 */ /* 0x002fca00078e0043 */
[----:B------:R4:W-:Y:S04]  /*2af10*/  STL [R1+0xf4], R4 ;  /* 0x0000f40401007387 */ /* 0x0009e80000100800 */
[----:B-----5:R-:W5:Y:S01]  /*2af20*/  LDL.LU.64 R66, [R1+0x230] ;  /* 0x0002300001427983 */ /* 0x020f620000300a00 */
[----:B----4-:R-:W-:-:S03]  /*2af30*/  IMAD.MOV.U32 R4, RZ, RZ, R55 ;  /* 0x000000ffff047224 */ /* 0x010fc600078e0037 */
[----:B------:R-:W-:Y:S04]  /*2af40*/  STL [R1+0x100], R54 ;  /* 0x0001003601007387 */ /* 0x000fe80000100800 */
[----:B------:R-:W-:Y:S04]  /*2af50*/  STL [R1+0x108], R62 ;  /* 0x0001083e01007387 */ /* 0x000fe80000100800 */
[----:B------:R1:W-:Y:S02]  /*2af60*/  STL [R1+0xfc], R4 ;  /* 0x0000fc0401007387 */ /* 0x0003e40000100800 */
[----:B-1----:R-:W-:-:S05]  /*2af70*/  IMAD.MOV.U32 R4, RZ, RZ, R63 ;  /* 0x000000ffff047224 */ /* 0x002fca00078e003f */
[----:B------:R1:W-:Y:S02]  /*2af80*/  STL [R1+0x104], R4 ;  /* 0x0001040401007387 */ /* 0x0003e40000100800 */
[----:B-1----:R-:W-:Y:S02]  /*2af90*/  IMAD.MOV.U32 R4, RZ, RZ, R71 ;  /* 0x000000ffff047224 */ /* 0x002fe400078e0047 */
[----:B------:R1:W-:Y:S04]  /*2afa0*/  STL [R1+0x110], R70 ;  /* 0x0001104601007387 */ /* 0x0003e80000100800 */
[----:B--2---:R-:W-:Y:S04]  /*2afb0*/  STL [R1+0x118], R56 ;  /* 0x0001183801007387 */ /* 0x004fe80000100800 */
[----:B------:R2:W-:Y:S04]  /*2afc0*/  STL [R1+0x10c], R4 ;  /* 0x00010c0401007387 */ /* 0x0005e80000100800 */
[----:B------:R-:W4:Y:S04]  /*2afd0*/  LDL.LU.64 R62, [R1+0x258] ;  /* 0x00025800013e7983 */ /* 0x000f280000300a00 */
[----:B-1----:R-:W4:Y:S01]  /*2afe0*/  LDL.LU.64 R70, [R1+0x278] ;  /* 0x0002780001467983 */ /* 0x002f220000300a00 */
[----:B--2---:R-:W-:-:S05]  /*2aff0*/  MOV R4, R57 ;  /* 0x0000003900047202 */ /* 0x004fca0000000f00 */
[----:B------:R1:W-:Y:S04]  /*2b000*/  STL [R1+0x114], R4 ;  /* 0x0001140401007387 */ /* 0x0003e80000100800 */
[----:B---3--:R-:W-:Y:S01]  /*2b010*/  STL [R1+0x120], R64 ;  /* 0x0001204001007387 */ /* 0x008fe20000100800 */
[----:B-1----:R-:W-:-:S05]  /*2b020*/  IMAD.MOV.U32 R4, RZ, RZ, R65 ;  /* 0x000000ffff047224 */ /* 0x002fca00078e0041 */
[----:B------:R1:W-:Y:S04]  /*2b030*/  STL [R1+0x11c], R4 ;  /* 0x00011c0401007387 */ /* 0x0003e80000100800 */
[----:B-----5:R2:W-:Y:S04]  /*2b040*/  STL [R1+0x128], R66 ;  /* 0x0001284201007387 */ /* 0x0205e80000100800 */
[----:B------:R-:W3:Y:S01]  /*2b050*/  LDL.LU.64 R54, [R1+0x280] ;  /* 0x0002800001367983 */ /* 0x000ee20000300a00 */
[----:B-1----:R-:W-:-:S03]  /*2b060*/  IMAD.MOV.U32 R4, RZ, RZ, R67 ;  /* 0x000000ffff047224 */ /* 0x002fc600078e0043 */
[----:B------:R-:W-:Y:S04]  /*2b070*/  STL [R1+0x130], R60 ;  /* 0x0001303c01007387 */ /* 0x000fe80000100800 */
[----:B------:R1:W-:Y:S04]  /*2b080*/  STL [R1+0x124], R4 ;  /* 0x0001240401007387 */ /* 0x0003e80000100800 */
[----:B--2---:R-:W2:Y:S04]  /*2b090*/  LDL.LU.64 R66, [R1+0x288] ;  /* 0x0002880001427983 */ /* 0x004ea80000300a00 */
[----:B------:R-:W5:Y:S04]  /*2b0a0*/  LDL.LU.64 R64, [R1+0x2b8] ;  /* 0x0002b80001407983 */ /* 0x000f680000300a00 */
[----:B------:R-:W5:Y:S01]  /*2b0b0*/  LDL.LU.64 R56, [R1+0x290] ;  /* 0x0002900001387983 */ /* 0x000f620000300a00 */
[----:B-1----:R-:W-:-:S03]  /*2b0c0*/  IMAD.MOV.U32 R4, RZ, RZ, R61 ;  /* 0x000000ffff047224 */ /* 0x002fc600078e003d */
[----:B------:R-:W5:Y:S04]  /*2b0d0*/  LDL.LU.64 R60, [R1+0x2a0] ;  /* 0x0002a000013c7983 */ /* 0x000f680000300a00 */
[----:B------:R4:W-:Y:S02]  /*2b0e0*/  STL [R1+0x12c], R4 ;  /* 0x00012c0401007387 */ /* 0x0009e40000100800 */
[----:B----4-:R-:W-:Y:S02]  /*2b0f0*/  IMAD.MOV.U32 R4, RZ, RZ, R63 ;  /* 0x000000ffff047224 */ /* 0x010fe400078e003f */
[----:B------:R-:W-:Y:S04]  /*2b100*/  STL [R1+0x138], R62 ;  /* 0x0001383e01007387 */ /* 0x000fe80000100800 */
[----:B------:R1:W-:Y:S04]  /*2b110*/  STL [R1+0x134], R4 ;  /* 0x0001340401007387 */ /* 0x0003e80000100800 */
[----:B------:R-:W-:Y:S01]  /*2b120*/  STL [R1+0x140], R70 ;  /* 0x0001404601007387 */ /* 0x000fe20000100800 */
[----:B-1----:R-:W-:-:S05]  /*2b130*/  MOV R4, R71 ;  /* 0x0000004700047202 */ /* 0x002fca0000000f00 */
[----:B------:R1:W-:Y:S04]  /*2b140*/  STL [R1+0x13c], R4 ;  /* 0x00013c0401007387 */ /* 0x0003e80000100800 */
[----:B------:R-:W4:Y:S04]  /*2b150*/  LDL.LU.64 R62, [R1+0x2d0] ;  /* 0x0002d000013e7983 */ /* 0x000f280000300a00 */
[----:B---3--:R-:W-:Y:S01]  /*2b160*/  STL [R1+0x148], R54 ;  /* 0x0001483601007387 */ /* 0x008fe20000100800 */
[----:B-1----:R-:W-:-:S03]  /*2b170*/  IMAD.MOV.U32 R4, RZ, RZ, R55 ;  /* 0x000000ffff047224 */ /* 0x002fc600078e0037 */
[----:B------:R-:W3:Y:S04]  /*2b180*/  LDL.LU.64 R70, [R1+0x2c0] ;  /* 0x0002c00001467983 */ /* 0x000ee80000300a00 */
[----:B------:R1:W-:Y:S04]  /*2b190*/  STL [R1+0x144], R4 ;  /* 0x0001440401007387 */ /* 0x0003e80000100800 */
[----:B--2---:R2:W-:Y:S01]  /*2b1a0*/  STL [R1+0x150], R66 ;  /* 0x0001504201007387 */ /* 0x0045e20000100800 */
[----:B-1----:R-:W-:-:S05]  /*2b1b0*/  IMAD.MOV.U32 R4, RZ, RZ, R67 ;  /* 0x000000ffff047224 */ /* 0x002fca00078e0043 */
[----:B------:R1:W-:Y:S04]  /*2b1c0*/  STL [R1+0x14c], R4 ;  /* 0x00014c0401007387 */ /* 0x0003e80000100800 */
[----:B--2---:R-:W2:Y:S04]  /*2b1d0*/  LDL.LU.64 R66, [R1+0x2e0] ;  /* 0x0002e00001427983 */ /* 0x004ea80000300a00 */
[----:B-----5:R-:W-:Y:S01]  /*2b1e0*/  STL [R1+0x158], R56 ;  /* 0x0001583801007387 */ /* 0x020fe20000100800 */
[----:B-1----:R-:W-:-:S03]  /*2b1f0*/  IMAD.MOV.U32 R4, RZ, RZ, R57 ;  /* 0x000000ffff047224 */ /* 0x002fc600078e0039 */
[----:B------:R-:W5:Y:S04]  /*2b200*/  LDL.LU.64 R54, [R1+0x2d8] ;  /* 0x0002d80001367983 */ /* 0x000f680000300a00 */
[----:B------:R-:W-:Y:S04]  /*2b210*/  STL [R1+0x160], R60 ;  /* 0x0001603c01007387 */ /* 0x000fe80000100800 */
[----:B------:R1:W-:Y:S02]  /*2b220*/  STL [R1+0x154], R4 ;  /* 0x0001540401007387 */ /* 0x0003e40000100800 */
[----:B-1----:R-:W-:-:S05]  /*2b230*/  IMAD.MOV.U32 R4, RZ, RZ, R61 ;  /* 0x000000ffff047224 */ /* 0x002fca00078e003d */
[----:B------:R1:W-:Y:S04]  /*2b240*/  STL [R1+0x15c], R4 ;  /* 0x00015c0401007387 */ /* 0x0003e80000100800 */
[----:B------:R-:W-:Y:S01]  /*2b250*/  STL [R1+0x168], R64 ;  /* 0x0001684001007387 */ /* 0x000fe20000100800 */
[----:B-1----:R-:W-:-:S05]  /*2b260*/  MOV R4, R65 ;  /* 0x0000004100047202 */ /* 0x002fca0000000f00 */
[----:B------:R3:W-:Y:S04]  /*2b270*/  STL [R1+0x164], R4 ;  /* 0x0001640401007387 */ /* 0x0007e80000100800 */
[----:B------:R-:W2:Y:S01]  /*2b280*/  LDL.LU.64 R56, [R1+0x300] ;  /* 0x0003000001387983 */ /* 0x000ea20000300a00 */
[----:B---3--:R-:W-:-:S03]  /*2b290*/  IMAD.MOV.U32 R4, RZ, RZ, R71 ;  /* 0x000000ffff047224 */ /* 0x008fc600078e0047 */
[----:B------:R1:W-:Y:S04]  /*2b2a0*/  STL [R1+0x170], R70 ;  /* 0x0001704601007387 */ /* 0x0003e80000100800 */
[----:B------:R3:W-:Y:S04]  /*2b2b0*/  STL [R1+0x16c], R4 ;  /* 0x00016c0401007387 */ /* 0x0007e80000100800 */
[----:B----4-:R4:W-:Y:S04]  /*2b2c0*/  STL [R1+0x178], R62 ;  /* 0x0001783e01007387 */ /* 0x0109e80000100800 */
[----:B-1----:R-:W2:Y:S01]  /*2b2d0*/  LDL.LU.64 R70, [R1+0x310] ;  /* 0x0003100001467983 */ /* 0x002ea20000300a00 */
[----:B---3--:R-:W-:-:S03]  /*2b2e0*/  IMAD.MOV.U32 R4, RZ, RZ, R63 ;  /* 0x000000ffff047224 */ /* 0x008fc600078e003f */
[----:B------:R-:W3:Y:S04]  /*2b2f0*/  LDL.LU.64 R64, [R1+0x360] ;  /* 0x0003600001407983 */ /* 0x000ee80000300a00 */
[----:B------:R-:W3:Y:S04]  /*2b300*/  LDL.LU.64 R60, [R1+0x338] ;  /* 0x00033800013c7983 */ /* 0x000ee80000300a00 */
[----:B----4-:R-:W4:Y:S04]  /*2b310*/  LDL.LU.64 R62, [R1+0x340] ;  /* 0x00034000013e7983 */ /* 0x010f280000300a00 */
[----:B------:R1:W-:Y:S04]  /*2b320*/  STL [R1+0x174], R4 ;  /* 0x0001740401007387 */ /* 0x0003e80000100800 */
[----:B-----5:R-:W-:Y:S01]  /*2b330*/  STL [R1+0x180], R54 ;  /* 0x0001803601007387 */ /* 0x020fe20000100800 */
[----:B-1----:R-:W-:-:S05]  /*2b340*/  IMAD.MOV.U32 R4, RZ, RZ, R55 ;  /* 0x000000ffff047224 */ /* 0x002fca00078e0037 */
[----:B------:R1:W-:Y:S04]  /*2b350*/  STL [R1+0x17c], R4 ;  /* 0x00017c0401007387 */ /* 0x0003e80000100800 */
[----:B--2---:R2:W-:Y:S01]  /*2b360*/  STL [R1+0x188], R66 ;  /* 0x0001884201007387 */ /* 0x0045e20000100800 */
[----:B-1----:R-:W-:-:S05]  /*2b370*/  IMAD.MOV.U32 R4, RZ, RZ, R67 ;  /* 0x000000ffff047224 */ /* 0x002fca00078e0043 */
[----:B------:R1:W-:Y:S04]  /*2b380*/  STL [R1+0x184], R4 ;  /* 0x0001840401007387 */ /* 0x0003e80000100800 */
[----:B------:R-:W-:Y:S04]  /*2b390*/  STL [R1+0x190], R56 ;  /* 0x0001903801007387 */ /* 0x000fe80000100800 */
[----:B--2---:R-:W2:Y:S04]  /*2b3a0*/  LDL.LU.64 R66, [R1+0x358] ;  /* 0x0003580001427983 */ /* 0x004ea80000300a00 */
[----:B------:R-:W5:Y:S01]  /*2b3b0*/  LDL.LU.64 R52, [R1+0x368] ;  /* 0x0003680001347983 */ /* 0x000f620000300a00 */
[----:B-1----:R-:W-:-:S05]  /*2b3c0*/  MOV R4, R57 ;  /* 0x0000003900047202 */ /* 0x002fca0000000f00 */
[----:B------:R1:W-:Y:S02]  /*2b3d0*/  STL [R1+0x18c], R4 ;  /* 0x00018c0401007387 */ /* 0x0003e40000100800 */
[----:B-1----:R-:W-:Y:S02]  /*2b3e0*/  IMAD.MOV.U32 R4, RZ, RZ, R71 ;  /* 0x000000ffff047224 */ /* 0x002fe400078e0047 */
[----:B------:R1:W-:Y:S04]  /*2b3f0*/  STL [R1+0x198], R70 ;  /* 0x0001984601007387 */ /* 0x0003e80000100800 */
[----:B------:R3:W-:Y:S04]  /*2b400*/  STL [R1+0x194], R4 ;  /* 0x0001940401007387 */ /* 0x0007e80000100800 */
[----:B-1----:R-:W5:Y:S01]  /*2b410*/  LDL.LU.64 R70, [R1+0x388] ;  /* 0x0003880001467983 */ /* 0x002f620000300a00 */
[----:B---3--:R-:W-:-:S03]  /*2b420*/  IMAD.MOV.U32 R4, RZ, RZ, R61 ;  /* 0x000000ffff047224 */ /* 0x008fc600078e003d */
[----:B------:R-:W-:Y:S04]  /*2b430*/  STL [R1+0x1a0], R60 ;  /* 0x0001a03c01007387 */ /* 0x000fe80000100800 */
[----:B------:R-:W3:Y:S04]  /*2b440*/  LDL.LU.64 R54, [R1+0x378] ;  /* 0x0003780001367983 */ /* 0x000ee80000300a00 */
[----:B------:R1:W-:Y:S04]  /*2b450*/  STL [R1+0x19c], R4 ;  /* 0x00019c0401007387 */ /* 0x0003e80000100800 */
[----:B----4-:R-:W-:Y:S01]  /*2b460*/  STL [R1+0x1a8], R62 ;  /* 0x0001a83e01007387 */ /* 0x010fe20000100800 */
[----:B-1----:R-:W-:-:S05]  /*2b470*/  IMAD.MOV.U32 R4, RZ, RZ, R63 ;  /* 0x000000ffff047224 */ /* 0x002fca00078e003f */
[----:B------:R1:W-:Y:S04]  /*2b480*/  STL [R1+0x1a4], R4 ;  /* 0x0001a40401007387 */ /* 0x0003e80000100800 */
[----:B------:R-:W-:Y:S01]  /*2b490*/  STL [R1+0x1b0], R64 ;  /* 0x0001b04001007387 */ /* 0x000fe20000100800 */
[----:B-1----:R-:W-:-:S03]  /*2b4a0*/  IMAD.MOV.U32 R4, RZ, RZ, R65 ;  /* 0x000000ffff047224 */ /* 0x002fc600078e0041 */
[----:B--2---:R-:W-:Y:S04]  /*2b4b0*/  STL [R1+0x1b8], R66 ;  /* 0x0001b84201007387 */ /* 0x004fe80000100800 */
[----:B------:R1:W-:Y:S04]  /*2b4c0*/  STL [R1+0x1ac], R4 ;  /* 0x0001ac0401007387 */ /* 0x0003e80000100800 */
[----:B------:R-:W2:Y:S04]  /*2b4d0*/  LDL.LU.64 R56, [R1+0x390] ;  /* 0x0003900001387983 */ /* 0x000ea80000300a00 */
[----:B------:R-:W4:Y:S01]  /*2b4e0*/  LDL.LU.64 R60, [R1+0x3a0] ;  /* 0x0003a000013c7983 */ /* 0x000f220000300a00 */
[----:B-1----:R-:W-:-:S05]  /*2b4f0*/  MOV R4, R67 ;  /* 0x0000004300047202 */ /* 0x002fca0000000f00 */
[----:B------:R1:W-:Y:S04]  /*2b500*/  STL [R1+0x1b4], R4 ;  /* 0x0001b40401007387 */ /* 0x0003e80000100800 */
[----:B------:R-:W4:Y:S04]  /*2b510*/  LDL.LU.64 R66, [R1+0x3c0] ;  /* 0x0003c00001427983 */ /* 0x000f280000300a00 */
[----:B-----5:R-:W-:Y:S04]  /*2b520*/  STL [R1+0x1c0], R52 ;  /* 0x0001c03401007387 */ /* 0x020fe80000100800 */
[----:B------:R-:W5:Y:S04]  /*2b530*/  LDL.LU.64 R62, [R1+0x3b0] ;  /* 0x0003b000013e7983 */ /* 0x000f680000300a00 */
[----:B------:R-:W5:Y:S01]  /*2b540*/  LDL.LU.64 R64, [R1+0x3b8] ;  /* 0x0003b80001407983 */ /* 0x000f620000300a00 */
[----:B-1----:R-:W-:-:S05]  /*2b550*/  IMAD.MOV.U32 R4, RZ, RZ, R53 ;  /* 0x000000ffff047224 */ /* 0x002fca00078e0035 */
[----:B------:R3:W-:Y:S02]  /*2b560*/  STL [R1+0x1bc], R4 ;  /* 0x0001bc0401007387 */ /* 0x0007e40000100800 */
[----:B---3--:R-:W-:Y:S02]  /*2b570*/  IMAD.MOV.U32 R4, RZ, RZ, R55 ;  /* 0x000000ffff047224 */ /* 0x008fe400078e0037 */
[----:B------:R-:W-:Y:S04]  /*2b580*/  STL [R1+0x1c8], R54 ;  /* 0x0001c83601007387 */ /* 0x000fe80000100800 */
[----:B------:R1:W-:Y:S04]  /*2b590*/  STL [R1+0x1c4], R4 ;  /* 0x0001c40401007387 */ /* 0x0003e80000100800 */
[----:B------:R3:W-:Y:S01]  /*2b5a0*/  STL [R1+0x1d0], R70 ;  /* 0x0001d04601007387 */ /* 0x0007e20000100800 */
[----:B-1----:R-:W-:-:S03]  /*2b5b0*/  IMAD.MOV.U32 R4, RZ, RZ, R71 ;  /* 0x000000ffff047224 */ /* 0x002fc600078e0047 */
[----:B---3--:R-:W3:Y:S04]  /*2b5c0*/  LDL.LU.64 R70, [R1+0x3c8] ;  /* 0x0003c80001467983 */ /* 0x008ee80000300a00 */
[----:B------:R2:W-:Y:S02]  /*2b5d0*/  STL [R1+0x1cc], R4 ;  /* 0x0001cc0401007387 */ /* 0x0005e40000100800 */
[----:B--2---:R-:W-:Y:S02]  /*2b5e0*/  IMAD.MOV.U32 R4, RZ, RZ, R57 ;  /* 0x000000ffff047224 */ /* 0x004fe400078e0039 */
[----:B------:R-:W-:Y:S04]  /*2b5f0*/  STL [R1+0x1d8], R56 ;  /* 0x0001d83801007387 */ /* 0x000fe80000100800 */
[----:B------:R1:W-:Y:S04]  /*2b600*/  STL [R1+0x1d4], R4 ;  /* 0x0001d40401007387 */ /* 0x0003e80000100800 */
[----:B----4-:R-:W-:Y:S04]  /*2b610*/  STL [R1+0x1e0], R60 ;  /* 0x0001e03c01007387 */ /* 0x010fe80000100800 */
[----:B------:R-:W2:Y:S01]  /*2b620*/  LDL.LU.64 R54, [R1+0x3e0] ;  /* 0x0003e00001367983 */ /* 0x000ea20000300a00 */
[----:B-1----:R-:W-:-:S05]  /*2b630*/  MOV R4, R61 ;  /* 0x0000003d00047202 */ /* 0x002fca0000000f00 */
[----:B------:R5:W-:Y:S04]  /*2b640*/  STL [R1+0x1dc], R4 ;  /* 0x0001dc0401007387 */ /* 0x000be80000100800 */
[----:B------:R-:W4:Y:S01]  /*2b650*/  LDL.LU.64 R52, [R1+0x3d8] ;  /* 0x0003d80001347983 */ /* 0x000f220000300a00 */
[----:B-----5:R-:W-:-:S03]  /*2b660*/  IMAD.MOV.U32 R4, RZ, RZ, R63 ;  /* 0x000000ffff047224 */ /* 0x020fc600078e003f */
[----:B------:R-:W-:Y:S04]  /*2b670*/  STL [R1+0x1e8], R62 ;  /* 0x0001e83e01007387 */ /* 0x000fe80000100800 */
[----:B------:R1:W-:Y:S04]  /*2b680*/  STL [R1+0x1e4], R4 ;  /* 0x0001e40401007387 */ /* 0x0003e80000100800 */
[----:B------:R-:W-:Y:S01]  /*2b690*/  STL [R1+0x1f0], R64 ;  /* 0x0001f04001007387 */ /* 0x000fe20000100800 */
[----:B-1----:R-:W-:-:S05]  /*2b6a0*/  IMAD.MOV.U32 R4, RZ, RZ, R65 ;  /* 0x000000ffff047224 */ /* 0x002fca00078e0041 */
[----:B------:R1:W-:Y:S04]  /*2b6b0*/  STL [R1+0x1ec], R4 ;  /* 0x0001ec0401007387 */ /* 0x0003e80000100800 */
[----:B------:R-:W-:Y:S04]  /*2b6c0*/  STL [R1+0x1f8], R66 ;  /* 0x0001f84201007387 */ /* 0x000fe80000100800 */
[----:B------:R-:W5:Y:S01]  /*2b6d0*/  LDL.LU.64 R56, [R1+0x3f0] ;  /* 0x0003f00001387983 */ /* 0x000f620000300a00 */
[----:B-1----:R-:W-:Y:S01]  /*2b6e0*/  IMAD.MOV.U32 R4, RZ, RZ, R67 ;  /* 0x000000ffff047224 */ /* 0x002fe200078e0043 */
[----:B------:R-:W-:Y:S01]  /*2b6f0*/  MOV R64, R72 ;  /* 0x0000004800407202 */ /* 0x000fe20000000f00 */
[----:B------:R-:W-:-:S02]  /*2b700*/  IMAD.MOV.U32 R65, RZ, RZ, R73 ;  /* 0x000000ffff417224 */ /* 0x000fc400078e0049 */
[----:B------:R-:W-:Y:S02]  /*2b710*/  IMAD.MOV.U32 R72, RZ, RZ, R74 ;  /* 0x000000ffff487224 */ /* 0x000fe400078e004a */
[----:B------:R-:W-:Y:S01]  /*2b720*/  IMAD.MOV.U32 R73, RZ, RZ, R75 ;  /* 0x000000ffff497224 */ /* 0x000fe200078e004b */
[----:B---3--:R-:W-:Y:S04]  /*2b730*/  STL [R1+0x200], R70 ;  /* 0x0002004601007387 */ /* 0x008fe80000100800 */
[----:B------:R1:W-:Y:S04]  /*2b740*/  STL [R1+0x1f4], R4 ;  /* 0x0001f40401007387 */ /* 0x0003e80000100800 */
[----:B------:R-:W3:Y:S04]  /*2b750*/  LDL.LU.64 R60, [R1+0x3f8] ;  /* 0x0003f800013c7983 */ /* 0x000ee80000300a00 */
[----:B------:R-:W3:Y:S01]  /*2b760*/  LDL.LU.64 R62, [R1+0x400] ;  /* 0x00040000013e7983 */ /* 0x000ee20000300a00 */
[----:B-1----:R-:W-:-:S03]  /*2b770*/  IMAD.MOV.U32 R4, RZ, RZ, R71 ;  /* 0x000000ffff047224 */ /* 0x002fc600078e0047 */
[----:B------:R-:W3:Y:S04]  /*2b780*/  LDL.LU.64 R66, [R1+0x418] ;  /* 0x0004180001427983 */ /* 0x000ee80000300a00 */
[----:B------:R4:W-:Y:S04]  /*2b790*/  STL [R1+0x1fc], R4 ;  /* 0x0001fc0401007387 */ /* 0x0009e80000100800 */
[----:B------:R-:W3:Y:S01]  /*2b7a0*/  LDL.LU.64 R74, [R1+0x410] ;  /* 0x00041000014a7983 */ /* 0x000ee20000300a00 */
[----:B------:R-:W-:Y:S01]  /*2b7b0*/  IMAD.MOV.U32 R70, RZ, RZ, R80 ;  /* 0x000000ffff467224 */ /* 0x000fe200078e0050 */
[----:B------:R-:W-:-:S02]  /*2b7c0*/  MOV R71, R81 ;  /* 0x0000005100477202 */ /* 0x000fc40000000f00 */
[----:B------:R-:W3:Y:S01]  /*2b7d0*/  LDL.LU.64 R80, [R1+0x350] ;  /* 0x0003500001507983 */ /* 0x000ee20000300a00 */
[----:B----4-:R-:W-:-:S03]  /*2b7e0*/  IMAD.MOV.U32 R4, RZ, RZ, R53 ;  /* 0x000000ffff047224 */ /* 0x010fc600078e0035 */
[----:B------:R-:W-:Y:S04]  /*2b7f0*/  STL [R1+0x208], R52 ;  /* 0x0002083401007387 */ /* 0x000fe80000100800 */
[----:B------:R1:W-:Y:S04]  /*2b800*/  STL [R1+0x204], R4 ;  /* 0x0002040401007387 */ /* 0x0003e80000100800 */
[----:B--2---:R-:W-:Y:S01]  /*2b810*/  STL [R1+0x210], R54 ;  /* 0x0002103601007387 */ /* 0x004fe20000100800 */
[----:B-1----:R-:W-:-:S05]  /*2b820*/  IMAD.MOV.U32 R4, RZ, RZ, R55 ;  /* 0x000000ffff047224 */ /* 0x002fca00078e0037 */
[----:B------:R1:W-:Y:S04]  /*2b830*/  STL [R1+0x20c], R4 ;  /* 0x00020c0401007387 */ /* 0x0003e80000100800 */
[----:B-----5:R-:W-:Y:S04]  /*2b840*/  STL [R1+0x218], R56 ;  /* 0x0002183801007387 */ /* 0x020fe80000100800 */
[----:B------:R-:W2:Y:S01]  /*2b850*/  LDL.LU.64 R44, [R1+0x250] ;  /* 0x00025000012c7983 */ /* 0x000ea20000300a00 */
[----:B-1----:R-:W-:Y:S01]  /*2b860*/  IMAD.MOV.U32 R4, RZ, RZ, R57 ;  /* 0x000000ffff047224 */ /* 0x002fe200078e0039 */
[----:B------:R-:W-:Y:S01]  /*2b870*/  MOV R51, R71 ;  /* 0x0000004700337202 */ /* 0x000fe20000000f00 */
[----:B------:R-:W-:Y:S01]  /*2b880*/  IMAD.MOV.U32 R50, RZ, RZ, R70 ;  /* 0x000000ffff327224 */ /* 0x000fe200078e0046 */
[----:B------:R-:W-:Y:S01]  /*2b890*/  MOV R55, R77 ;  /* 0x0000004d00377202 */ /* 0x000fe20000000f00 */
[----:B------:R-:W-:-:S02]  /*2b8a0*/  IMAD.MOV.U32 R52, RZ, RZ, R64 ;  /* 0x000000ffff347224 */ /* 0x000fc400078e0040 */
[----:B------:R-:W-:Y:S01]  /*2b8b0*/  IMAD.MOV.U32 R53, RZ, RZ, R65 ;  /* 0x000000ffff357224 */ /* 0x000fe200078e0041 */
[----:B------:R-:W-:Y:S01]  /*2b8c0*/  MOV R77, R91 ;  /* 0x0000005b004d7202 */ /* 0x000fe20000000f00 */
[----:B------:R-:W-:Y:S02]  /*2b8d0*/  IMAD.MOV.U32 R46, RZ, RZ, R72 ;  /* 0x000000ffff2e7224 */ /* 0x000fe400078e0048 */
[----:B------:R-:W-:Y:S02]  /*2b8e0*/  IMAD.MOV.U32 R47, RZ, RZ, R73 ;  /* 0x000000ffff2f7224 */ /* 0x000fe400078e0049 */
[----:B------:R-:W-:Y:S02]  /*2b8f0*/  IMAD.MOV.U32 R54, RZ, RZ, R76 ;  /* 0x000000ffff367224 */ /* 0x000fe400078e004c */
[----:B------:R-:W-:Y:S02]  /*2b900*/  IMAD.MOV.U32 R76, RZ, RZ, R90 ;  /* 0x000000ffff4c7224 */ /* 0x000fe400078e005a */
[----:B------:R-:W-:-:S02]  /*2b910*/  IMAD.MOV.U32 R90, RZ, RZ, R92 ;  /* 0x000000ffff5a7224 */ /* 0x000fc400078e005c */
[----:B------:R-:W-:Y:S01]  /*2b920*/  IMAD.MOV.U32 R91, RZ, RZ, R93 ;  /* 0x000000ffff5b7224 */ /* 0x000fe200078e005d */
[----:B---3--:R-:W-:Y:S04]  /*2b930*/  STL [R1+0x220], R60 ;  /* 0x0002203c01007387 */ /* 0x008fe80000100800 */
[----:B------:R1:W-:Y:S04]  /*2b940*/  STL [R1+0x214], R4 ;  /* 0x0002140401007387 */ /* 0x0003e80000100800 */
[----:B------:R-:W-:Y:S01]  /*2b950*/  STL [R1+0x228], R62 ;  /* 0x0002283e01007387 */ /* 0x000fe20000100800 */
[----:B-1----:R-:W-:-:S05]  /*2b960*/  IMAD.MOV.U32 R4, RZ, RZ, R61 ;  /* 0x000000ffff047224 */ /* 0x002fca00078e003d */
[----:B------:R1:W-:Y:S04]  /*2b970*/  STL [R1+0x21c], R4 ;  /* 0x00021c0401007387 */ /* 0x0003e80000100800 */
[----:B------:R-:W-:Y:S01]  /*2b980*/  STL [R1+0x230], R66 ;  /* 0x0002304201007387 */ /* 0x000fe20000100800 */
[----:B-1----:R-:W-:-:S05]  /*2b990*/  MOV R4, R63 ;  /* 0x0000003f00047202 */ /* 0x002fca0000000f00 */
[----:B------:R1:W-:Y:S02]  /*2b9a0*/  STL [R1+0x224], R4 ;  /* 0x0002240401007387 */ /* 0x0003e40000100800 */
[----:B-1----:R-:W-:-:S05]  /*2b9b0*/  IMAD.MOV.U32 R4, RZ, RZ, R67 ;  /* 0x000000ffff047224 */ /* 0x002fca00078e0043 */
[----:B------:R1:W-:Y:S04]  /*2b9c0*/  STL [R1+0x22c], R4 ;  /* 0x00022c0401007387 */ /* 0x0003e80000100800 */
[----:B------:R-:W-:Y:S01]  /*2b9d0*/  STL [R1+0x238], R74 ;  /* 0x0002384a01007387 */ /* 0x000fe20000100800 */
[----:B-1----:R-:W-:-:S05]  /*2b9e0*/  IMAD.MOV.U32 R4, RZ, RZ, R75 ;  /* 0x000000ffff047224 */ /* 0x002fca00078e004b */
[----:B------:R1:W-:Y:S04]  /*2b9f0*/  STL [R1+0x234], R4 ;  /* 0x0002340401007387 */ /* 0x0003e80000100800 */
[----:B------:R-:W-:Y:S01]  /*2ba00*/  STL [R1+0x240], R80 ;  /* 0x0002405001007387 */ /* 0x000fe20000100800 */
[----:B-1----:R-:W-:-:S05]  /*2ba10*/  IMAD.MOV.U32 R4, RZ, RZ, R81 ;  /* 0x000000ffff047224 */ /* 0x002fca00078e0051 */
[----:B------:R1:W-:Y:S04]  /*2ba20*/  STL [R1+0x23c], R4 ;  /* 0x00023c0401007387 */ /* 0x0003e80000100800 */
[----:B------:R3:W-:Y:S01]  /*2ba30*/  STL [R1+0x248], R102 ;  /* 0x0002486601007387 */ /* 0x0007e20000100800 */
[----:B-1----:R-:W-:-:S03]  /*2ba40*/  IMAD.MOV.U32 R4, RZ, RZ, R103 ;  /* 0x000000ffff047224 */ /* 0x002fc600078e0067 */
[----:B--2---:R-:W-:Y:S04]  /*2ba50*/  STL [R1+0x250], R44 ;  /* 0x0002502c01007387 */ /* 0x004fe80000100800 */
[----:B------:R1:W-:Y:S04]  /*2ba60*/  STL [R1+0x244], R4 ;  /* 0x0002440401007387 */ /* 0x0003e80000100800 */
[----:B------:R-:W2:Y:S01]  /*2ba70*/  LDL.LU.64 R60, [R1+0x270] ;  /* 0x00027000013c7983 */ /* 0x000ea20000300a00 */
[----:B------:R-:W-:Y:S01]  /*2ba80*/  MOV R62, R96 ;  /* 0x00000060003e7202 */ /* 0x000fe20000000f00 */
[----:B------:R-:W-:-:S02]  /*2ba90*/  IMAD.MOV.U32 R63, RZ, RZ, R97 ;  /* 0x000000ffff3f7224 */ /* 0x000fc400078e0061 */
[----:B------:R-:W4:Y:S01]  /*2baa0*/  LDL.LU.64 R70, [R1+0x2b0] ;  /* 0x0002b00001467983 */ /* 0x000f220000300a00 */
[----:B------:R-:W-:Y:S02]  /*2bab0*/  IMAD.MOV.U32 R96, RZ, RZ, R100 ;  /* 0x000000ffff607224 */ /* 0x000fe400078e0064 */
[----:B------:R-:W-:Y:S01]  /*2bac0*/  IMAD.MOV.U32 R97, RZ, RZ, R101 ;  /* 0x000000ffff617224 */ /* 0x000fe200078e0065 */
[----:B------:R-:W5:Y:S01]  /*2bad0*/  LDL.LU.64 R66, [R1+0x320] ;  /* 0x0003200001427983 */ /* 0x000f620000300a00 */
[----:B------:R-:W-:Y:S02]  /*2bae0*/  IMAD.MOV.U32 R74, RZ, RZ, R82 ;  /* 0x000000ffff4a7224 */ /* 0x000fe400078e0052 */
[----:B------:R-:W-:Y:S01]  /*2baf0*/  IMAD.MOV.U32 R75, RZ, RZ, R83 ;  /* 0x000000ffff4b7224 */ /* 0x000fe200078e0053 */
[----:B------:R-:W4:Y:S01]  /*2bb00*/  LDL.LU.64 R100, [R1+0x5b0] ;  /* 0x0005b00001647983 */ /* 0x000f220000300a00 */
[----:B------:R-:W-:-:S03]  /*2bb10*/  IMAD.MOV.U32 R80, RZ, RZ, R94 ;  /* 0x000000ffff507224 */ /* 0x000fc600078e005e */
[----:B---3--:R-:W3:Y:S01]  /*2bb20*/  LDL.LU.64 R102, [R1+0x398] ;  /* 0x0003980001667983 */ /* 0x008ee20000300a00 */
[----:B------:R-:W-:-:S03]  /*2bb30*/  IMAD.MOV.U32 R81, RZ, RZ, R95 ;  /* 0x000000ffff517224 */ /* 0x000fc600078e005f */
[----:B------:R-:W3:Y:S04]  /*2bb40*/  LDL.LU.64 R82, [R1+0x328] ;  /* 0x0003280001527983 */ /* 0x000ee80000300a00 */
[----:B------:R-:W3:Y:S04]  /*2bb50*/  LDL.LU.64 R64, [R1+0x2f8] ;  /* 0x0002f80001407983 */ /* 0x000ee80000300a00 */
[----:B------:R-:W3:Y:S04]  /*2bb60*/  LDL.LU.64 R72, [R1+0x428] ;  /* 0x0004280001487983 */ /* 0x000ee80000300a00 */
[----:B------:R-:W3:Y:S04]  /*2bb70*/  LDL.LU.64 R94, [R1+0x560] ;  /* 0x00056000015e7983 */ /* 0x000ee80000300a00 */
[----:B------:R-:W3:Y:S04]  /*2bb80*/  LDL.LU.64 R92, [R1+0x528] ;  /* 0x00052800015c7983 */ /* 0x000ee80000300a00 */
[----:B------:R-:W3:Y:S01]  /*2bb90*/  LDL.LU.64 R56, [R1+0x458] ;  /* 0x0004580001387983 */ /* 0x000ee20000300a00 */
[----:B-1----:R-:W-:-:S05]  /*2bba0*/  MOV R4, R45 ;  /* 0x0000002d00047202 */ /* 0x002fca0000000f00 */
[----:B------:R1:W-:Y:S04]  /*2bbb0*/  STL [R1+0x24c], R4 ;  /* 0x00024c0401007387 */ /* 0x0003e80000100800 */
[----:B------:R1:W-:Y:S02]  /*2bbc0*/  STL [R1+0x258], R46 ;  /* 0x0002582e01007387 */ /* 0x0003e40000100800 */
[----:B-1----:R-:W-:-:S05]  /*2bbd0*/  IMAD.MOV.U32 R4, RZ, RZ, R47 ;  /* 0x000000ffff047224 */ /* 0x002fca00078e002f */
[----:B------:R1:W-:Y:S04]  /*2bbe0*/  STL [R1+0x254], R4 ;  /* 0x0002540401007387 */ /* 0x0003e80000100800 */
[----:B------:R1:W-:Y:S04]  /*2bbf0*/  STL [R1+0x260], R50 ;  /* 0x0002603201007387 */ /* 0x0003e80000100800 */
[----:B------:R-:W4:Y:S01]  /*2bc00*/  LDL.LU.64 R46, [R1+0x420] ;  /* 0x00042000012e7983 */ /* 0x000f220000300a00 */
[----:B-1----:R-:W-:-:S03]  /*2bc10*/  IMAD.MOV.U32 R4, RZ, RZ, R51 ;  /* 0x000000ffff047224 */ /* 0x002fc600078e0033 */
[----:B------:R-:W-:Y:S04]  /*2bc20*/  STL [R1+0x268], R52 ;  /* 0x0002683401007387 */ /* 0x000fe80000100800 */
[----:B------:R1:W-:Y:S04]  /*2bc30*/  STL [R1+0x25c], R4 ;  /* 0x00025c0401007387 */ /* 0x0003e80000100800 */
[----:B------:R-:W5:Y:S01]  /*2bc40*/  LDL.LU.64 R50, [R1+0x380] ;  /* 0x0003800001327983 */ /* 0x000f620000300a00 */
[----:B-1----:R-:W-:-:S05]  /*2bc50*/  IMAD.MOV.U32 R4, RZ, RZ, R53 ;  /* 0x000000ffff047224 */ /* 0x002fca00078e0035 */
[----:B------:R2:W-:Y:S02]  /*2bc60*/  STL [R1+0x264], R4 ;  /* 0x0002640401007387 */ /* 0x0005e40000100800 */
[----:B--2---:R-:W-:Y:S02]  /*2bc70*/  IMAD.MOV.U32 R4, RZ, RZ, R61 ;  /* 0x000000ffff047224 */ /* 0x004fe400078e003d */
[----:B------:R1:W-:Y:S04]  /*2bc80*/  STL [R1+0x270], R60 ;  /* 0x0002703c01007387 */ /* 0x0003e80000100800 */
[----:B------:R2:W-:Y:S04]  /*2bc90*/  STL [R1+0x26c], R4 ;  /* 0x00026c0401007387 */ /* 0x0005e80000100800 */
[----:B-1----:R-:W5:Y:S04]  /*2bca0*/  LDL.LU.64 R60, [R1+0x318] ;  /* 0x00031800013c7983 */ /* 0x002f680000300a00 */
[----:B---3--:R1:W-:Y:S04]  /*2bcb0*/  STL [R1+0x278], R56 ;  /* 0x0002783801007387 */ /* 0x0083e80000100800 */
[----:B------:R-:W3:Y:S01]  /*2bcc0*/  LDL.LU.64 R52, [R1+0x2c8] ;  /* 0x0002c80001347983 */ /* 0x000ee20000300a00 */
[----:B--2---:R-:W-:-:S05]  /*2bcd0*/  MOV R4, R57 ;  /* 0x0000003900047202 */ /* 0x004fca0000000f00 */
[----:B------:R2:W-:Y:S04]  /*2bce0*/  STL [R1+0x274], R4 ;  /* 0x0002740401007387 */ /* 0x0005e80000100800 */
[----:B----4-:R-:W-:Y:S04]  /*2bcf0*/  STL [R1+0x280], R46 ;  /* 0x0002802e01007387 */ /* 0x010fe80000100800 */
[----:B-1----:R-:W4:Y:S01]  /*2bd00*/  LDL.LU.64 R56, [R1+0x498] ;  /* 0x0004980001387983 */ /* 0x002f220000300a00 */
[----:B--2---:R-:W-:-:S05]  /*2bd10*/  IMAD.MOV.U32 R4, RZ, RZ, R47 ;  /* 0x000000ffff047224 */ /* 0x004fca00078e002f */
[----:B------:R1:W-:Y:S04]  /*2bd20*/  STL [R1+0x27c], R4 ;  /* 0x00027c0401007387 */ /* 0x0003e80000100800 */
[----:B-----5:R-:W-:Y:S01]  /*2bd30*/  STL [R1+0x288], R50 ;  /* 0x0002883201007387 */ /* 0x020fe20000100800 */
[----:B-1----:R-:W-:-:S05]  /*2bd40*/  IMAD.MOV.U32 R4, RZ, RZ, R51 ;  /* 0x000000ffff047224 */ /* 0x002fca00078e0033 */
[----:B------:R1:W-:Y:S02]  /*2bd50*/  STL [R1+0x284], R4 ;  /* 0x0002840401007387 */ /* 0x0003e40000100800 */
[----:B-1----:R-:W-:Y:S02]  /*2bd60*/  IMAD.MOV.U32 R4, RZ, RZ, R61 ;  /* 0x000000ffff047224 */ /* 0x002fe400078e003d */
[----:B------:R-:W-:Y:S04]  /*2bd70*/  STL [R1+0x290], R60 ;  /* 0x0002903c01007387 */ /* 0x000fe80000100800 */
[----:B------:R-:W-:Y:S04]  /*2bd80*/  STL [R1+0x298], R64 ;  /* 0x0002984001007387 */ /* 0x000fe80000100800 */
[----:B------:R1:W-:Y:S02]  /*2bd90*/  STL [R1+0x28c], R4 ;  /* 0x00028c0401007387 */ /* 0x0003e40000100800 */
[----:B-1----:R-:W-:-:S02]  /*2bda0*/  IMAD.MOV.U32 R4, RZ, RZ, R65 ;  /* 0x000000ffff047224 */ /* 0x002fc400078e0041 */
[----:B------:R-:W2:Y:S01]  /*2bdb0*/  LDL.LU.64 R64, [R1+0x460] ;  /* 0x0004600001407983 */ /* 0x000ea20000300a00 */
[----:B------:R-:W-:Y:S01]  /*2bdc0*/  MOV R60, R66 ;  /* 0x00000042003c7202 */ /* 0x000fe20000000f00 */
[----:B------:R-:W-:Y:S02]  /*2bdd0*/  IMAD.MOV.U32 R61, RZ, RZ, R67 ;  /* 0x000000ffff3d7224 */ /* 0x000fe400078e0043 */
[----:B------:R1:W-:Y:S04]  /*2bde0*/  STL [R1+0x294], R4 ;  /* 0x0002940401007387 */ /* 0x0003e80000100800 */
[----:B---3--:R-:W-:Y:S04]  /*2bdf0*/  STL [R1+0x2a0], R52 ;  /* 0x0002a03401007387 */ /* 0x008fe80000100800 */
[----:B------:R-:W3:Y:S01]  /*2be00*/  LDL.LU.64 R66, [R1+0x3a8] ;  /* 0x0003a80001427983 */ /* 0x000ee20000300a00 */
[----:B-1----:R-:W-:-:S05]  /*2be10*/  IMAD.MOV.U32 R4, RZ, RZ, R53 ;  /* 0x000000ffff047224 */ /* 0x002fca00078e0035 */
[----:B------:R1:W-:Y:S04]  /*2be20*/  STL [R1+0x29c], R4 ;  /* 0x00029c0401007387 */ /* 0x0003e80000100800 */
[----:B------:R-:W-:Y:S01]  /*2be30*/  STL [R1+0x2a8], R54 ;  /* 0x0002a83601007387 */ /* 0x000fe20000100800 */
[----:B-1----:R-:W-:-:S05]  /*2be40*/  IMAD.MOV.U32 R4, RZ, RZ, R55 ;  /* 0x000000ffff047224 */ /* 0x002fca00078e0037 */
[----:B------:R1:W-:Y:S04]  /*2be50*/  STL [R1+0x2a4], R4 ;  /* 0x0002a40401007387 */ /* 0x0003e80000100800 */
[----:B------:R5:W-:Y:S01]  /*2be60*/  STL [R1+0x2b0], R70 ;  /* 0x0002b04601007387 */ /* 0x000be20000100800 */
[----:B-1----:R-:W-:-:S03]  /*2be70*/  IMAD.MOV.U32 R4, RZ, RZ, R71 ;  /* 0x000000ffff047224 */ /* 0x002fc600078e0047 */
[----:B----4-:R-:W-:Y:S04]  /*2be80*/  STL [R1+0x2b8], R56 ;  /* 0x0002b83801007387 */ /* 0x010fe80000100800 */
[----:B------:R1:W-:Y:S04]  /*2be90*/  STL [R1+0x2ac], R4 ;  /* 0x0002ac0401007387 */ /* 0x0003e80000100800 */
[----:B-----5:R-:W4:Y:S01]  /*2bea0*/  LDL.LU.64 R70, [R1+0x308] ;  /* 0x0003080001467983 */ /* 0x020f220000300a00 */
[----:B-1----:R-:W-:-:S03]  /*2beb0*/  MOV R4, R57 ;  /* 0x0000003900047202 */ /* 0x002fc60000000f00 */
[----:B--2---:R-:W-:Y:S04]  /*2bec0*/  STL [R1+0x2c0], R64 ;  /* 0x0002c04001007387 */ /* 0x004fe80000100800 */
[----:B------:R1:W-:Y:S02]  /*2bed0*/  STL [R1+0x2b4], R4 ;  /* 0x0002b40401007387 */ /* 0x0003e40000100800 */
[----:B-1----:R-:W-:-:S05]  /*2bee0*/  IMAD.MOV.U32 R4, RZ, RZ, R65 ;  /* 0x000000ffff047224 */ /* 0x002fca00078e0041 */
[----:B------:R1:W-:Y:S04]  /*2bef0*/  STL [R1+0x2bc], R4 ;  /* 0x0002bc0401007387 */ /* 0x0003e80000100800 */
[----:B------:R-:W2:Y:S01]  /*2bf00*/  LDL.LU.64 R64, [R1+0x4d8] ;  /* 0x0004d80001407983 */ /* 0x000ea20000300a00 */
[----:B-1----:R-:W-:-:S03]  /*2bf10*/  IMAD.MOV.U32 R4, RZ, RZ, R73 ;  /* 0x000000ffff047224 */ /* 0x002fc600078e0049 */
[----:B------:R1:W-:Y:S04]  /*2bf20*/  STL [R1+0x2c8], R72 ;  /* 0x0002c84801007387 */ /* 0x0003e80000100800 */
[----:B------:R5:W-:Y:S04]  /*2bf30*/  STL [R1+0x2c4], R4 ;  /* 0x0002c40401007387 */ /* 0x000be80000100800 */
[----:B---3--:R3:W-:Y:S01]  /*2bf40*/  STL [R1+0x2d0], R66 ;  /* 0x0002d04201007387 */ /* 0x0087e20000100800 */
[----:B-1----:R-:W-:Y:S02]  /*2bf50*/  IMAD.MOV.U32 R72, RZ, RZ, R84 ;  /* 0x000000ffff487224 */ /* 0x002fe400078e0054 */
[----:B------:R-:W-:-:S02]  /*2bf60*/  IMAD.MOV.U32 R73, RZ, RZ, R85 ;  /* 0x000000ffff497224 */ /* 0x000fc400078e0055 */
[----:B------:R-:W2:Y:S01]  /*2bf70*/  LDL.LU.64 R84, [R1+0x4a0] ;  /* 0x0004a00001547983 */ /* 0x000ea20000300a00 */
[----:B-----5:R-:W-:-:S05]  /*2bf80*/  MOV R4, R67 ;  /* 0x0000004300047202 */ /* 0x020fca0000000f00 */
[----:B------:R1:W-:Y:S04]  /*2bf90*/  STL [R1+0x2cc], R4 ;  /* 0x0002cc0401007387 */ /* 0x0003e80000100800 */
[----:B------:R-:W-:Y:S04]  /*2bfa0*/  STL [R1+0x2d8], R60 ;  /* 0x0002d83c01007387 */ /* 0x000fe80000100800 */
[----:B---3--:R-:W3:Y:S01]  /*2bfb0*/  LDL.LU.64 R66, [R1+0x438] ;  /* 0x0004380001427983 */ /* 0x008ee20000300a00 */
[----:B-1----:R-:W-:-:S03]  /*2bfc0*/  IMAD.MOV.U32 R4, RZ, RZ, R61 ;  /* 0x000000ffff047224 */ /* 0x002fc600078e003d */
[----:B----4-:R-:W-:Y:S04]  /*2bfd0*/  STL [R1+0x2e0], R70 ;  /* 0x0002e04601007387 */ /* 0x010fe80000100800 */
[----:B------:R1:W-:Y:S02]  /*2bfe0*/  STL [R1+0x2d4], R4 ;  /* 0x0002d40401007387 */ /* 0x0003e40000100800 */
[----:B-1----:R-:W-:-:S05]  /*2bff0*/  IMAD.MOV.U32 R4, RZ, RZ, R71 ;  /* 0x000000ffff047224 */ /* 0x002fca00078e0047 */
[----:B------:R1:W-:Y:S04]  /*2c000*/  STL [R1+0x2dc], R4 ;  /* 0x0002dc0401007387 */ /* 0x0003e80000100800 */
[----:B------:R4:W-:Y:S04]  /*2c010*/  STL [R1+0x2e8], R80 ;  /* 0x0002e85001007387 */ /* 0x0009e80000100800 */
[----:B------:R-:W5:Y:S01]  /*2c020*/  LDL.LU.64 R70, [R1+0x348] ;  /* 0x0003480001467983 */ /* 0x000f620000300a00 */
[----:B-1----:R-:W-:-:S03]  /*2c030*/  IMAD.MOV.U32 R4, RZ, RZ, R81 ;  /* 0x000000ffff047224 */ /* 0x002fc600078e0051 */
[----:B------:R-:W-:Y:S04]  /*2c040*/  STL [R1+0x2f0], R62 ;  /* 0x0002f03e01007387 */ /* 0x000fe80000100800 */
[----:B------:R1:W-:Y:S01]  /*2c050*/  STL [R1+0x2e4], R4 ;  /* 0x0002e40401007387 */ /* 0x0003e20000100800 */
[----:B----4-:R-:W-:Y:S01]  /*2c060*/  IMAD.MOV.U32 R80, RZ, RZ, R82 ;  /* 0x000000ffff507224 */ /* 0x010fe200078e0052 */
[----:B------:R-:W-:Y:S02]  /*2c070*/  MOV R81, R83 ;  /* 0x0000005300517202 */ /* 0x000fe40000000f00 */
[----:B------:R-:W4:Y:S01]  /*2c080*/  LDL.LU.64 R82, [R1+0x330] ;  /* 0x0003300001527983 */ /* 0x000f220000300a00 */
[----:B-1----:R-:W-:-:S03]  /*2c090*/  IMAD.MOV.U32 R4, RZ, RZ, R63 ;  /* 0x000000ffff047224 */ /* 0x002fc600078e003f */
[----:B--2---:R-:W-:Y:S04]  /*2c0a0*/  STL [R1+0x2f8], R64 ;  /* 0x0002f84001007387 */ /* 0x004fe80000100800 */
[----:B------:R1:W-:Y:S02]  /*2c0b0*/  STL [R1+0x2ec], R4 ;  /* 0x0002ec0401007387 */ /* 0x0003e40000100800 */
[----:B-1----:R-:W-:-:S05]  /*2c0c0*/  IMAD.MOV.U32 R4, RZ, RZ, R65 ;  /* 0x000000ffff047224 */ /* 0x002fca00078e0041 */
[----:B------:R1:W-:Y:S04]  /*2c0d0*/  STL [R1+0x2f4], R4 ;  /* 0x0002f40401007387 */ /* 0x0003e80000100800 */
[----:B------:R2:W-:Y:S01]  /*2c0e0*/  STL [R1+0x300], R84 ;  /* 0x0003005401007387 */ /* 0x0005e20000100800 */
[----:B-1----:R-:W-:-:S05]  /*2c0f0*/  IMAD.MOV.U32 R4, RZ, RZ, R85 ;  /* 0x000000ffff047224 */ /* 0x002fca00078e0055 */
[----:B------:R1:W-:Y:S04]  /*2c100*/  STL [R1+0x2fc], R4 ;  /* 0x0002fc0401007387 */ /* 0x0003e80000100800 */
[----:B--2---:R-:W2:Y:S01]  /*2c110*/  LDL.LU.64 R84, [R1+0x4e0] ;  /* 0x0004e00001547983 */ /* 0x004ea20000300a00 */
[----:B-1----:R-:W-:-:S03]  /*2c120*/  IMAD.MOV.U32 R4, RZ, RZ, R75 ;  /* 0x000000ffff047224 */ /* 0x002fc600078e004b */
[----:B------:R1:W-:Y:S04]  /*2c130*/  STL [R1+0x308], R74 ;  /* 0x0003084a01007387 */ /* 0x0003e80000100800 */
[----:B------:R1:W-:Y:S04]  /*2c140*/  STL [R1+0x304], R4 ;  /* 0x0003040401007387 */ /* 0x0003e80000100800 */
[----:B---3--:R-:W-:Y:S04]  /*2c150*/  STL [R1+0x310], R66 ;  /* 0x0003104201007387 */ /* 0x008fe80000100800 */
[----:B-1----:R-:W3:Y:S01]  /*2c160*/  LDL.LU.64 R74, [R1+0x478] ;  /* 0x00047800014a7983 */ /* 0x002ee20000300a00 */
[----:B------:R-:W-:-:S03]  /*2c170*/  MOV R4, R67 ;  /* 0x0000004300047202 */ /* 0x000fc60000000f00 */
[----:B------:R-:W-:Y:S04]  /*2c180*/  STL [R1+0x318], R76 ;  /* 0x0003184c01007387 */ /* 0x000fe80000100800 */
[----:B------:R1:W-:Y:S04]  /*2c190*/  STL [R1+0x30c], R4 ;  /* 0x00030c0401007387 */ /* 0x0003e80000100800 */
[----:B-----5:R-:W-:Y:S01]  /*2c1a0*/  STL [R1+0x320], R70 ;  /* 0x0003204601007387 */ /* 0x020fe20000100800 */
[----:B-1----:R-:W-:-:S05]  /*2c1b0*/  IMAD.MOV.U32 R4, RZ, RZ, R77 ;  /* 0x000000ffff047224 */ /* 0x002fca00078e004d */
[----:B------:R1:W-:Y:S04]  /*2c1c0*/  STL [R1+0x314], R4 ;  /* 0x0003140401007387 */ /* 0x0003e80000100800 */
[----:B------:R-:W5:Y:S01]  /*2c1d0*/  LDL.LU.64 R76, [R1+0x408] ;  /* 0x00040800014c7983 */ /* 0x000f620000300a00 */
[----:B-1----:R-:W-:-:S05]  /*2c1e0*/  IMAD.MOV.U32 R4, RZ, RZ, R71 ;  /* 0x000000ffff047224 */ /* 0x002fca00078e0047 */
[----:B------:R1:W-:Y:S04]  /*2c1f0*/  STL [R1+0x31c], R4 ;  /* 0x00031c0401007387 */ /* 0x0003e80000100800 */
[----:B------:R4:W-:Y:S01]  /*2c200*/  STL [R1+0x328], R80 ;  /* 0x0003285001007387 */ /* 0x0009e20000100800 */
[----:B-1----:R-:W-:-:S03]  /*2c210*/  IMAD.MOV.U32 R4, RZ, RZ, R81 ;  /* 0x000000ffff047224 */ /* 0x002fc600078e0051 */
[----:B----4-:R-:W4:Y:S04]  /*2c220*/  LDL.LU.64 R80, [R1+0x370] ;  /* 0x0003700001507983 */ /* 0x010f280000300a00 */
[----:B------:R1:W-:Y:S04]  /*2c230*/  STL [R1+0x324], R4 ;  /* 0x0003240401007387 */ /* 0x0003e80000100800 */
[----:B------:R1:W-:Y:S02]  /*2c240*/  STL [R1+0x330], R82 ;  /* 0x0003305201007387 */ /* 0x0003e40000100800 */
[----:B-1----:R-:W-:-:S02]  /*2c250*/  IMAD.MOV.U32 R4, RZ, RZ, R83 ;  /* 0x000000ffff047224 */ /* 0x002fc400078e0053 */
[----:B------:R-:W-:Y:S04]  /*2c260*/  STL [R1+0x338], R72 ;  /* 0x0003384801007387 */ /* 0x000fe80000100800 */
[----:B------:R1:W-:Y:S04]  /*2c270*/  STL [R1+0x32c], R4 ;  /* 0x00032c0401007387 */ /* 0x0003e80000100800 */
[----:B------:R-:W4:Y:S01]  /*2c280*/  LDL.LU.64 R82, [R1+0x520] ;  /* 0x0005200001527983 */ /* 0x000f220000300a00 */
[----:B-1----:R-:W-:-:S05]  /*2c290*/  MOV R4, R73 ;  /* 0x0000004900047202 */ /* 0x002fca0000000f00 */
[----:B------:R1:W-:Y:S04]  /*2c2a0*/  STL [R1+0x334], R4 ;  /* 0x0003340401007387 */ /* 0x0003e80000100800 */
[----:B--2---:R2:W-:Y:S01]  /*2c2b0*/  STL [R1+0x340], R84 ;  /* 0x0003405401007387 */ /* 0x0045e20000100800 */
[----:B-1----:R-:W-:-:S03]  /*2c2c0*/  IMAD.MOV.U32 R4, RZ, RZ, R85 ;  /* 0x000000ffff047224 */ /* 0x002fc600078e0055 */
[----:B--2---:R-:W2:Y:S04]  /*2c2d0*/  LDL.LU.64 R84, [R1+0x4b8] ;  /* 0x0004b80001547983 */ /* 0x004ea80000300a00 */
[----:B------:R1:W-:Y:S04]  /*2c2e0*/  STL [R1+0x33c], R4 ;  /* 0x00033c0401007387 */ /* 0x0003e80000100800 */
[----:B------:R3:W-:Y:S01]  /*2c2f0*/  STL [R1+0x348], R86 ;  /* 0x0003485601007387 */ /* 0x0007e20000100800 */
[----:B-1----:R-:W-:-:S03]  /*2c300*/  IMAD.MOV.U32 R4, RZ, RZ, R87 ;  /* 0x000000ffff047224 */ /* 0x002fc600078e0057 */
[----:B---3--:R-:W-:Y:S04]  /*2c310*/  STL [R1+0x350], R74 ;  /* 0x0003504a01007387 */ /* 0x008fe80000100800 */
[----:B------:R1:W-:Y:S04]  /*2c320*/  STL [R1+0x344], R4 ;  /* 0x0003440401007387 */ /* 0x0003e80000100800 */
[----:B------:R-:W3:Y:S01]  /*2c330*/  LDL.LU.64 R86, [R1+0x450] ;  /* 0x0004500001567983 */ /* 0x000ee20000300a00 */
[----:B-1----:R-:W-:-:S05]  /*2c340*/  IMAD.MOV.U32 R4, RZ, RZ, R75 ;  /* 0x000000ffff047224 */ /* 0x002fca00078e004b */
[----:B------:R1:W-:Y:S04]  /*2c350*/  STL [R1+0x34c], R4 ;  /* 0x00034c0401007387 */ /* 0x0003e80000100800 */
[----:B------:R5:W-:Y:S01]  /*2c360*/  STL [R1+0x358], R90 ;  /* 0x0003585a01007387 */ /* 0x000be20000100800 */
[----:B-1----:R-:W-:-:S03]  /*2c370*/  IMAD.MOV.U32 R4, RZ, RZ, R91 ;  /* 0x000000ffff047224 */ /* 0x002fc600078e005b */
[----:B-----5:R-:W5:Y:S04]  /*2c380*/  LDL.LU.64 R90, [R1+0x3e8] ;  /* 0x0003e800015a7983 */ /* 0x020f680000300a00 */
[----:B------:R1:W-:Y:S04]  /*2c390*/  STL [R1+0x354], R4 ;  /* 0x0003540401007387 */ /* 0x0003e80000100800 */
[----:B------:R-:W-:Y:S01]  /*2c3a0*/  STL [R1+0x360], R76 ;  /* 0x0003604c01007387 */ /* 0x000fe20000100800 */
[----:B-1----:R-:W-:-:S05]  /*2c3b0*/  MOV R4, R77 ;  /* 0x0000004d00047202 */ /* 0x002fca0000000f00 */
[----:B------:R1:W-:Y:S04]  /*2c3c0*/  STL [R1+0x35c], R4 ;  /* 0x00035c0401007387 */ /* 0x0003e80000100800 */
[----:B------:R1:W-:Y:S02]  /*2c3d0*/  STL [R1+0x368], R102 ;  /* 0x0003686601007387 */ /* 0x0003e40000100800 */
[----:B-1----:R-:W-:Y:S02]  /*2c3e0*/  IMAD.MOV.U32 R4, RZ, RZ, R103 ;  /* 0x000000ffff047224 */ /* 0x002fe400078e0067 */
[----:B------:R-:W5:Y:S04]  /*2c3f0*/  LDL.LU.64 R102, [R1+0x558] ;  /* 0x0005580001667983 */ /* 0x000f680000300a00 */
[----:B------:R1:W-:Y:S04]  /*2c400*/  STL [R1+0x364], R4 ;  /* 0x0003640401007387 */ /* 0x0003e80000100800 */
[----:B----4-:R-:W-:Y:S01]  /*2c410*/  STL [R1+0x370], R80 ;  /* 0x0003705001007387 */ /* 0x010fe20000100800 */
[----:B-1----:R-:W-:-:S05]  /*2c420*/  IMAD.MOV.U32 R4, RZ, RZ, R81 ;  /* 0x000000ffff047224 */ /* 0x002fca00078e0051 */
[----:B------:R1:W-:Y:S04]  /*2c430*/  STL [R1+0x36c], R4 ;  /* 0x00036c0401007387 */ /* 0x0003e80000100800 */
[----:B------:R4:W-:Y:S01]  /*2c440*/  STL [R1+0x378], R94 ;  /* 0x0003785e01007387 */ /* 0x0009e20000100800 */
[----:B-1----:R-:W-:-:S03]  /*2c450*/  IMAD.MOV.U32 R4, RZ, RZ, R95 ;  /* 0x000000ffff047224 */ /* 0x002fc600078e005f */
[----:B----4-:R-:W4:Y:S04]  /*2c460*/  LDL.LU.64 R94, [R1+0x4f8] ;  /* 0x0004f800015e7983 */ /* 0x010f280000300a00 */
[----:B------:R1:W-:Y:S04]  /*2c470*/  STL [R1+0x374], R4 ;  /* 0x0003740401007387 */ /* 0x0003e80000100800 */
[----:B------:R-:W-:Y:S01]  /*2c480*/  STL [R1+0x380], R82 ;  /* 0x0003805201007387 */ /* 0x000fe20000100800 */
[----:B-1----:R-:W-:-:S05]  /*2c490*/  IMAD.MOV.U32 R4, RZ, RZ, R83 ;  /* 0x000000ffff047224 */ /* 0x002fca00078e0053 */
[----:B------:R1:W-:Y:S04]  /*2c4a0*/  STL [R1+0x37c], R4 ;  /* 0x00037c0401007387 */ /* 0x0003e80000100800 */
[----:B------:R1:W-:Y:S02]  /*2c4b0*/  STL [R1+0x388], R106 ;  /* 0x0003886a01007387 */ /* 0x0003e40000100800 */
[----:B-1----:R-:W-:Y:S02]  /*2c4c0*/  MOV R4, R107 ;  /* 0x0000006b00047202 */ /* 0x002fe40000000f00 */
[----:B------:R-:W4:Y:S04]  /*2c4d0*/  LDL.LU.64 R106, [R1+0x490] ;  /* 0x00049000016a7983 */ /* 0x000f280000300a00 */
[----:B------:R2:W-:Y:S02]  /*2c4e0*/  STL [R1+0x384], R4 ;  /* 0x0003840401007387 */ /* 0x0005e40000100800 */
[----:B--2---:R-:W-:-:S02]  /*2c4f0*/  IMAD.MOV.U32 R4, RZ, RZ, R85 ;  /* 0x000000ffff047224 */ /* 0x004fc400078e0055 */
[----:B------:R-:W-:Y:S04]  /*2c500*/  STL [R1+0x390], R84 ;  /* 0x0003905401007387 */ /* 0x000fe80000100800 */
[----:B------:R1:W-:Y:S04]  /*2c510*/  STL [R1+0x38c], R4 ;  /* 0x00038c0401007387 */ /* 0x0003e80000100800 */
[----:B------:R2:W-:Y:S01]  /*2c520*/  STL [R1+0x398], R112 ;  /* 0x0003987001007387 */ /* 0x0005e20000100800 */
[----:B-1----:R-:W-:-:S03]  /*2c530*/  IMAD.MOV.U32 R4, RZ, RZ, R113 ;  /* 0x000000ffff047224 */ /* 0x002fc600078e0071 */
[----:B--2---:R-:W2:Y:S04]  /*2c540*/  LDL.LU.64 R112, [R1+0x448] ;  /* 0x0004480001707983 */ /* 0x004ea80000300a00 */
[----:B------:R1:W-:Y:S04]  /*2c550*/  STL [R1+0x394], R4 ;  /* 0x0003940401007387 */ /* 0x0003e80000100800 */
[----:B---3--:R-:W-:Y:S01]  /*2c560*/  STL [R1+0x3a0], R86 ;  /* 0x0003a05601007387 */ /* 0x008fe20000100800 */
[----:B-1----:R-:W-:-:S05]  /*2c570*/  IMAD.MOV.U32 R4, RZ, RZ, R87 ;  /* 0x000000ffff047224 */ /* 0x002fca00078e0057 */
[----:B------:R1:W-:Y:S04]  /*2c580*/  STL [R1+0x39c], R4 ;  /* 0x00039c0401007387 */ /* 0x0003e80000100800 */
[----:B------:R3:W-:Y:S01]  /*2c590*/  STL [R1+0x3a8], R114 ;  /* 0x0003a87201007387 */ /* 0x0007e20000100800 */
[----:B-1----:R-:W-:-:S03]  /*2c5a0*/  IMAD.MOV.U32 R4, RZ, RZ, R115 ;  /* 0x000000ffff047224 */ /* 0x002fc600078e0073 */
[----:B---3--:R-:W3:Y:S04]  /*2c5b0*/  LDL.LU.64 R114, [R1+0x5a8] ;  /* 0x0005a80001727983 */ /* 0x008ee80000300a00 */
[----:B------:R1:W-:Y:S04]  /*2c5c0*/  STL [R1+0x3a4], R4 ;  /* 0x0003a40401007387 */ /* 0x0003e80000100800 */
[----:B-----5:R5:W-:Y:S01]  /*2c5d0*/  STL [R1+0x3b0], R90 ;  /* 0x0003b05a01007387 */ /* 0x020be20000100800 */
[----:B-1----:R-:W-:-:S03]  /*2c5e0*/  MOV R4, R91 ;  /* 0x0000005b00047202 */ /* 0x002fc60000000f00 */
[----:B-----5:R-:W5:Y:S04]  /*2c5f0*/  LDL.LU.64 R90, [R1+0x570] ;  /* 0x00057000015a7983 */ /* 0x020f680000300a00 */
[----:B------:R1:W-:Y:S04]  /*2c600*/  STL [R1+0x3ac], R4 ;  /* 0x0003ac0401007387 */ /* 0x0003e80000100800 */
[----:B------:R1:W-:Y:S02]  /*2c610*/  STL [R1+0x3b8], R100 ;  /* 0x0003b86401007387 */ /* 0x0003e40000100800 */
[----:B-1----:R-:W-:-:S02]  /*2c620*/  IMAD.MOV.U32 R4, RZ, RZ, R101 ;  /* 0x000000ffff047224 */ /* 0x002fc400078e0065 */
[----:B------:R-:W5:Y:S04]  /*2c630*/  LDL.LU.64 R100, [R1+0x538] ;  /* 0x0005380001647983 */ /* 0x000f680000300a00 */
        /* <DEDUP_REMOVED lines=9> */
[----:B----4-:R4:W-:Y:S01]  /*2c6d0*/  STL [R1+0x3d0], R94 ;  /* 0x0003d05e01007387 */ /* 0x0109e20000100800 */
[----:B-1----:R-:W-:-:S03]  /*2c6e0*/  IMAD.MOV.U32 R4, RZ, RZ, R95 ;  /* 0x000000ffff047224 */ /* 0x002fc600078e005f */
[----:B----4-:R-:W4:Y:S04]  /*2c6f0*/  LDL.LU.64 R94, [R1+0x4b0] ;  /* 0x0004b000015e7983 */ /* 0x010f280000300a00 */
[----:B------:R1:W-:Y:S04]  /*2c700*/  STL [R1+0x3cc], R4 ;  /* 0x0003cc0401007387 */ /* 0x0003e80000100800 */
[----:B------:R1:W-:Y:S02]  /*2c710*/  STL [R1+0x3d8], R104 ;  /* 0x0003d86801007387 */ /* 0x0003e40000100800 */
[----:B-1----:R-:W-:-:S02]  /*2c720*/  MOV R4, R105 ;  /* 0x0000006900047202 */ /* 0x002fc40000000f00 */
[----:B------:R-:W4:Y:S04]  /*2c730*/  LDL.LU.64 R104, [R1+0x488] ;  /* 0x0004880001687983 */ /* 0x000f280000300a00 */
[----:B------:R1:W-:Y:S04]  /*2c740*/  STL [R1+0x3d4], R4 ;  /* 0x0003d40401007387 */ /* 0x0003e80000100800 */
[----:B------:R1:W-:Y:S02]  /*2c750*/  STL [R1+0x3e0], R106 ;  /* 0x0003e06a01007387 */ /* 0x0003e40000100800 */
[----:B-1----:R-:W-:-:S02]  /*2c760*/  IMAD.MOV.U32 R4, RZ, RZ, R107 ;  /* 0x000000ffff047224 */ /* 0x002fc400078e006b */
[----:B------:R-:W4:Y:S04]  /*2c770*/  LDL.LU.64 R106, [R1+0x660] ;  /* 0x00066000016a7983 */ /* 0x000f280000300a00 */
[----:B------:R1:W-:Y:S04]  /*2c780*/  STL [R1+0x3dc], R4 ;  /* 0x0003dc0401007387 */ /* 0x0003e80000100800 */
[----:B------:R1:W-:Y:S02]  /*2c790*/  STL [R1+0x3e8], R110 ;  /* 0x0003e86e01007387 */ /* 0x0003e40000100800 */
[----:B-1----:R-:W-:-:S02]  /*2c7a0*/  IMAD.MOV.U32 R4, RZ, RZ, R111 ;  /* 0x000000ffff047224 */ /* 0x002fc400078e006f */
[----:B------:R-:W4:Y:S04]  /*2c7b0*/  LDL.LU.64 R110, [R1+0x610] ;  /* 0x00061000016e7983 */ /* 0x000f280000300a00 */
[----:B------:R1:W-:Y:S04]  /*2c7c0*/  STL [R1+0x3e4], R4 ;  /* 0x0003e40401007387 */ /* 0x0003e80000100800 */
[----:B--2---:R2:W-:Y:S01]  /*2c7d0*/  STL [R1+0x3f0], R112 ;  /* 0x0003f07001007387 */ /* 0x0045e20000100800 */
[----:B-1----:R-:W-:-:S03]  /*2c7e0*/  IMAD.MOV.U32 R4, RZ, RZ, R113 ;  /* 0x000000ffff047224 */ /* 0x002fc600078e0071 */
[----:B--2---:R-:W2:Y:S04]  /*2c7f0*/  LDL.LU.64 R112, [R1+0x5a0] ;  /* 0x0005a00001707983 */ /* 0x004ea80000300a00 */
[----:B------:R1:W-:Y:S04]  /*2c800*/  STL [R1+0x3ec], R4 ;  /* 0x0003ec0401007387 */ /* 0x0003e80000100800 */
[----:B------:R1:W-:Y:S02]  /*2c810*/  STL [R1+0x3f8], R96 ;  /* 0x0003f86001007387 */ /* 0x0003e40000100800 */
[----:B-1----:R-:W-:-:S02]  /*2c820*/  IMAD.MOV.U32 R4, RZ, RZ, R97 ;  /* 0x000000ffff047224 */ /* 0x002fc400078e0061 */
[----:B------:R-:W2:Y:S04]  /*2c830*/  LDL.LU.64 R96, [R1+0x580] ;  /* 0x0005800001607983 */ /* 0x000ea80000300a00 */
[----:B------:R1:W-:Y:S04]  /*2c840*/  STL [R1+0x3f4], R4 ;  /* 0x0003f40401007387 */ /* 0x0003e80000100800 */
[----:B---3--:R3:W-:Y:S01]  /*2c850*/  STL [R1+0x400], R114 ;  /* 0x0004007201007387 */ /* 0x0087e20000100800 */
[----:B-1----:R-:W-:-:S03]  /*2c860*/  MOV R4, R115 ;  /* 0x0000007300047202 */ /* 0x002fc60000000f00 */
[----:B---3--:R-:W3:Y:S04]  /*2c870*/  LDL.LU.64 R114, [R1+0x540] ;  /* 0x0005400001727983 */ /* 0x008ee80000300a00 */
[----:B------:R1:W-:Y:S04]  /*2c880*/  STL [R1+0x3fc], R4 ;  /* 0x0003fc0401007387 */ /* 0x0003e80000100800 */
[----:B-----5:R5:W-:Y:S01]  /*2c890*/  STL [R1+0x408], R90 ;  /* 0x0004085a01007387 */ /* 0x020be20000100800 */
[----:B-1----:R-:W-:-:S03]  /*2c8a0*/  IMAD.MOV.U32 R4, RZ, RZ, R91 ;  /* 0x000000ffff047224 */ /* 0x002fc600078e005b */
        /* <DEDUP_REMOVED lines=14> */
[----:B----4-:R-:W-:Y:S04]  /*2c990*/  STL [R1+0x428], R94 ;  /* 0x0004285e01007387 */ /* 0x010fe80000100800 */
[----:B------:R-:W4:Y:S01]  /*2c9a0*/  LDL.LU.64 R86, [R1+0x658] ;  /* 0x0006580001567983 */ /* 0x000f220000300a00 */
[----:B-1----:R-:W-:-:S05]  /*2c9b0*/  MOV R4, R95 ;  /* 0x0000005f00047202 */ /* 0x002fca0000000f00 */
[----:B------:R1:W-:Y:S04]  /*2c9c0*/  STL [R1+0x424], R4 ;  /* 0x0004240401007387 */ /* 0x0003e80000100800 */
[----:B------:R1:W-:Y:S02]  /*2c9d0*/  STL [R1+0x430], R104 ;  /* 0x0004306801007387 */ /* 0x0003e40000100800 */
[----:B-1----:R-:W-:Y:S02]  /*2c9e0*/  IMAD.MOV.U32 R4, RZ, RZ, R105 ;  /* 0x000000ffff047224 */ /* 0x002fe400078e0069 */
        /* <DEDUP_REMOVED lines=14> */
[----:B------:R-:W-:Y:S04]  /*2cad0*/  STL [R1+0x450], R96 ;  /* 0x0004506001007387 */ /* 0x000fe80000100800 */
[----:B------:R-:W2:Y:S01]  /*2cae0*/  LDL.LU.64 R94, [R1+0x530] ;  /* 0x00053000015e7983 */ /* 0x000ea20000300a00 */
[----:B-1----:R-:W-:-:S05]  /*2caf0*/  MOV R4, R97 ;  /* 0x0000006100047202 */ /* 0x002fca0000000f00 */
[----:B------:R3:W-:Y:S02]  /*2cb00*/  STL [R1+0x44c], R4 ;  /* 0x00044c0401007387 */ /* 0x0007e40000100800 */
[----:B---3--:R-:W-:Y:S02]  /*2cb10*/  IMAD.MOV.U32 R4, RZ, RZ, R115 ;  /* 0x000000ffff047224 */ /* 0x008fe400078e0073 */
[----:B------:R1:W-:Y:S04]  /*2cb20*/  STL [R1+0x458], R114 ;  /* 0x0004587201007387 */ /* 0x0003e80000100800 */
[----:B-1----:R-:W3:Y:S04]  /*2cb30*/  LDL.LU.64 R114, [R1+0x508] ;  /* 0x0005080001727983 */ /* 0x002ee80000300a00 */
[----:B------:R1:W-:Y:S04]  /*2cb40*/  STL [R1+0x454], R4 ;  /* 0x0004540401007387 */ /* 0x0003e80000100800 */
[----:B-----5:R5:W-:Y:S04]  /*2cb50*/  STL [R1+0x460], R90 ;  /* 0x0004605a01007387 */ /* 0x020be80000100800 */
[----:B------:R-:W3:Y:S01]  /*2cb60*/  LDL.LU.64 R96, [R1+0x6d8] ;  /* 0x0006d80001607983 */ /* 0x000ee20000300a00 */
[----:B-1----:R-:W-:-:S03]  /*2cb70*/  IMAD.MOV.U32 R4, RZ, RZ, R91 ;  /* 0x000000ffff047224 */ /* 0x002fc600078e005b */
[----:B------:R-:W-:Y:S04]  /*2cb80*/  STL [R1+0x468], R100 ;  /* 0x0004686401007387 */ /* 0x000fe80000100800 */
[----:B------:R1:W-:Y:S04]  /*2cb90*/  STL [R1+0x45c], R4 ;  /* 0x00045c0401007387 */ /* 0x0003e80000100800 */
[----:B-----5:R-:W5:Y:S01]  /*2cba0*/  LDL.LU.64 R90, [R1+0x698] ;  /* 0x00069800015a7983 */ /* 0x020f620000300a00 */
[----:B-1----:R-:W-:-:S03]  /*2cbb0*/  IMAD.MOV.U32 R4, RZ, RZ, R101 ;  /* 0x000000ffff047224 */ /* 0x002fc600078e0065 */
[----:B------:R-:W-:Y:S04]  /*2cbc0*/  STL [R1+0x470], R102 ;  /* 0x0004706601007387 */ /* 0x000fe80000100800 */
[----:B------:R1:W-:Y:S04]  /*2cbd0*/  STL [R1+0x464], R4 ;  /* 0x0004640401007387 */ /* 0x0003e80000100800 */
[----:B------:R-:W5:Y:S01]  /*2cbe0*/  LDL.LU.64 R100, [R1+0x648] ;  /* 0x0006480001647983 */ /* 0x000f620000300a00 */
[----:B-1----:R-:W-:-:S03]  /*2cbf0*/  IMAD.MOV.U32 R4, RZ, RZ, R103 ;  /* 0x000000ffff047224 */ /* 0x002fc600078e0067 */
[----:B------:R-:W-:Y:S04]  /*2cc00*/  STL [R1+0x478], R92 ;  /* 0x0004785c01007387 */ /* 0x000fe80000100800 */
[----:B------:R1:W-:Y:S04]  /*2cc10*/  STL [R1+0x46c], R4 ;  /* 0x00046c0401007387 */ /* 0x0003e80000100800 */
[----:B------:R-:W5:Y:S01]  /*2cc20*/  LDL.LU.64 R102, [R1+0x600] ;  /* 0x0006000001667983 */ /* 0x000f620000300a00 */
[----:B-1----:R-:W-:-:S03]  /*2cc30*/  MOV R4, R93 ;  /* 0x0000005d00047202 */ /* 0x002fc60000000f00 */
[----:B----4-:R-:W-:Y:S04]  /*2cc40*/  STL [R1+0x480], R86 ;  /* 0x0004805601007387 */ /* 0x010fe80000100800 */
[----:B------:R1:W-:Y:S04]  /*2cc50*/  STL [R1+0x474], R4 ;  /* 0x0004740401007387 */ /* 0x0003e80000100800 */
[----:B------:R-:W4:Y:S01]  /*2cc60*/  LDL.LU.64 R92, [R1+0x5c8] ;  /* 0x0005c800015c7983 */ /* 0x000f220000300a00 */
[----:B-1----:R-:W-:-:S03]  /*2cc70*/  IMAD.MOV.U32 R4, RZ, RZ, R87 ;  /* 0x000000ffff047224 */ /* 0x002fc600078e0057 */
[----:B------:R-:W-:Y:S04]  /*2cc80*/  STL [R1+0x488], R104 ;  /* 0x0004886801007387 */ /* 0x000fe80000100800 */
        /* <DEDUP_REMOVED lines=13> */
[----:B-1----:R-:W-:-:S03]  /*2cd60*/  MOV R4, R113 ;  /* 0x0000007100047202 */ /* 0x002fc60000000f00 */
[----:B--2---:R-:W2:Y:S04]  /*2cd70*/  LDL.LU.64 R112, [R1+0x718] ;  /* 0x0007180001707983 */ /* 0x004ea80000300a00 */
[----:B------:R1:W-:Y:S04]  /*2cd80*/  STL [R1+0x49c], R4 ;  /* 0x00049c0401007387 */ /* 0x0003e80000100800 */
[----:B------:R1:W-:Y:S02]  /*2cd90*/  STL [R1+0x4a8], R94 ;  /* 0x0004a85e01007387 */ /* 0x0003e40000100800 */
[----:B-1----:R-:W-:-:S02]  /*2cda0*/  IMAD.MOV.U32 R4, RZ, RZ, R95 ;  /* 0x000000ffff047224 */ /* 0x002fc400078e005f */
[----:B------:R-:W2:Y:S04]  /*2cdb0*/  LDL.LU.64 R94, [R1+0x6d0] ;  /* 0x0006d000015e7983 */ /* 0x000ea80000300a00 */
[----:B------:R1:W-:Y:S04]  /*2cdc0*/  STL [R1+0x4a4], R4 ;  /* 0x0004a40401007387 */ /* 0x0003e80000100800 */
[----:B---3--:R3:W-:Y:S01]  /*2cdd0*/  STL [R1+0x4b0], R114 ;  /* 0x0004b07201007387 */ /* 0x0087e20000100800 */
[----:B-1----:R-:W-:-:S03]  /*2cde0*/  IMAD.MOV.U32 R4, RZ, RZ, R115 ;  /* 0x000000ffff047224 */ /* 0x002fc600078e0073 */
[----:B------:R-:W-:Y:S04]  /*2cdf0*/  STL [R1+0x4b8], R96 ;  /* 0x0004b86001007387 */ /* 0x000fe80000100800 */
[----:B------:R1:W-:Y:S04]  /*2ce00*/  STL [R1+0x4ac], R4 ;  /* 0x0004ac0401007387 */ /* 0x0003e80000100800 */
[----:B---3--:R-:W3:Y:S01]  /*2ce10*/  LDL.LU.64 R114, [R1+0x680] ;  /* 0x0006800001727983 */ /* 0x008ee20000300a00 */
[----:B-1----:R-:W-:-:S03]  /*2ce20*/  IMAD.MOV.U32 R4, RZ, RZ, R97 ;  /* 0x000000ffff047224 */ /* 0x002fc600078e0061 */
[----:B-----5:R-:W-:Y:S04]  /*2ce30*/  STL [R1+0x4c0], R90 ;  /* 0x0004c05a01007387 */ /* 0x020fe80000100800 */
[----:B------:R1:W-:Y:S04]  /*2ce40*/  STL [R1+0x4b4], R4 ;  /* 0x0004b40401007387 */ /* 0x0003e80000100800 */
[----:B------:R-:W5:Y:S01]  /*2ce50*/  LDL.LU.64 R96, [R1+0x640] ;  /* 0x0006400001607983 */ /* 0x000f620000300a00 */
[----:B-1----:R-:W-:-:S03]  /*2ce60*/  IMAD.MOV.U32 R4, RZ, RZ, R91 ;  /* 0x000000ffff047224 */ /* 0x002fc600078e005b */
[----:B------:R-:W-:Y:S04]  /*2ce70*/  STL [R1+0x4c8], R100 ;  /* 0x0004c86401007387 */ /* 0x000fe80000100800 */
[----:B------:R1:W-:Y:S04]  /*2ce80*/  STL [R1+0x4bc], R4 ;  /* 0x0004bc0401007387 */ /* 0x0003e80000100800 */
[----:B------:R-:W5:Y:S01]  /*2ce90*/  LDL.LU.64 R84, [R1+0x5e8] ;  /* 0x0005e80001547983 */ /* 0x000f620000300a00 */
[----:B-1----:R-:W-:-:S03]  /*2cea0*/  MOV R4, R101 ;  /* 0x0000006500047202 */ /* 0x002fc60000000f00 */
[----:B------:R-:W-:Y:S04]  /*2ceb0*/  STL [R1+0x4d0], R102 ;  /* 0x0004d06601007387 */ /* 0x000fe80000100800 */
[----:B------:R1:W-:Y:S04]  /*2cec0*/  STL [R1+0x4c4], R4 ;  /* 0x0004c40401007387 */ /* 0x0003e80000100800 */
[----:B------:R-:W5:Y:S01]  /*2ced0*/  LDL.LU.64 R100, [R1+0x5d0] ;  /* 0x0005d00001647983 */ /* 0x000f620000300a00 */
[----:B-1----:R-:W-:-:S03]  /*2cee0*/  IMAD.MOV.U32 R4, RZ, RZ, R103 ;  /* 0x000000ffff047224 */ /* 0x002fc600078e0067 */
[----:B----4-:R-:W-:Y:S04]  /*2cef0*/  STL [R1+0x4d8], R92 ;  /* 0x0004d85c01007387 */ /* 0x010fe80000100800 */
[----:B------:R1:W-:Y:S04]  /*2cf00*/  STL [R1+0x4cc], R4 ;  /* 0x0004cc0401007387 */ /* 0x0003e80000100800 */
[----:B------:R-:W4:Y:S04]  /*2cf10*/  LDL.LU.64 R102, [R1+0x598] ;  /* 0x0005980001667983 */ /* 0x000f280000300a00 */
[----:B------:R-:W4:Y:S01]  /*2cf20*/  LDL.LU.64 R86, [R1+0x588] ;  /* 0x0005880001567983 */ /* 0x000f220000300a00 */
[----:B-1----:R-:W-:-:S05]  /*2cf30*/  IMAD.MOV.U32 R4, RZ, RZ, R93 ;  /* 0x000000ffff047224 */ /* 0x002fca00078e005d */
        /* <DEDUP_REMOVED lines=9> */
[----:B------:R2:W-:Y:S04]  /*2cfd0*/  STL [R1+0x4f0], R110 ;  /* 0x0004f06e01007387 */ /* 0x0005e80000100800 */
[----:B------:R-:W4:Y:S01]  /*2cfe0*/  LDL.LU.64 R90, [R1+0x6c8] ;  /* 0x0006c800015a7983 */ /* 0x000f220000300a00 */
[----:B-1----:R-:W-:-:S03]  /*2cff0*/  MOV R4, R111 ;  /* 0x0000006f00047202 */ /* 0x002fc60000000f00 */
[----:B--2---:R-:W-:Y:S04]  /*2d000*/  STL [R1+0x4f8], R112 ;  /* 0x0004f87001007387 */ /* 0x004fe80000100800 */
[----:B------:R1:W-:Y:S04]  /*2d010*/  STL [R1+0x4ec], R4 ;  /* 0x0004ec0401007387 */ /* 0x0003e80000100800 */
[----:B------:R-:W2:Y:S01]  /*2d020*/  LDL.LU.64 R110, [R1+0x670] ;  /* 0x00067000016e7983 */ /* 0x000ea20000300a00 */
[----:B-1----:R-:W-:-:S03]  /*2d030*/  IMAD.MOV.U32 R4, RZ, RZ, R113 ;  /* 0x000000ffff047224 */ /* 0x002fc600078e0071 */
[----:B------:R-:W-:Y:S04]  /*2d040*/  STL [R1+0x500], R94 ;  /* 0x0005005e01007387 */ /* 0x000fe80000100800 */
[----:B------:R1:W-:Y:S04]  /*2d050*/  STL [R1+0x4f4], R4 ;  /* 0x0004f40401007387 */ /* 0x0003e80000100800 */
[----:B------:R-:W2:Y:S04]  /*2d060*/  LDL.LU.64 R112, [R1+0x628] ;  /* 0x0006280001707983 */ /* 0x000ea80000300a00 */
[----:B------:R-:W2:Y:S01]  /*2d070*/  LDL.LU.64 R92, [R1+0x5f8] ;  /* 0x0005f800015c7983 */ /* 0x000ea20000300a00 */
[----:B-1----:R-:W-:-:S05]  /*2d080*/  IMAD.MOV.U32 R4, RZ, RZ, R95 ;  /* 0x000000ffff047224 */ /* 0x002fca00078e005f */
[----:B------:R1:W-:Y:S04]  /*2d090*/  STL [R1+0x4fc], R4 ;  /* 0x0004fc0401007387 */ /* 0x0003e80000100800 */
[----:B---3--:R3:W-:Y:S01]  /*2d0a0*/  STL [R1+0x508], R114 ;  /* 0x0005087201007387 */ /* 0x0087e20000100800 */
[----:B-1----:R-:W-:-:S03]  /*2d0b0*/  IMAD.MOV.U32 R4, RZ, RZ, R115 ;  /* 0x000000ffff047224 */ /* 0x002fc600078e0073 */
[----:B---3--:R-:W3:Y:S04]  /*2d0c0*/  LDL.LU.64 R114, [R1+0x5d8] ;  /* 0x0005d80001727983 */ /* 0x008ee80000300a00 */
[----:B------:R1:W-:Y:S04]  /*2d0d0*/  STL [R1+0x504], R4 ;  /* 0x0005040401007387 */ /* 0x0003e80000100800 */
[----:B-----5:R5:W-:Y:S01]  /*2d0e0*/  STL [R1+0x510], R96 ;  /* 0x0005106001007387 */ /* 0x020be20000100800 */
[----:B-1----:R-:W-:-:S03]  /*2d0f0*/  IMAD.MOV.U32 R4, RZ, RZ, R97 ;  /* 0x000000ffff047224 */ /* 0x002fc600078e0061 */
[----:B------:R-:W3:Y:S04]  /*2d100*/  LDL.LU.64 R94, [R1+0x5b8] ;  /* 0x0005b800015e7983 */ /* 0x000ee80000300a00 */
[----:B------:R1:W-:Y:S04]  /*2d110*/  STL [R1+0x50c], R4 ;  /* 0x00050c0401007387 */ /* 0x0003e80000100800 */
[----:B------:R-:W-:Y:S04]  /*2d120*/  STL [R1+0x518], R84 ;  /* 0x0005185401007387 */ /* 0x000fe80000100800 */
[----:B-----5:R-:W5:Y:S01]  /*2d130*/  LDL.LU.64 R96, [R1+0x760] ;  /* 0x0007600001607983 */ /* 0x020f620000300a00 */
[----:B-1----:R-:W-:-:S03]  /*2d140*/  MOV R4, R85 ;  /* 0x0000005500047202 */ /* 0x002fc60000000f00 */
[----:B------:R-:W-:Y:S04]  /*2d150*/  STL [R1+0x520], R100 ;  /* 0x0005206401007387 */ /* 0x000fe80000100800 */
[----:B------:R1:W-:Y:S02]  /*2d160*/  STL [R1+0x514], R4 ;  /* 0x0005140401007387 */ /* 0x0003e40000100800 */
[----:B-1----:R-:W-:Y:S02]  /*2d170*/  IMAD.MOV.U32 R4, RZ, RZ, R101 ;  /* 0x000000ffff047224 */ /* 0x002fe400078e0065 */
[----:B------:R-:W5:Y:S04]  /*2d180*/  LDL.LU.64 R100, [R1+0x730] ;  /* 0x0007300001647983 */ /* 0x000f680000300a00 */
[----:B------:R1:W-:Y:S04]  /*2d190*/  STL [R1+0x51c], R4 ;  /* 0x00051c0401007387 */ /* 0x0003e80000100800 */
[----:B----4-:R4:W-:Y:S01]  /*2d1a0*/  STL [R1+0x528], R102 ;  /* 0x0005286601007387 */ /* 0x0109e20000100800 */
[----:B-1----:R-:W-:-:S03]  /*2d1b0*/  IMAD.MOV.U32 R4, RZ, RZ, R103 ;  /* 0x000000ffff047224 */ /* 0x002fc600078e0067 */
[----:B------:R-:W-:Y:S04]  /*2d1c0*/  STL [R1+0x530], R86 ;  /* 0x0005305601007387 */ /* 0x000fe80000100800 */
[----:B------:R1:W-:Y:S04]  /*2d1d0*/  STL [R1+0x524], R4 ;  /* 0x0005240401007387 */ /* 0x0003e80000100800 */
[----:B----4-:R-:W4:Y:S01]  /*2d1e0*/  LDL.LU.64 R102, [R1+0x6f0] ;  /* 0x0006f00001667983 */ /* 0x010f220000300a00 */
[----:B-1----:R-:W-:-:S03]  /*2d1f0*/  IMAD.MOV.U32 R4, RZ, RZ, R87 ;  /* 0x000000ffff047224 */ /* 0x002fc600078e0057 */
[----:B------:R-:W-:Y:S04]  /*2d200*/  STL [R1+0x538], R104 ;  /* 0x0005386801007387 */ /* 0x000fe80000100800 */
[----:B------:R1:W-:Y:S02]  /*2d210*/  STL [R1+0x52c], R4 ;  /* 0x00052c0401007387 */ /* 0x0003e40000100800 */
[----:B-1----:R-:W-:Y:S02]  /*2d220*/  IMAD.MOV.U32 R4, RZ, RZ, R105 ;  /* 0x000000ffff047224 */ /* 0x002fe400078e0069 */
[----:B------:R-:W4:Y:S04]  /*2d230*/  LDL.LU.64 R104, [R1+0x6c0] ;  /* 0x0006c00001687983 */ /* 0x000f280000300a00 */
[----:B------:R1:W-:Y:S04]  /*2d240*/  STL [R1+0x534], R4 ;  /* 0x0005340401007387 */ /* 0x0003e80000100800 */
[----:B------:R1:W-:Y:S02]  /*2d250*/  STL [R1+0x540], R106 ;  /* 0x0005406a01007387 */ /* 0x0003e40000100800 */
[----:B-1----:R-:W-:-:S02]  /*2d260*/  MOV R4, R107 ;  /* 0x0000006b00047202 */ /* 0x002fc40000000f00 */
[----:B------:R-:W-:Y:S04]  /*2d270*/  STL [R1+0x548], R90 ;  /* 0x0005485a01007387 */ /* 0x000fe80000100800 */
[----:B------:R1:W-:Y:S04]  /*2d280*/  STL [R1+0x53c], R4 ;  /* 0x00053c0401007387 */ /* 0x0003e80000100800 */
[----:B------:R-:W4:Y:S01]  /*2d290*/  LDL.LU.64 R106, [R1+0x668] ;  /* 0x00066800016a7983 */ /* 0x000f220000300a00 */
[----:B-1----:R-:W-:-:S03]  /*2d2a0*/  IMAD.MOV.U32 R4, RZ, RZ, R91 ;  /* 0x000000ffff047224 */ /* 0x002fc600078e005b */
[----:B--2---:R-:W-:Y:S04]  /*2d2b0*/  STL [R1+0x550], R110 ;  /* 0x0005506e01007387 */ /* 0x004fe80000100800 */
[----:B------:R1:W-:Y:S02]  /*2d2c0*/  STL [R1+0x544], R4 ;  /* 0x0005440401007387 */ /* 0x0003e40000100800 */
[----:B-1----:R-:W-:Y:S02]  /*2d2d0*/  IMAD.MOV.U32 R4, RZ, RZ, R111 ;  /* 0x000000ffff047224 */ /* 0x002fe400078e006f */
[----:B------:R-:W2:Y:S04]  /*2d2e0*/  LDL.64 R110, [R1+0x638] ;  /* 0x00063800016e7983 */ /* 0x000ea80000100a00 */
[----:B------:R1:W-:Y:S04]  /*2d2f0*/  STL [R1+0x54c], R4 ;  /* 0x00054c0401007387 */ /* 0x0003e80000100800 */
[----:B------:R1:W-:Y:S02]  /*2d300*/  STL [R1+0x558], R112 ;  /* 0x0005587001007387 */ /* 0x0003e40000100800 */
[----:B-1----:R-:W-:-:S02]  /*2d310*/  IMAD.MOV.U32 R4, RZ, RZ, R113 ;  /* 0x000000ffff047224 */ /* 0x002fc400078e0071 */
[----:B------:R-:W-:Y:S04]  /*2d320*/  STL [R1+0x560], R92 ;  /* 0x0005605c01007387 */ /* 0x000fe80000100800 */
[----:B------:R1:W-:Y:S04]  /*2d330*/  STL [R1+0x554], R4 ;  /* 0x0005540401007387 */ /* 0x0003e80000100800 */
[----:B------:R-:W2:Y:S01]  /*2d340*/  LDL.LU.64 R112, [R1+0x620] ;  /* 0x0006200001707983 */ /* 0x000ea20000300a00 */
[----:B-1----:R-:W-:-:S03]  /*2d350*/  IMAD.MOV.U32 R4, RZ, RZ, R93 ;  /* 0x000000ffff047224 */ /* 0x002fc600078e005d */
[----:B---3--:R-:W-:Y:S04]  /*2d360*/  STL [R1+0x568], R114 ;  /* 0x0005687201007387 */ /* 0x008fe80000100800 */
[----:B------:R1:W-:Y:S02]  /*2d370*/  STL [R1+0x55c], R4 ;  /* 0x00055c0401007387 */ /* 0x0003e40000100800 */
[----:B-1----:R-:W-:Y:S02]  /*2d380*/  MOV R4, R115 ;  /* 0x0000007300047202 */ /* 0x002fe40000000f00 */
[----:B------:R-:W3:Y:S04]  /*2d390*/  LDL.LU.64 R114, [R1+0x5e0] ;  /* 0x0005e00001727983 */ /* 0x000ee80000300a00 */
[----:B------:R1:W-:Y:S04]  /*2d3a0*/  STL [R1+0x564], R4 ;  /* 0x0005640401007387 */ /* 0x0003e80000100800 */
[----:B------:R-:W-:Y:S01]  /*2d3b0*/  STL [R1+0x570], R94 ;  /* 0x0005705e01007387 */ /* 0x000fe20000100800 */
[----:B-1----:R-:W-:-:S03]  /*2d3c0*/  IMAD.MOV.U32 R4, RZ, RZ, R95 ;  /* 0x000000ffff047224 */ /* 0x002fc600078e005f */
[----:B-----5:R-:W-:Y:S04]  /*2d3d0*/  STL [R1+0x578], R96 ;  /* 0x0005786001007387 */ /* 0x020fe80000100800 */
[----:B------:R1:W-:Y:S04]  /*2d3e0*/  STL [R1+0x56c], R4 ;  /* 0x00056c0401007387 */ /* 0x0003e80000100800 */
[----:B------:R-:W5:Y:S04]  /*2d3f0*/  LDL.LU.64 R76, [R1+0x770] ;  /* 0x00077000014c7983 */ /* 0x000f680000300a00 */
[----:B------:R-:W5:Y:S01]  /*2d400*/  LDL.LU.64 R80, [R1+0x758] ;  /* 0x0007580001507983 */ /* 0x000f620000300a00 */
[----:B-1----:R-:W-:-:S05]  /*2d410*/  IMAD.MOV.U32 R4, RZ, RZ, R97 ;  /* 0x000000ffff047224 */ /* 0x002fca00078e0061 */
[----:B------:R1:W-:Y:S04]  /*2d420*/  STL [R1+0x574], R4 ;  /* 0x0005740401007387 */ /* 0x0003e80000100800 */
[----:B------:R-:W-:Y:S04]  /*2d430*/  STL [R1+0x580], R100 ;  /* 0x0005806401007387 */ /* 0x000fe80000100800 */
[----:B------:R-:W5:Y:S01]  /*2d440*/  LDL.LU.64 R82, [R1+0x728] ;  /* 0x0007280001527983 */ /* 0x000f620000300a00 */
[----:B-1----:R-:W-:-:S03]  /*2d450*/  IMAD.MOV.U32 R4, RZ, RZ, R101 ;  /* 0x000000ffff047224 */ /* 0x002fc600078e0065 */
[----:B------:R-:W5:Y:S04]  /*2d460*/  LDL.LU.64 R84, [R1+0x6e8] ;  /* 0x0006e80001547983 */ /* 0x000f680000300a00 */
[----:B------:R1:W-:Y:S04]  /*2d470*/  STL [R1+0x57c], R4 ;  /* 0x00057c0401007387 */ /* 0x0003e80000100800 */
[----:B----4-:R-:W-:Y:S04]  /*2d480*/  STL [R1+0x588], R102 ;  /* 0x0005886601007387 */ /* 0x010fe80000100800 */
[----:B------:R-:W4:Y:S01]  /*2d490*/  LDL.LU.64 R86, [R1+0x6b0] ;  /* 0x0006b00001567983 */ /* 0x000f220000300a00 */
[----:B-1----:R-:W-:-:S03]  /*2d4a0*/  IMAD.MOV.U32 R4, RZ, RZ, R103 ;  /* 0x000000ffff047224 */ /* 0x002fc600078e0067 */
[----:B------:R-:W4:Y:S04]  /*2d4b0*/  LDL.LU.64 R90, [R1+0x678] ;  /* 0x00067800015a7983 */ /* 0x000f280000300a00 */
[----:B------:R1:W-:Y:S04]  /*2d4c0*/  STL [R1+0x584], R4 ;  /* 0x0005840401007387 */ /* 0x0003e80000100800 */
[----:B------:R-:W-:Y:S04]  /*2d4d0*/  STL [R1+0x590], R104 ;  /* 0x0005906801007387 */ /* 0x000fe80000100800 */
[----:B------:R-:W4:Y:S01]  /*2d4e0*/  LDL.LU.64 R92, [R1+0x630] ;  /* 0x00063000015c7983 */ /* 0x000f220000300a00 */
[----:B-1----:R-:W-:-:S03]  /*2d4f0*/  MOV R4, R105 ;  /* 0x0000006900047202 */ /* 0x002fc60000000f00 */
[----:B------:R-:W4:Y:S04]  /*2d500*/  LDL.LU.64 R94, [R1+0x5f0] ;  /* 0x0005f000015e7983 */ /* 0x000f280000300a00 */
[----:B------:R1:W-:Y:S04]  /*2d510*/  STL [R1+0x58c], R4 ;  /* 0x00058c0401007387 */ /* 0x0003e80000100800 */
[----:B------:R-:W-:Y:S04]  /*2d520*/  STL [R1+0x598], R106 ;  /* 0x0005986a01007387 */ /* 0x000fe80000100800 */
[----:B------:R-:W4:Y:S01]  /*2d530*/  LDL.LU.64 R96, [R1+0x778] ;  /* 0x0007780001607983 */ /* 0x000f220000300a00 */
[----:B-1----:R-:W-:-:S03]  /*2d540*/  IMAD.MOV.U32 R4, RZ, RZ, R107 ;  /* 0x000000ffff047224 */ /* 0x002fc600078e006b */
[----:B------:R-:W4:Y:S04]  /*2d550*/  LDL.LU.64 R100, [R1+0x768] ;  /* 0x0007680001647983 */ /* 0x000f280000300a00 */
[----:B------:R1:W-:Y:S04]  /*2d560*/  STL [R1+0x594], R4 ;  /* 0x0005940401007387 */ /* 0x0003e80000100800 */
[----:B--2---:R-:W-:Y:S04]  /*2d570*/  STL [R1+0x5a0], R110 ;  /* 0x0005a06e01007387 */ /* 0x004fe80000100800 */
[----:B------:R-:W2:Y:S01]  /*2d580*/  LDL.LU.64 R102, [R1+0x740] ;  /* 0x0007400001667983 */ /* 0x000ea20000300a00 */
[----:B-1----:R-:W-:-:S03]  /*2d590*/  IMAD.MOV.U32 R4, RZ, RZ, R111 ;  /* 0x000000ffff047224 */ /* 0x002fc600078e006f */
[----:B------:R-:W2:Y:S04]  /*2d5a0*/  LDL.LU.64 R104, [R1+0x720] ;  /* 0x0007200001687983 */ /* 0x000ea80000300a00 */
[----:B------:R1:W-:Y:S04]  /*2d5b0*/  STL [R1+0x59c], R4 ;  /* 0x00059c0401007387 */ /* 0x0003e80000100800 */
[----:B------:R3:W-:Y:S04]  /*2d5c0*/  STL [R1+0x5a8], R112 ;  /* 0x0005a87001007387 */ /* 0x0007e80000100800 */
[----:B------:R-:W2:Y:S01]  /*2d5d0*/  LDL.LU.64 R106, [R1+0x6e0] ;  /* 0x0006e000016a7983 */ /* 0x000ea20000300a00 */
[----:B-1----:R-:W-:-:S03]  /*2d5e0*/  IMAD.MOV.U32 R4, RZ, RZ, R113 ;  /* 0x000000ffff047224 */ /* 0x002fc600078e0071 */
[----:B------:R-:W2:Y:S04]  /*2d5f0*/  LDL.LU.64 R110, [R1+0x6a8] ;  /* 0x0006a800016e7983 */ /* 0x000ea80000300a00 */
[----:B------:R1:W-:Y:S04]  /*2d600*/  STL [R1+0x5a4], R4 ;  /* 0x0005a40401007387 */ /* 0x0003e80000100800 */
[----:B---3--:R3:W-:Y:S04]  /*2d610*/  STL [R1+0x5b0], R114 ;  /* 0x0005b07201007387 */ /* 0x0087e80000100800 */
[----:B------:R-:W2:Y:S01]  /*2d620*/  LDL.LU.64 R112, [R1+0x690] ;  /* 0x0006900001707983 */ /* 0x000ea20000300a00 */
[----:B-1----:R-:W-:-:S03]  /*2d630*/  IMAD.MOV.U32 R4, RZ, RZ, R115 ;  /* 0x000000ffff047224 */ /* 0x002fc600078e0073 */
[----:B---3--:R-:W3:Y:S04]  /*2d640*/  LDL.LU.64 R114, [R1+0x650] ;  /* 0x0006500001727983 */ /* 0x008ee80000300a00 */
[----:B------:R5:W-:Y:S02]  /*2d650*/  STL [R1+0x5ac], R4 ;  /* 0x0005ac0401007387 */ /* 0x000be40000100800 */
[----:B-----5:R-:W-:Y:S02]  /*2d660*/  MOV R4, R77 ;  /* 0x0000004d00047202 */ /* 0x020fe40000000f00 */
[----:B------:R-:W-:Y:S04]  /*2d670*/  STL [R1+0x5b8], R76 ;  /* 0x0005b84c01007387 */ /* 0x000fe80000100800 */
[----:B------:R-:W-:Y:S04]  /*2d680*/  STL [R1+0x5c0], R80 ;  /* 0x0005c05001007387 */ /* 0x000fe80000100800 */
[----:B------:R1:W-:Y:S02]  /*2d690*/  STL [R1+0x5b4], R4 ;  /* 0x0005b40401007387 */ /* 0x0003e40000100800 */
[----:B-1----:R-:W-:-:S02]  /*2d6a0*/  IMAD.MOV.U32 R4, RZ, RZ, R81 ;  /* 0x000000ffff047224 */ /* 0x002fc400078e0051 */
[----:B------:R-:W-:Y:S04]  /*2d6b0*/  STL [R1+0x5c8], R82 ;  /* 0x0005c85201007387 */ /* 0x000fe80000100800 */
[----:B------:R1:W-:Y:S04]  /*2d6c0*/  STL [R1+0x5bc], R4 ;  /* 0x0005bc0401007387 */ /* 0x0003e80000100800 */
[----:B------:R-:W-:Y:S01]  /*2d6d0*/  STL [R1+0x5d0], R84 ;  /* 0x0005d05401007387 */ /* 0x000fe20000100800 */
[----:B-1----:R-:W-:-:S05]  /*2d6e0*/  IMAD.MOV.U32 R4, RZ, RZ, R83 ;  /* 0x000000ffff047224 */ /* 0x002fca00078e0053 */
[----:B------:R1:W-:Y:S04]  /*2d6f0*/  STL [R1+0x5c4], R4 ;  /* 0x0005c40401007387 */ /* 0x0003e80000100800 */
[----:B----4-:R-:W-:Y:S01]  /*2d700*/  STL [R1+0x5d8], R86 ;  /* 0x0005d85601007387 */ /* 0x010fe20000100800 */
[----:B-1----:R-:W-:-:S05]  /*2d710*/  IMAD.MOV.U32 R4, RZ, RZ, R85 ;  /* 0x000000ffff047224 */ /* 0x002fca00078e0055 */
[----:B------:R1:W-:Y:S04]  /*2d720*/  STL [R1+0x5cc], R4 ;  /* 0x0005cc0401007387 */ /* 0x0003e80000100800 */
[----:B------:R-:W-:Y:S01]  /*2d730*/  STL [R1+0x5e0], R90 ;  /* 0x0005e05a01007387 */ /* 0x000fe20000100800 */
[----:B-1----:R-:W-:-:S05]  /*2d740*/  IMAD.MOV.U32 R4, RZ, RZ, R87 ;  /* 0x000000ffff047224 */ /* 0x002fca00078e0057 */
[----:B------:R1:W-:Y:S04]  /*2d750*/  STL [R1+0x5d4], R4 ;  /* 0x0005d40401007387 */ /* 0x0003e80000100800 */
[----:B------:R-:W-:Y:S01]  /*2d760*/  STL [R1+0x5e8], R92 ;  /* 0x0005e85c01007387 */ /* 0x000fe20000100800 */
[----:B-1----:R-:W-:-:S05]  /*2d770*/  MOV R4, R91 ;  /* 0x0000005b00047202 */ /* 0x002fca0000000f00 */
[----:B------:R1:W-:Y:S04]  /*2d780*/  STL [R1+0x5dc], R4 ;  /* 0x0005dc0401007387 */ /* 0x0003e80000100800 */
[----:B------:R-:W-:Y:S01]  /*2d790*/  STL [R1+0x5f0], R94 ;  /* 0x0005f05e01007387 */ /* 0x000fe20000100800 */
[----:B-1----:R-:W-:-:S05]  /*2d7a0*/  IMAD.MOV.U32 R4, RZ, RZ, R93 ;  /* 0x000000ffff047224 */ /* 0x002fca00078e005d */
[----:B------:R1:W-:Y:S04]  /*2d7b0*/  STL [R1+0x5e4], R4 ;  /* 0x0005e40401007387 */ /* 0x0003e80000100800 */
[----:B------:R-:W-:Y:S01]  /*2d7c0*/  STL [R1+0x5f8], R96 ;  /* 0x0005f86001007387 */ /* 0x000fe20000100800 */
[----:B-1----:R-:W-:-:S05]  /*2d7d0*/  IMAD.MOV.U32 R4, RZ, RZ, R95 ;  /* 0x000000ffff047224 */ /* 0x002fca00078e005f */
[----:B------:R1:W-:Y:S04]  /*2d7e0*/  STL [R1+0x5ec], R4 ;  /* 0x0005ec0401007387 */ /* 0x0003e80000100800 */
[----:B------:R-:W-:Y:S01]  /*2d7f0*/  STL [R1+0x600], R100 ;  /* 0x0006006401007387 */ /* 0x000fe20000100800 */
[----:B-1----:R-:W-:-:S05]  /*2d800*/  IMAD.MOV.U32 R4, RZ, RZ, R97 ;  /* 0x000000ffff047224 */ /* 0x002fca00078e0061 */
[----:B------:R1:W-:Y:S02]  /*2d810*/  STL [R1+0x5f4], R4 ;  /* 0x0005f40401007387 */ /* 0x0003e40000100800 */
[----:B-1----:R-:W-:Y:S02]  /*2d820*/  IMAD.MOV.U32 R4, RZ, RZ, R101 ;  /* 0x000000ffff047224 */ /* 0x002fe400078e0065 */
[----:B------:R-:W-:Y:S02]  /*2d830*/  IMAD.MOV.U32 R252, RZ, RZ, R119 ;  /* 0x000000fffffc7224 */ /* 0x000fe400078e0077 */
[----:B------:R-:W-:Y:S01]  /*2d840*/  IMAD.MOV.U32 R250, RZ, RZ, RZ ;  /* 0x000000fffffa7224 */ /* 0x000fe200078e00ff */
[----:B------:R-:W-:Y:S01]  /*2d850*/  UMOV UR13, 0x1 ;  /* 0x00000001000d7882 */ /* 0x000fe20000000000 */
[----:B------:R-:W-:Y:S01]  /*2d860*/  UMOV UR14, 0x5 ;  /* 0x00000005000e7882 */ /* 0x000fe20000000000 */
[----:B------:R-:W-:Y:S01]  /*2d870*/  UMOV UR7, URZ ;  /* 0x000000ff00077c82 */ /* 0x000fe20008000000 */
[----:B------:R-:W-:Y:S01]  /*2d880*/  UMOV UR8, URZ ;  /* 0x000000ff00087c82 */ /* 0x000fe20008000000 */
[----:B--2---:R-:W-:Y:S04]  /*2d890*/  STL [R1+0x608], R102 ;  /* 0x0006086601007387 */ /* 0x004fe80000100800 */
        /* <DEDUP_REMOVED lines=12> */
[----:B------:R1:W-:Y:S01]  /*2d960*/  STL [R1+0x61c], R4 ;  /* 0x00061c0401007387 */ /* 0x0003e20000100800 */
[----:B---3--:R-:W-:-:S03]  /*2d970*/  MOV R5, R115 ;  /* 0x0000007300057202 */ /* 0x008fc60000000f00 */
[----:B------:R-:W-:Y:S01]  /*2d980*/  STL [R1+0x630], R114 ;  /* 0x0006307201007387 */ /* 0x000fe20000100800 */
[----:B-1----:R-:W-:-:S05]  /*2d990*/  IMAD.MOV.U32 R4, RZ, RZ, R113 ;  /* 0x000000ffff047224 */ /* 0x002fca00078e0071 */
[----:B------:R1:W-:Y:S04]  /*2d9a0*/  STL [R1+0x624], R4 ;  /* 0x0006240401007387 */ /* 0x0003e80000100800 */
[----:B------:R2:W-:Y:S01]  /*2d9b0*/  STL [R1+0x62c], R5 ;  /* 0x00062c0501007387 */ /* 0x0005e20000100800 */
[----:B-1----:R-:W-:-:S04]  /*2d9c0*/  SHF.R.S32.HI R4, RZ, 0x7, R249 ;  /* 0x00000007ff047819 */ /* 0x002fc800000114f9 */
[----:B--2---:R-:W-:-:S05]  /*2d9d0*/  VIMNMX R5, PT, PT, R4, 0x2, !PT ;  /* 0x0000000204057848 */ /* 0x004fca0007fe0100 */
[----:B------:R-:W-:-:S05]  /*2d9e0*/  VIADD R5, R5, 0xfffffffe ;  /* 0xfffffffe05057836 */ /* 0x000fca0000000000 */
[----:B------:R1:W-:Y:S01]  /*2d9f0*/  STL [R1+0x634], R5 ;  /* 0x0006340501007387 */ /* 0x0003e20000100800 */
[----:B------:R-:W-:Y:S02]  /*2da00*/  VIADD R6, R4, 0xfffffffa ;  /* 0xfffffffa04067836 */ /* 0x000fe40000000000 */
[----:B------:R-:W-:Y:S01]  /*2da10*/  IMAD.MOV.U32 R4, RZ, RZ, RZ ;  /* 0x000000ffff047224 */ /* 0x000fe200078e00ff */
[----:B------:R-:W-:-:S06]  /*2da20*/  UMOV UR5, URZ ;  /* 0x000000ff00057c82 */ /* 0x000fcc0008000000 */
.L_x_11:
[----:B------:R-:W-:Y:S01]  /*2da30*/  SHF.L.U32 R4, R4, 0x1f, RZ ;  /* 0x0000001f04047819 */ /* 0x000fe200000006ff */
[----:B------:R-:W-:-:S03]  /*2da40*/  UIADD3 UR8, UPT, UPT, UR8, 0x1, URZ ;  /* 0x0000000108087890 */ /* 0x000fc6000fffe0ff */
[----:B------:R-:W2:Y:S01]  /*2da50*/  SYNCS.PHASECHK.TRANS64.TRYWAIT P2, [UR4], R4 ;  /* 0x00000004ff0075a7 */ /* 0x000ea20008041104 */
[----:B------:R-:W-:-:S04]  /*2da60*/  UISETP.GT.AND UP1, UPT, UR8, 0x4, UPT ;  /* 0x000000040800788c */ /* 0x000fc8000bf24270 */
[----:B------:R-:W-:-:S04]  /*2da70*/  USEL UR8, UR8, URZ, !UP1 ;  /* 0x000000ff08087287 */ /* 0x000fc8000c800000 */
[----:B------:R-:W-:Y:S01]  /*2da80*/  ULEA UR6, UR8, UR9, 0x10 ;  /* 0x0000000908067291 */ /* 0x000fe2000f8e80ff */
[----:B--2---:R-:W-:Y:S11]  /*2da90*/  @!P2 BRA `(.L_x_9) ;  /* 0x000000e80018a947 */ /* 0x004ff60003800000 */
.L_x_17:
[----:B------:R-:W-:-:S04]  /*2daa0*/  DEPBAR.LE SB0, 0x8 ;  /* 0x000082000000791a */ /* 0x000fc80000000000 */
[----:B------:R-:W-:Y:S01]  /*2dab0*/  LEA R249, R132, UR6, 0x9 ;  /* 0x0000000684f97c11 */ /* 0x000fe2000f8e48ff */
[----:B------:R-:W-:Y:S01]  /*2dac0*/  BAR.SYNC.DEFER_BLOCKING 0x0 ;  /* 0x0000000000007b1d */ /* 0x000fe20000010000 */
[----:B------:R-:W-:Y:S02]  /*2dad0*/  UIADD3 UR7, UPT, UPT, UR7, 0x1, URZ ;  /* 0x0000000107077890 */ /* 0x000fe4000fffe0ff */
[----:B------:R-:W-:Y:S02]  /*2dae0*/  ULEA UR4, UR13, UR9, 0x3 ;  /* 0x000000090d047291 */ /* 0x000fe4000f8e18ff */
[----:B------:R-:W-:Y:S02]  /*2daf0*/  UISETP.GT.AND UP1, UPT, UR7, 0x5, UPT ;  /* 0x000000050700788c */ /* 0x000fe4000bf24270 */
[----:B------:R-:W-:Y:S02]  /*2db00*/  UIADD3 UR4, UPT, UPT, UR4, 0xb0000, URZ ;  /* 0x000b000004047890 */ /* 0x000fe4000fffe0ff */
[----:B------:R-:W-:Y:S01]  /*2db10*/  USEL UR7, UR7, URZ, !UP1 ;  /* 0x000000ff07077287 */ /* 0x000fe2000c800000 */
[----:B------:R-:W-:Y:S01]  /*2db20*/  UMOV UR6, UR5 ;  /* 0x0000000500067c82 */ /* 0x000fe20008000000 */
[----:B-1----:R-:W-:Y:S04]  /*2db30*/  LDS.128 R4, [R249+0x60000] ;  /* 0x06000000f9047984 */ /* 0x002fe80000000c00 */
        /* <DEDUP_REMOVED lines=31> */
[----:B-1----:R1:W-:Y:S01]  /*2dd30*/  STTM.x128 tmem[UR11+0x80], R4 ;  /* 0x00008004000079ed */ /* 0x0023e200083c000b */
[----:B------:R-:W2:Y:S02]  /*2dd40*/  FENCE.VIEW.ASYNC.T ;  /* 0x00000000000073c6 */ /* 0x000ea40000000200 */
[----:B--2---:R-:W-:Y:S06]  /*2dd50*/  BAR.SYNC.DEFER_BLOCKING 0x0 ;  /* 0x0000000000007b1d */ /* 0x004fec0000010000 */
[----:B------:R-:W-:Y:S05]  /*2dd60*/  @P0 BRA `(.L_x_10) ;  /* 0x0000000400700947 */ /* 0x000fea0003800000 */
[----:B------:R-:W-:Y:S01]  /*2dd70*/  ULEA UR24, UR7, UR9, 0x10 ;  /* 0x0000000907187291 */ /* 0x000fe2000f8e80ff */
[----:B------:R-:W-:Y:S01]  /*2dd80*/  UMOV UR28, URZ ;  /* 0x000000ff001c7c82 */ /* 0x000fe20008000000 */
[----:B------:R-:W-:Y:S02]  /*2dd90*/  UIADD3 UR47, UPT, UPT, UR10, 0x88, URZ ;  /* 0x000000880a2f7890 */ /* 0x000fe4000fffe0ff */
[----:B------:R-:W-:Y:S02]  /*2dda0*/  USHF.R.U32.HI UR24, URZ, 0x4, UR24 ;  /* 0x00000004ff187899 */ /* 0x000fe40008011618 */
[----:B------:R-:W-:Y:S02]  /*2ddb0*/  UIADD3 UR73, UPT, UPT, UR10, 0x90, URZ ;  /* 0x000000900a497890 */ /* 0x000fe4000fffe0ff */
[----:B------:R-:W-:Y:S02]  /*2ddc0*/  USGXT.U32 UR52, UR24, 0xe ;  /* 0x0000000e1834789a */ /* 0x000fe40008000000 */
[----:B------:R-:W-:-:S02]  /*2ddd0*/  UIADD3 UR5, UPT, UPT, UR10, 0x98, URZ ;  /* 0x000000980a057890 */ /* 0x000fc4000fffe0ff */
[----:B------:R-:W-:Y:S02]  /*2dde0*/  UIADD3 UR56, UP1, UPT, UR52, 0x2, URZ ;  /* 0x0000000234387890 */ /* 0x000fe4000ff3e0ff */
[----:B------:R-:W-:Y:S02]  /*2ddf0*/  UIADD3 UR15, UPT, UPT, UR10, 0xa0, URZ ;  /* 0x000000a00a0f7890 */ /* 0x000fe4000fffe0ff */
[----:B------:R-:W-:Y:S02]  /*2de00*/  UIADD3.X UR57, UPT, UPT, UR28, 0x40004040, URZ, UP1, !UPT ;  /* 0x400040401c397890 */ /* 0x000fe40008ffe4ff */
[----:B------:R-:W-:Y:S02]  /*2de10*/  UIADD3 UR62, UP3, UPT, UR56, 0x2, URZ ;  /* 0x00000002383e7890 */ /* 0x000fe4000ff7e0ff */
[----:B------:R-:W-:Y:S02]  /*2de20*/  UIADD3 UR58, UP4, UPT, UR56, 0x4, URZ ;  /* 0x00000004383a7890 */ /* 0x000fe4000ff9e0ff */
[----:B------:R-:W-:-:S02]  /*2de30*/  UIADD3 UR32, UP5, UPT, UR56, 0x3fe, URZ ;  /* 0x000003fe38207890 */ /* 0x000fc4000ffbe0ff */
[----:B------:R-:W-:Y:S02]  /*2de40*/  UIADD3 UR34, UP6, UPT, UR56, 0x400, URZ ;  /* 0x0000040038227890 */ /* 0x000fe4000ffde0ff */
[----:B------:R-:W-:Y:S02]  /*2de50*/  UIADD3 UR36, UP1, UPT, UR56, 0x402, URZ ;  /* 0x0000040238247890 */ /* 0x000fe4000ff3e0ff */
[----:B------:R-:W-:Y:S02]  /*2de60*/  UIADD3.X UR63, UPT, UPT, UR57, URZ, URZ, UP3, !UPT ;  /* 0x000000ff393f7290 */ /* 0x000fe40009ffe4ff */
[----:B------:R-:W-:Y:S02]  /*2de70*/  UIADD3 UR38, UP2, UPT, UR56, 0x404, URZ ;  /* 0x0000040438267890 */ /* 0x000fe4000ff5e0ff */
[----:B------:R-:W-:Y:S02]  /*2de80*/  UIADD3.X UR59, UPT, UPT, UR57, URZ, URZ, UP4, !UPT ;  /* 0x000000ff393b7290 */ /* 0x000fe4000a7fe4ff */
[----:B------:R-:W-:-:S02]  /*2de90*/  UIADD3 UR40, UP3, UPT, UR56, 0x7fe, URZ ;  /* 0x000007fe38287890 */ /* 0x000fc4000ff7e0ff */
[----:B------:R-:W-:Y:S02]  /*2dea0*/  UIADD3.X UR33, UPT, UPT, UR57, URZ, URZ, UP5, !UPT ;  /* 0x000000ff39217290 */ /* 0x000fe4000affe4ff */
[----:B------:R-:W-:Y:S02]  /*2deb0*/  UIADD3 UR16, UPT, UPT, UR10, 0xa8, URZ ;  /* 0x000000a80a107890 */ /* 0x000fe4000fffe0ff */
[----:B------:R-:W-:Y:S02]  /*2dec0*/  UIADD3 UR42, UP4, UPT, UR56, 0x800, URZ ;  /* 0x00000800382a7890 */ /* 0x000fe4000ff9e0ff */
[----:B------:R-:W-:Y:S02]  /*2ded0*/  UIADD3.X UR35, UPT, UPT, UR57, URZ, URZ, UP6, !UPT ;  /* 0x000000ff39237290 */ /* 0x000fe4000b7fe4ff */
[----:B------:R-:W-:Y:S02]  /*2dee0*/  UIADD3 UR17, UPT, UPT, UR10, 0xb0, URZ ;  /* 0x000000b00a117890 */ /* 0x000fe4000fffe0ff */
[----:B------:R-:W-:-:S02]  /*2def0*/  UIADD3 UR44, UP5, UPT, UR56, 0x802, URZ ;  /* 0x00000802382c7890 */ /* 0x000fc4000ffbe0ff */
[----:B------:R-:W-:Y:S01]  /*2df00*/  UIADD3.X UR37, UPT, UPT, UR57, URZ, URZ, UP1, !UPT ;  /* 0x000000ff39257290 */ /* 0x000fe20008ffe4ff */
[----:B------:R-:W-:Y:S01]  /*2df10*/  UMOV UR64, 0x0 ;  /* 0x0000000000407882 */ /* 0x000fe20000000000 */
[----:B------:R-:W-:Y:S01]  /*2df20*/  UMOV UR65, 0x8200910 ;  /* 0x0820091000417882 */ /* 0x000fe20000000000 */
[----:B------:R-:W-:Y:S01]  /*2df30*/  UIADD3 UR18, UPT, UPT, UR10, 0xb8, URZ ;  /* 0x000000b80a127890 */ /* 0x000fe2000fffe0ff */
[----:B------:R-:W-:Y:S01]  /*2df40*/  UMOV UR53, 0x40004040 ;  /* 0x4000404000357882 */ /* 0x000fe20000000000 */
[----:B------:R-:W-:Y:S01]  /*2df50*/  UIADD3 UR46, UP6, UPT, UR56, 0x804, URZ ;  /* 0x00000804382e7890 */ /* 0x000fe2000ffde0ff */
[----:B------:R2:W-:Y:S01]  /*2df60*/  UTCHMMA tmem[UR12], gdesc[UR52], tmem[UR10], tmem[UR64], idesc[UR65], UPT ;  /* 0x00ff40340c0079ea */ /* 0x0005e2000b80000a */
[----:B------:R-:W-:Y:S01]  /*2df70*/  UIADD3.X UR39, UPT, UPT, UR57, URZ, URZ, UP2, !UPT ;  /* 0x000000ff39277290 */ /* 0x000fe200097fe4ff */
[----:B------:R-:W-:Y:S01]  /*2df80*/  UMOV UR68, 0x0 ;  /* 0x0000000000447882 */ /* 0x000fe20000000000 */
[----:B------:R-:W-:Y:S01]  /*2df90*/  UMOV UR69, 0x8200910 ;  /* 0x0820091000457882 */ /* 0x000fe20000000000 */
[----:B------:R-:W-:-:S02]  /*2dfa0*/  UIADD3 UR19, UPT, UPT, UR10, 0xc0, URZ ;  /* 0x000000c00a137890 */ /* 0x000fc4000fffe0ff */
[----:B------:R3:W-:Y:S01]  /*2dfb0*/  UTCHMMA tmem[UR47], gdesc[UR56], tmem[UR10], tmem[UR68], idesc[UR69], UPT ;  /* 0x00ff44382f0079ea */ /* 0x0007e2000b80000a */
[----:B------:R-:W-:Y:S02]  /*2dfc0*/  UIADD3 UR48, UP1, UPT, UR56, 0xbfe, URZ ;  /* 0x00000bfe38307890 */ /* 0x000fe4000ff3e0ff */
[----:B------:R-:W-:Y:S01]  /*2dfd0*/  UIADD3.X UR41, UPT, UPT, UR57, URZ, URZ, UP3, !UPT ;  /* 0x000000ff39297290 */ /* 0x000fe20009ffe4ff */
[----:B------:R-:W-:Y:S01]  /*2dfe0*/  UMOV UR60, 0x0 ;  /* 0x00000000003c7882 */ /* 0x000fe20000000000 */
[----:B------:R-:W-:Y:S01]  /*2dff0*/  UMOV UR61, 0x8200910 ;  /* 0x08200910003d7882 */ /* 0x000fe20000000000 */
[----:B------:R-:W-:Y:S02]  /*2e000*/  UIADD3 UR20, UPT, UPT, UR10, 0xc8, URZ ;  /* 0x000000c80a147890 */ /* 0x000fe4000fffe0ff */
[----:B------:R4:W-:Y:S01]  /*2e010*/  UTCHMMA tmem[UR73], gdesc[UR62], tmem[UR10], tmem[UR60], idesc[UR61], UPT ;  /* 0x00ff3c3e490079ea */ /* 0x0009e2000b80000a */
[----:B------:R-:W-:Y:S02]  /*2e020*/  UIADD3 UR50, UP2, UPT, UR56, 0xc00, URZ ;  /* 0x00000c0038327890 */ /* 0x000fe4000ff5e0ff */
[----:B------:R-:W-:Y:S01]  /*2e030*/  UIADD3.X UR43, UPT, UPT, UR57, URZ, URZ, UP4, !UPT ;  /* 0x000000ff392b7290 */ /* 0x000fe2000a7fe4ff */
[----:B------:R-:W-:Y:S01]  /*2e040*/  UMOV UR54, 0x0 ;  /* 0x0000000000367882 */ /* 0x000fe20000000000 */
[----:B------:R-:W-:Y:S01]  /*2e050*/  UMOV UR55, 0x8200910 ;  /* 0x0820091000377882 */ /* 0x000fe20000000000 */
[----:B------:R-:W-:-:S02]  /*2e060*/  UIADD3 UR21, UPT, UPT, UR10, 0xd0, URZ ;  /* 0x000000d00a157890 */ /* 0x000fc4000fffe0ff */
[----:B------:R5:W-:Y:S01]  /*2e070*/  UTCHMMA tmem[UR5], gdesc[UR58], tmem[UR10], tmem[UR54], idesc[UR55], UPT ;  /* 0x00ff363a050079ea */ /* 0x000be2000b80000a */
[----:B--2---:R-:W-:Y:S01]  /*2e080*/  UIADD3 UR52, UP3, UPT, UR56, 0xc02, URZ ;  /* 0x00000c0238347890 */ /* 0x004fe2000ff7e0ff */
[----:B------:R2:W-:Y:S01]  /*2e090*/  UTCHMMA tmem[UR15], gdesc[UR32], tmem[UR10], tmem[UR60], idesc[UR61], UPT ;  /* 0x00ff3c200f0079ea */ /* 0x0005e2000b80000a */
[----:B------:R-:W-:Y:S01]  /*2e0a0*/  UIADD3.X UR45, UPT, UPT, UR57, URZ, URZ, UP5, !UPT ;  /* 0x000000ff392d7290 */ /* 0x000fe2000affe4ff */
[----:B------:R2:W-:Y:S01]  /*2e0b0*/  UTCHMMA tmem[UR16], gdesc[UR34], tmem[UR10], tmem[UR68], idesc[UR69], UPT ;  /* 0x00ff4422100079ea */ /* 0x0005e2000b80000a */
[----:B------:R-:W-:Y:S02]  /*2e0c0*/  UIADD3 UR66, UPT, UPT, UR10, 0xd8, URZ ;  /* 0x000000d80a427890 */ /* 0x000fe4000fffe0ff */
[----:B------:R2:W-:Y:S01]  /*2e0d0*/  UTCHMMA tmem[UR17], gdesc[UR36], tmem[UR10], tmem[UR54], idesc[UR55], UPT ;  /* 0x00ff3624110079ea */ /* 0x0005e2000b80000a */
[----:B------:R-:W-:Y:S02]  /*2e0e0*/  UIADD3 UR64, UP4, UPT, UR56, 0xc04, URZ ;  /* 0x00000c0438407890 */ /* 0x000fe4000ff9e0ff */
[----:B---3--:R-:W-:-:S02]  /*2e0f0*/  UIADD3.X UR47, UPT, UPT, UR57, URZ, URZ, UP6, !UPT ;  /* 0x000000ff392f7290 */ /* 0x008fc4000b7fe4ff */
[----:B------:R-:W-:Y:S02]  /*2e100*/  UIADD3 UR67, UPT, UPT, UR10, 0xe0, URZ ;  /* 0x000000e00a437890 */ /* 0x000fe4000fffe0ff */
[----:B------:R-:W-:Y:S02]  /*2e110*/  UIADD3.X UR49, UPT, UPT, UR57, URZ, URZ, UP1, !UPT ;  /* 0x000000ff39317290 */ /* 0x000fe40008ffe4ff */
[----:B------:R-:W-:Y:S02]  /*2e120*/  UIADD3 UR70, UPT, UPT, UR10, 0xe8, URZ ;  /* 0x000000e80a467890 */ /* 0x000fe4000fffe0ff */
[----:B------:R-:W-:Y:S02]  /*2e130*/  UIADD3.X UR51, UPT, UPT, UR57, URZ, URZ, UP2, !UPT ;  /* 0x000000ff39337290 */ /* 0x000fe400097fe4ff */
[----:B------:R-:W-:Y:S02]  /*2e140*/  UIADD3 UR71, UPT, UPT, UR10, 0xf0, URZ ;  /* 0x000000f00a477890 */ /* 0x000fe4000fffe0ff */
[----:B------:R-:W-:Y:S01]  /*2e150*/  UIADD3.X UR53, UPT, UPT, UR57, URZ, URZ, UP3, !UPT ;  /* 0x000000ff39357290 */ /* 0x000fe20009ffe4ff */
[----:B----4-:R-:W-:Y:S01]  /*2e160*/  UMOV UR62, 0x0 ;  /* 0x00000000003e7882 */ /* 0x010fe20000000000 */
[----:B------:R-:W-:Y:S01]  /*2e170*/  UMOV UR63, 0x8200910 ;  /* 0x08200910003f7882 */ /* 0x000fe20000000000 */
[----:B------:R-:W-:-:S02]  /*2e180*/  UIADD3 UR72, UPT, UPT, UR10, 0xf8, URZ ;  /* 0x000000f80a487890 */ /* 0x000fc4000fffe0ff */
[----:B------:R2:W-:Y:S01]  /*2e190*/  UTCHMMA tmem[UR18], gdesc[UR38], tmem[UR10], tmem[UR62], idesc[UR63], UPT ;  /* 0x00ff3e26120079ea */ /* 0x0005e2000b80000a */
[----:B------:R-:W-:Y:S01]  /*2e1a0*/  UIADD3.X UR65, UPT, UPT, UR57, URZ, URZ, UP4, !UPT ;  /* 0x000000ff39417290 */ /* 0x000fe2000a7fe4ff */
[----:B------:R2:W-:Y:S01]  /*2e1b0*/  UTCHMMA tmem[UR19], gdesc[UR40], tmem[UR10], tmem[UR60], idesc[UR61], UPT ;  /* 0x00ff3c28130079ea */ /* 0x0005e2000b80000a */
        /* <DEDUP_REMOVED lines=13> */
[----:B-----5:R-:W-:Y:S01]  /*2e290*/  UMOV UR5, URZ ;  /* 0x000000ff00057c82 */ /* 0x020fe20008000000 */
[----:B------:R2:W-:Y:S01]  /*2e2a0*/  UTCHMMA tmem[UR67], gdesc[UR48], tmem[UR10], tmem[UR24], idesc[UR25], UPT ;  /* 0x00ff1830430079ea */ /* 0x0005e2000b80000a */
[----:B------:R-:W-:Y:S01]  /*2e2b0*/  UMOV UR30, 0x0 ;  /* 0x00000000001e7882 */ /* 0x000fe20000000000 */
[----:B------:R-:W-:Y:S01]  /*2e2c0*/  UMOV UR31, 0x8200910 ;  /* 0x08200910001f7882 */ /* 0x000fe20000000000 */
[----:B------:R2:W-:Y:S01]  /*2e2d0*/  UTCHMMA tmem[UR70], gdesc[UR50], tmem[UR10], tmem[UR26], idesc[UR27], UPT ;  /* 0x00ff1a32460079ea */ /* 0x0005e2000b80000a */
[----:B------:R-:W-:Y:S01]  /*2e2e0*/  UMOV UR56, UR4 ;  /* 0x0000000400387c82 */ /* 0x000fe20008000000 */
[----:B------:R2:W-:Y:S01]  /*2e2f0*/  UTCHMMA tmem[UR71], gdesc[UR52], tmem[UR10], tmem[UR28], idesc[UR29], UPT ;  /* 0x00ff1c34470079ea */ /* 0x0005e2000b80000a */
[----:B------:R2:W-:Y:S01]  /*2e300*/  UTCHMMA tmem[UR72], gdesc[UR64], tmem[UR10], tmem[UR30], idesc[UR31], UPT ;  /* 0x00ff1e40480079ea */ /* 0x0005e2000b80000a */
[----:B------:R2:W-:Y:S01]  /*2e310*/  UTCBAR [UR56], URZ ;  /* 0x000000ff380073e9 */ /* 0x0005e200080000ff */
[----:B------:R-:W-:Y:S01]  /*2e320*/  NOP ;  /* 0x0000000000007918 */ /* 0x000fe20000000000 */
.L_x_10:
[----:B-1----:R-:W1:Y:S01]  /*2e330*/  LDC R4, c[0x0][0x3a0] ;  /* 0x0000e800ff047b82 */ /* 0x002e620000000800 */
[----:B------:R-:W3:Y:S07]  /*2e340*/  LDL.LU R9, [R1] ;  /* 0x0000000001097983 */ /* 0x000eee0000300800 */
[----:B------:R-:W4:Y:S08]  /*2e350*/  LDC R5, c[0x0][0x3a0] ;  /* 0x0000e800ff057b82 */ /* 0x000f300000000800 */
[----:B------:R-:W-:Y:S01]  /*2e360*/  BAR.SYNC.DEFER_BLOCKING 0x0 ;  /* 0x0000000000007b1d */ /* 0x000fe20000010000 */
[----:B------:R-:W-:-:S05]  /*2e370*/  IADD3 R136, P6, PT, R136, R2, RZ ;  /* 0x0000000288887210 */ /* 0x000fca0007fde0ff */
[----:B------:R-:W5:Y:S01]  /*2e380*/  LDL.LU R14, [R1+0x4] ;  /* 0x00000400010e7983 */ /* 0x000f620000300800 */
[----:B-1----:R-:W-:-:S03]  /*2e390*/  VIADD R4, R4, 0x7f ;  /* 0x0000007f04047836 */ /* 0x002fc60000000000 */
[----:B--2---:R-:W2:Y:S01]  /*2e3a0*/  LDL.LU R12, [R1+0x8] ;  /* 0x00000800010c7983 */ /* 0x004ea20000300800 */
[----:B----4-:R-:W-:Y:S01]  /*2e3b0*/  VIADD R11, R5, 0xfffffd00 ;  /* 0xfffffd00050b7836 */ /* 0x010fe20000000000 */
[----:B------:R-:W-:Y:S01]  /*2e3c0*/  SHF.R.S32.HI R5, RZ, 0x1f, R4 ;  /* 0x0000001fff057819 */ /* 0x000fe20000011404 */
[----:B------:R-:W-:Y:S01]  /*2e3d0*/  IMAD.X R137, R137, 0x1, R0, P6 ;  /* 0x0000000189897824 */ /* 0x000fe200030e0600 */
[----:B------:R-:W4:Y:S02]  /*2e3e0*/  LDL.LU R10, [R1+0xc] ;  /* 0x00000c00010a7983 */ /* 0x000f240000300800 */
[----:B------:R-:W-:Y:S01]  /*2e3f0*/  LEA.HI R5, R5, R4, RZ, 0x7 ;  /* 0x0000000405057211 */ /* 0x000fe200078f38ff */
[----:B------:R-:W-:Y:S01]  /*2e400*/  IMAD R4, R250, -0x80, R11 ;  /* 0xffffff80fa047824 */ /* 0x000fe200078e020b */
[----:B------:R-:W-:Y:S01]  /*2e410*/  IADD3 R138, P6, PT, R138, R2, RZ ;  /* 0x000000028a8a7210 */ /* 0x000fe20007fde0ff */
[----:B------:R-:W-:Y:S01]  /*2e420*/  IMAD.MOV.U32 R7, RZ, RZ, R137 ;  /* 0x000000ffff077224 */ /* 0x000fe200078e0089 */
[----:B------:R-:W-:Y:S01]  /*2e430*/  SHF.R.S32.HI R5, RZ, 0x7, R5 ;  /* 0x00000007ff057819 */ /* 0x000fe20000011405 */
[----:B------:R-:W2:Y:S01]  /*2e440*/  LDL.LU R8, [R1+0x10] ;  /* 0x0000100001087983 */ /* 0x000ea20000300800 */
[----:B------:R-:W-:-:S02]  /*2e450*/  ISETP.GT.AND P4, PT, R4, RZ, PT ;  /* 0x000000ff0400720c */ /* 0x000fc40003f84270 */
[----:B------:R-:W-:Y:S01]  /*2e460*/  ISETP.GT.AND P5, PT, R4, 0x1, PT ;  /* 0x000000010400780c */ /* 0x000fe20003fa4270 */
[----:B------:R-:W-:Y:S01]  /*2e470*/  VIADD R5, R5, 0xfffffffa ;  /* 0xfffffffa05057836 */ /* 0x000fe20000000000 */
[----:B------:R-:W-:-:S04]  /*2e480*/  SEL R6, RZ, 0x4, !P4 ;  /* 0x00000004ff067807 */ /* 0x000fc80006000000 */
[----:B------:R-:W-:Y:S02]  /*2e490*/  ISETP.GE.AND P2, PT, R250, R5, PT ;  /* 0x00000005fa00720c */ /* 0x000fe40003f46270 */
[----:B------:R-:W-:Y:S02]  /*2e4a0*/  SEL R5, RZ, 0x4, !P5 ;  /* 0x00000004ff057807 */ /* 0x000fe40006800000 */
[----:B------:R-:W-:Y:S02]  /*2e4b0*/  SEL R6, R6, RZ, !P2 ;  /* 0x000000ff06067207 */ /* 0x000fe40005000000 */
[----:B------:R-:W-:Y:S02]  /*2e4c0*/  SEL R5, R5, RZ, !P2 ;  /* 0x000000ff05057207 */ /* 0x000fe40005000000 */
[----:B------:R-:W-:Y:S02]  /*2e4d0*/  ISETP.NE.U32.AND P5, PT, R6, RZ, PT ;  /* 0x000000ff0600720c */ /* 0x000fe40003fa5070 */
[----:B------:R-:W-:Y:S01]  /*2e4e0*/  ISETP.NE.U32.AND P4, PT, R5, RZ, PT ;  /* 0x000000ff0500720c */ /* 0x000fe20003f85070 */
[----:B------:R-:W-:Y:S01]  /*2e4f0*/  IMAD.MOV.U32 R6, RZ, RZ, R136 ;  /* 0x000000ffff067224 */ /* 0x000fe200078e0088 */
[----:B------:R-:W-:-:S09]  /*2e500*/  IADD3.X R139, PT, PT, R139, R0, RZ, P6, !PT ;  /* 0x000000008b8b7210 */ /* 0x000fd200037fe4ff */
[----:B------:R-:W-:Y:S01]  /*2e510*/  @!PT LDS RZ, [RZ] ;  /* 0x00000000fffff984 */ /* 0x000fe20000000800 */
[----:B------:R-:W-:Y:S01]  /*2e520*/  @!PT LDS RZ, [RZ] ;  /* 0x00000000fffff984 */ /* 0x000fe20000000800 */
[----:B------:R-:W-:Y:S01]  /*2e530*/  @!PT LDS RZ, [RZ] ;  /* 0x00000000fffff984 */ /* 0x000fe20000000800 */
[----:B------:R1:W-:Y:S02]  /*2e540*/  LDGSTS.E [R249+0x60000], desc[UR22][R6.64], P5 ;  /* 0x6000000006f97fae */ /* 0x0003e4000a9a1016 */
[----:B-1----:R-:W-:Y:S02]  /*2e550*/  IMAD.MOV.U32 R6, RZ, RZ, R138 ;  /* 0x000000ffff067224 */ /* 0x002fe400078e008a */
[----:B------:R-:W-:-:S05]  /*2e560*/  IMAD.MOV.U32 R7, RZ, RZ, R139 ;  /* 0x000000ffff077224 */ /* 0x000fca00078e008b */
[----:B------:R1:W-:Y:S01]  /*2e570*/  LDGSTS.E [R249+0x60004], desc[UR22][R6.64], P4 ;  /* 0x6000400006f97fae */ /* 0x0003e2000a1a1016 */
[C---:B------:R-:W-:Y:S02]  /*2e580*/  ISETP.GT.AND P4, PT, R4.reuse, 0x2, PT ;  /* 0x000000020400780c */ /* 0x040fe40003f84270 */
[----:B------:R-:W-:Y:S02]  /*2e590*/  ISETP.GT.AND P5, PT, R4, 0x3, PT ;  /* 0x000000030400780c */ /* 0x000fe40003fa4270 */
[----:B------:R-:W-:Y:S02]  /*2e5a0*/  IADD3 R251, P6, PT, R251, R2, RZ ;  /* 0x00000002fbfb7210 */ /* 0x000fe40007fde0ff */
[----:B-1----:R-:W-:Y:S02]  /*2e5b0*/  SEL R6, RZ, 0x4, !P4 ;  /* 0x00000004ff067807 */ /* 0x002fe40006000000 */
[----:B------:R-:W-:Y:S02]  /*2e5c0*/  SEL R5, RZ, 0x4, !P5 ;  /* 0x00000004ff057807 */ /* 0x000fe40006800000 */
[----:B------:R-:W-:-:S02]  /*2e5d0*/  SEL R6, R6, RZ, !P2 ;  /* 0x000000ff06067207 */ /* 0x000fc40005000000 */
[----:B------:R-:W-:Y:S02]  /*2e5e0*/  SEL R5, R5, RZ, !P2 ;  /* 0x000000ff05057207 */ /* 0x000fe40005000000 */
[----:B------:R-:W-:Y:S02]  /*2e5f0*/  ISETP.NE.U32.AND P5, PT, R6, RZ, PT ;  /* 0x000000ff0600720c */ /* 0x000fe40003fa5070 */
[----:B------:R-:W-:Y:S02]  /*2e600*/  IADD3.X R140, PT, PT, R140, R0, RZ, P6, !PT ;  /* 0x000000008c8c7210 */ /* 0x000fe400037fe4ff */
[----:B------:R-:W-:Y:S02]  /*2e610*/  IADD3 R141, P6, PT, R141, R2, RZ ;  /* 0x000000028d8d7210 */ /* 0x000fe40007fde0ff */
[----:B------:R-:W-:Y:S01]  /*2e620*/  ISETP.NE.U32.AND P4, PT, R5, RZ, PT ;  /* 0x000000ff0500720c */ /* 0x000fe20003f85070 */
[----:B------:R-:W-:Y:S02]  /*2e630*/  IMAD.MOV.U32 R6, RZ, RZ, R251 ;  /* 0x000000ffff067224 */ /* 0x000fe400078e00fb */
[----:B------:R-:W-:-:S02]  /*2e640*/  IMAD.MOV.U32 R7, RZ, RZ, R140 ;  /* 0x000000ffff077224 */ /* 0x000fc400078e008c */
[----:B------:R-:W-:-:S03]  /*2e650*/  IMAD.X R142, R142, 0x1, R0, P6 ;  /* 0x000000018e8e7824 */ /* 0x000fc600030e0600 */
[----:B------:R1:W-:Y:S02]  /*2e660*/  LDGSTS.E [R249+0x60008], desc[UR22][R6.64], P5 ;  /* 0x6000800006f97fae */ /* 0x0003e4000a9a1016 */
[----:B-1----:R-:W-:Y:S01]  /*2e670*/  IMAD.MOV.U32 R6, RZ, RZ, R141 ;  /* 0x000000ffff067224 */ /* 0x002fe200078e008d */
[----:B------:R-:W-:-:S05]  /*2e680*/  MOV R7, R142 ;  /* 0x0000008e00077202 */ /* 0x000fca0000000f00 */
        /* <DEDUP_REMOVED lines=8> */
[----:B------:R-:W-:Y:S01]  /*2e710*/  ISETP.NE.U32.AND P5, PT, R6, RZ, PT ;  /* 0x000000ff0600720c */ /* 0x000fe20003fa5070 */
[----:B------:R-:W-:Y:S01]  /*2e720*/  IMAD.X R144, R144, 0x1, R0, P6 ;  /* 0x0000000190907824 */ /* 0x000fe200030e0600 */
[----:B------:R-:W-:Y:S02]  /*2e730*/  IADD3 R145, P6, PT, R145, R2, RZ ;  /* 0x0000000291917210 */ /* 0x000fe40007fde0ff */
[----:B------:R-:W-:Y:S01]  /*2e740*/  ISETP.NE.U32.AND P4, PT, R5, RZ, PT ;  /* 0x000000ff0500720c */ /* 0x000fe20003f85070 */
[----:B------:R-:W-:Y:S02]  /*2e750*/  IMAD.MOV.U32 R6, RZ, RZ, R143 ;  /* 0x000000ffff067224 */ /* 0x000fe400078e008f */
[----:B------:R-:W-:Y:S02]  /*2e760*/  IMAD.MOV.U32 R7, RZ, RZ, R144 ;  /* 0x000000ffff077224 */ /* 0x000fe400078e0090 */
[----:B------:R-:W-:-:S04]  /*2e770*/  IMAD.X R146, R146, 0x1, R0, P6 ;  /* 0x0000000192927824 */ /* 0x000fc800030e0600 */
[----:B------:R1:W-:Y:S02]  /*2e780*/  LDGSTS.E [R249+0x60010], desc[UR22][R6.64], P5 ;  /* 0x6001000006f97fae */ /* 0x0003e4000a9a1016 */
[----:B-1----:R-:W-:Y:S01]  /*2e790*/  MOV R6, R145 ;  /* 0x0000009100067202 */ /* 0x002fe20000000f00 */
[----:B------:R-:W-:-:S05]  /*2e7a0*/  IMAD.MOV.U32 R7, RZ, RZ, R146 ;  /* 0x000000ffff077224 */ /* 0x000fca00078e0092 */
[----:B------:R1:W-:Y:S01]  /*2e7b0*/  LDGSTS.E [R249+0x60014], desc[UR22][R6.64], P4 ;  /* 0x6001400006f97fae */ /* 0x0003e2000a1a1016 */
[C---:B------:R-:W-:Y:S02]  /*2e7c0*/  ISETP.GT.AND P4, PT, R4.reuse, 0x6, PT ;  /* 0x000000060400780c */ /* 0x040fe40003f84270 */
[----:B------:R-:W-:Y:S02]  /*2e7d0*/  ISETP.GT.AND P5, PT, R4, 0x7, PT ;  /* 0x000000070400780c */ /* 0x000fe40003fa4270 */
[----:B------:R-:W-:Y:S02]  /*2e7e0*/  IADD3 R147, P6, PT, R147, R2, RZ ;  /* 0x0000000293937210 */ /* 0x000fe40007fde0ff */
[----:B-1----:R-:W-:Y:S02]  /*2e7f0*/  SEL R6, RZ, 0x4, !P4 ;  /* 0x00000004ff067807 */ /* 0x002fe40006000000 */
[----:B------:R-:W-:Y:S02]  /*2e800*/  SEL R5, RZ, 0x4, !P5 ;  /* 0x00000004ff057807 */ /* 0x000fe40006800000 */
[----:B------:R-:W-:Y:S01]  /*2e810*/  SEL R6, R6, RZ, !P2 ;  /* 0x000000ff06067207 */ /* 0x000fe20005000000 */
[----:B------:R-:W-:Y:S01]  /*2e820*/  IMAD.X R148, R148, 0x1, R0, P6 ;  /* 0x0000000194947824 */ /* 0x000fe200030e0600 */
[----:B------:R-:W-:-:S02]  /*2e830*/  SEL R5, R5, RZ, !P2 ;  /* 0x000000ff05057207 */ /* 0x000fc40005000000 */
[----:B------:R-:W-:Y:S02]  /*2e840*/  ISETP.NE.U32.AND P5, PT, R6, RZ, PT ;  /* 0x000000ff0600720c */ /* 0x000fe40003fa5070 */
[----:B------:R-:W-:Y:S02]  /*2e850*/  IADD3 R149, P6, PT, R149, R2, RZ ;  /* 0x0000000295957210 */ /* 0x000fe40007fde0ff */
[----:B------:R-:W-:Y:S01]  /*2e860*/  ISETP.NE.U32.AND P4, PT, R5, RZ, PT ;  /* 0x000000ff0500720c */ /* 0x000fe20003f85070 */
[----:B------:R-:W-:Y:S01]  /*2e870*/  IMAD.MOV.U32 R6, RZ, RZ, R147 ;  /* 0x000000ffff067224 */ /* 0x000fe200078e0093 */
[----:B------:R-:W-:Y:S01]  /*2e880*/  MOV R7, R148 ;  /* 0x0000009400077202 */ /* 0x000fe20000000f00 */
[----:B------:R-:W-:-:S06]  /*2e890*/  IMAD.X R150, R150, 0x1, R0, P6 ;  /* 0x0000000196967824 */ /* 0x000fcc00030e0600 */
        /* <DEDUP_REMOVED lines=34> */
[----:B------:R-:W-:Y:S01]  /*2eac0*/  IADD3.X R158, PT, PT, R158, R0, RZ, P6, !PT ;  /* 0x000000009e9e7210 */ /* 0x000fe200037fe4ff */
[----:B------:R-:W-:-:S06]  /*2ead0*/  IMAD.MOV.U32 R7, RZ, RZ, R156 ;  /* 0x000000ffff077224 */ /* 0x000fcc00078e009c */
        /* <DEDUP_REMOVED lines=403> */
[----:B-1----:R-:W-:-:S04]  /*30410*/  SEL R6, RZ, 0x4, !P4 ;  /* 0x00000004ff067807 */ /* 0x002fc80006000000 */
[----:B------:R-:W-:Y:S02]  /*30420*/  SEL R6, R6, RZ, !P2 ;  /* 0x000000ff06067207 */ /* 0x000fe40005000000 */
[----:B------:R-:W-:Y:S01]  /*30430*/  SEL R5, RZ, 0x4, !P5 ;  /* 0x00000004ff057807 */ /* 0x000fe20006800000 */
[----:B------:R-:W-:Y:S01]  /*30440*/  IMAD.X R248, R248, 0x1, R0, P6 ;  /* 0x00000001f8f87824 */ /* 0x000fe200030e0600 */
[----:B------:R-:W-:Y:S02]  /*30450*/  ISETP.NE.U32.AND P5, PT, R6, RZ, PT ;  /* 0x000000ff0600720c */ /* 0x000fe40003fa5070 */
[----:B---3--:R-:W-:Y:S01]  /*30460*/  IADD3 R9, P6, PT, R9, R2, RZ ;  /* 0x0000000209097210 */ /* 0x008fe20007fde0ff */
[----:B------:R-:W-:Y:S01]  /*30470*/  IMAD.MOV.U32 R6, RZ, RZ, R247 ;  /* 0x000000ffff067224 */ /* 0x000fe200078e00f7 */
[----:B------:R-:W-:-:S03]  /*30480*/  MOV R7, R248 ;  /* 0x000000f800077202 */ /* 0x000fc60000000f00 */
[----:B------:R1:W-:Y:S04]  /*30490*/  STL [R1], R9 ;  /* 0x0000000901007387 */ /* 0x0003e80000100800 */
[----:B------:R-:W3:Y:S04]  /*304a0*/  LDL.LU R16, [R1+0x14] ;  /* 0x0000140001107983 */ /* 0x000ee80000300800 */
[----:B------:R-:W3:Y:S04]  /*304b0*/  LDL.LU R15, [R1+0x18] ;  /* 0x00001800010f7983 */ /* 0x000ee80000300800 */
[----:B------:R1:W-:Y:S04]  /*304c0*/  LDGSTS.E [R249+0x600e0], desc[UR22][R6.64], P5 ;  /* 0x600e000006f97fae */ /* 0x0003e8000a9a1016 */
[----:B------:R-:W3:Y:S01]  /*304d0*/  LDL.LU R13, [R1+0x1c] ;  /* 0x00001c00010d7983 */ /* 0x000ee20000300800 */
[----:B-1----:R-:W-:-:S03]  /*304e0*/  IMAD.MOV.U32 R6, RZ, RZ, R9 ;  /* 0x000000ffff067224 */ /* 0x002fc600078e0009 */
[----:B------:R-:W3:Y:S01]  /*304f0*/  LDL.LU R9, [R1+0x20] ;  /* 0x0000200001097983 */ /* 0x000ee20000300800 */
[----:B------:R-:W-:-:S04]  /*30500*/  SEL R5, R5, RZ, !P2 ;  /* 0x000000ff05057207 */ /* 0x000fc80005000000 */
[----:B------:R-:W-:Y:S01]  /*30510*/  ISETP.NE.U32.AND P4, PT, R5, RZ, PT ;  /* 0x000000ff0500720c */ /* 0x000fe20003f85070 */
[----:B------:R-:W-:-:S04]  /*30520*/  IMAD.X R252, R252, 0x1, R0, P6 ;  /* 0x00000001fcfc7824 */ /* 0x000fc800030e0600 */
[----:B------:R-:W-:Y:S01]  /*30530*/  IMAD.MOV.U32 R7, RZ, RZ, R252 ;  /* 0x000000ffff077224 */ /* 0x000fe200078e00fc */
[----:B--2---:R-:W-:-:S07]  /*30540*/  IADD3 R12, P6, PT, R12, R2, RZ ;  /* 0x000000020c0c7210 */ /* 0x004fce0007fde0ff */
[----:B------:R1:W-:Y:S01]  /*30550*/  LDGSTS.E [R249+0x600e4], desc[UR22][R6.64], P4 ;  /* 0x600e400006f97fae */ /* 0x0003e2000a1a1016 */
[C---:B------:R-:W-:Y:S02]  /*30560*/  ISETP.GT.AND P4, PT, R4.reuse, 0x3a, PT ;  /* 0x0000003a0400780c */ /* 0x040fe40003f84270 */
[----:B------:R-:W-:Y:S01]  /*30570*/  ISETP.GT.AND P5, PT, R4, 0x3b, PT ;  /* 0x0000003b0400780c */ /* 0x000fe20003fa4270 */
[----:B-----5:R-:W-:Y:S01]  /*30580*/  IMAD.X R14, R14, 0x1, R0, P6 ;  /* 0x000000010e0e7824 */ /* 0x020fe200030e0600 */
[----:B------:R-:W-:Y:S02]  /*30590*/  IADD3 R8, P6, PT, R8, R2, RZ ;  /* 0x0000000208087210 */ /* 0x000fe40007fde0ff */
[----:B-1----:R-:W-:-:S04]  /*305a0*/  SEL R6, RZ, 0x4, !P4 ;  /* 0x00000004ff067807 */ /* 0x002fc80006000000 */
[----:B------:R-:W-:Y:S02]  /*305b0*/  SEL R6, R6, RZ, !P2 ;  /* 0x000000ff06067207 */ /* 0x000fe40005000000 */
[----:B------:R-:W-:Y:S02]  /*305c0*/  SEL R5, RZ, 0x4, !P5 ;  /* 0x00000004ff057807 */ /* 0x000fe40006800000 */
[----:B------:R-:W-:Y:S01]  /*305d0*/  ISETP.NE.U32.AND P5, PT, R6, RZ, PT ;  /* 0x000000ff0600720c */ /* 0x000fe20003fa5070 */
[----:B----4-:R-:W-:Y:S01]  /*305e0*/  IMAD.X R10, R10, 0x1, R0, P6 ;  /* 0x000000010a0a7824 */ /* 0x010fe200030e0600 */
[----:B------:R-:W-:Y:S01]  /*305f0*/  STL [R1+0x8], R12 ;  /* 0x0000080c01007387 */ /* 0x000fe20000100800 */
[----:B------:R-:W-:Y:S01]  /*30600*/  MOV R6, R12 ;  /* 0x0000000c00067202 */ /* 0x000fe20000000f00 */
[----:B------:R-:W-:Y:S02]  /*30610*/  IMAD.MOV.U32 R7, RZ, RZ, R14 ;  /* 0x000000ffff077224 */ /* 0x000fe400078e000e */
[----:B------:R1:W-:Y:S01]  /*30620*/  STL [R1+0x4], R14 ;  /* 0x0000040e01007387 */ /* 0x0003e20000100800 */
[----:B------:R-:W-:-:S03]  /*30630*/  SEL R5, R5, RZ, !P2 ;  /* 0x000000ff05057207 */ /* 0x000fc60005000000 */
[----:B------:R-:W-:Y:S04]  /*30640*/  STL [R1+0x10], R8 ;  /* 0x0000100801007387 */ /* 0x000fe80000100800 */
[----:B------:R2:W-:Y:S04]  /*30650*/  STL [R1+0xc], R10 ;  /* 0x00000c0a01007387 */ /* 0x0005e80000100800 */
[----:B-1----:R-:W4:Y:S01]  /*30660*/  LDL.LU R14, [R1+0x24] ;  /* 0x00002400010e7983 */ /* 0x002f220000300800 */
[----:B------:R-:W-:-:S03]  /*30670*/  ISETP.NE.U32.AND P4, PT, R5, RZ, PT ;  /* 0x000000ff0500720c */ /* 0x000fc60003f85070 */
[----:B------:R-:W5:Y:S04]  /*30680*/  LDL.LU R12, [R1+0x28] ;  /* 0x00002800010c7983 */ /* 0x000f680000300800 */
[----:B------:R1:W-:Y:S02]  /*30690*/  LDGSTS.E [R249+0x600e8], desc[UR22][R6.64], P5 ;  /* 0x600e800006f97fae */ /* 0x0003e4000a9a1016 */
[----:B-1----:R-:W-:Y:S02]  /*306a0*/  IMAD.MOV.U32 R7, RZ, RZ, R10 ;  /* 0x000000ffff077224 */ /* 0x002fe400078e000a */
[----:B------:R-:W-:Y:S01]  /*306b0*/  IMAD.MOV.U32 R6, RZ, RZ, R8 ;  /* 0x000000ffff067224 */ /* 0x000fe200078e0008 */
[----:B--2---:R-:W2:Y:S04]  /*306c0*/  LDL.LU R10, [R1+0x2c] ;  /* 0x00002c00010a7983 */ /* 0x004ea80000300800 */
[----:B------:R-:W2:Y:S04]  /*306d0*/  LDL.LU R8, [R1+0x30] ;  /* 0x0000300001087983 */ /* 0x000ea80000300800 */
[----:B------:R1:W-:Y:S01]  /*306e0*/  LDGSTS.E [R249+0x600ec], desc[UR22][R6.64], P4 ;  /* 0x600ec00006f97fae */ /* 0x0003e2000a1a1016 */
[----:B------:R-:W-:-:S02]  /*306f0*/  ISETP.GT.AND P4, PT, R4, 0x3c, PT ;  /* 0x0000003c0400780c */ /* 0x000fc40003f84270 */
[----:B------:R-:W-:Y:S02]  /*30700*/  ISETP.GT.AND P5, PT, R4, 0x3d, PT ;  /* 0x0000003d0400780c */ /* 0x000fe40003fa4270 */
[----:B-1----:R-:W-:-:S04]  /*30710*/  SEL R6, RZ, 0x4, !P4 ;  /* 0x00000004ff067807 */ /* 0x002fc80006000000 */
[----:B------:R-:W-:Y:S02]  /*30720*/  SEL R6, R6, RZ, !P2 ;  /* 0x000000ff06067207 */ /* 0x000fe40005000000 */
[----:B------:R-:W-:Y:S02]  /*30730*/  SEL R5, RZ, 0x4, !P5 ;  /* 0x00000004ff057807 */ /* 0x000fe40006800000 */
[----:B------:R-:W-:Y:S02]  /*30740*/  ISETP.NE.U32.AND P5, PT, R6, RZ, PT ;  /* 0x000000ff0600720c */ /* 0x000fe40003fa5070 */
[----:B---3--:R-:W-:-:S05]  /*30750*/  IADD3 R15, P6, PT, R15, R2, RZ ;  /* 0x000000020f0f7210 */ /* 0x008fca0007fde0ff */
[----:B------:R-:W-:Y:S01]  /*30760*/  IMAD.X R16, R16, 0x1, R0, P6 ;  /* 0x0000000110107824 */ /* 0x000fe200030e0600 */
[----:B------:R-:W-:Y:S01]  /*30770*/  STL [R1+0x18], R15 ;  /* 0x0000180f01007387 */ /* 0x000fe20000100800 */
[----:B------:R-:W-:-:S03]  /*30780*/  IMAD.MOV.U32 R6, RZ, RZ, R15 ;  /* 0x000000ffff067224 */ /* 0x000fc600078e000f */
[----:B------:R1:W-:Y:S01]  /*30790*/  STL [R1+0x14], R16 ;  /* 0x0000141001007387 */ /* 0x0003e20000100800 */
[----:B------:R-:W-:-:S04]  /*307a0*/  IADD3 R9, P6, PT, R9, R2, RZ ;  /* 0x0000000209097210 */ /* 0x000fc80007fde0ff */
[----:B------:R-:W-:Y:S01]  /*307b0*/  IADD3.X R13, PT, PT, R13, R0, RZ, P6, !PT ;  /* 0x000000000d0d7210 */ /* 0x000fe200037fe4ff */
[----:B------:R-:W-:Y:S01]  /*307c0*/  STL [R1+0x20], R9 ;  /* 0x0000200901007387 */ /* 0x000fe20000100800 */
[----:B------:R-:W-:-:S03]  /*307d0*/  IMAD.MOV.U32 R7, RZ, RZ, R16 ;  /* 0x000000ffff077224 */ /* 0x000fc600078e0010 */
[----:B------:R3:W-:Y:S04]  /*307e0*/  STL [R1+0x1c], R13 ;  /* 0x00001c0d01007387 */ /* 0x0007e80000100800 */
[----:B-1----:R-:W2:Y:S04]  /*307f0*/  LDL.LU R16, [R1+0x34] ;  /* 0x0000340001107983 */ /* 0x002ea80000300800 */
[----:B------:R-:W2:Y:S04]  /*30800*/  LDL.LU R15, [R1+0x38] ;  /* 0x00003800010f7983 */ /* 0x000ea80000300800 */
[----:B------:R1:W-:Y:S02]  /*30810*/  LDGSTS.E [R249+0x600f0], desc[UR22][R6.64], P5 ;  /* 0x600f000006f97fae */ /* 0x0003e4000a9a1016 */
[----:B-1----:R-:W-:-:S02]  /*30820*/  IMAD.MOV.U32 R7, RZ, RZ, R13 ;  /* 0x000000ffff077224 */ /* 0x002fc400078e000d */
[----:B------:R-:W-:Y:S01]  /*30830*/  IMAD.MOV.U32 R6, RZ, RZ, R9 ;  /* 0x000000ffff067224 */ /* 0x000fe200078e0009 */
[----:B---3--:R-:W3:Y:S04]  /*30840*/  LDL.LU R13, [R1+0x3c] ;  /* 0x00003c00010d7983 */ /* 0x008ee80000300800 */
[----:B------:R-:W3:Y:S01]  /*30850*/  LDL.LU R9, [R1+0x40] ;  /* 0x0000400001097983 */ /* 0x000ee20000300800 */
[----:B------:R-:W-:-:S04]  /*30860*/  SEL R5, R5, RZ, !P2 ;  /* 0x000000ff05057207 */ /* 0x000fc80005000000 */
[----:B------:R-:W-:Y:S02]  /*30870*/  ISETP.NE.U32.AND P4, PT, R5, RZ, PT ;  /* 0x000000ff0500720c */ /* 0x000fe40003f85070 */
[----:B------:R-:W-:-:S11]  /*30880*/  ISETP.GT.AND P5, PT, R4, 0x3f, PT ;  /* 0x0000003f0400780c */ /* 0x000fd60003fa4270 */
[----:B------:R1:W-:Y:S01]  /*30890*/  LDGSTS.E [R249+0x600f4], desc[UR22][R6.64], P4 ;  /* 0x600f400006f97fae */ /* 0x0003e2000a1a1016 */
[----:B------:R-:W-:Y:S02]  /*308a0*/  ISETP.GT.AND P4, PT, R4, 0x3e, PT ;  /* 0x0000003e0400780c */ /* 0x000fe40003f84270 */
[----:B-----5:R-:W-:Y:S02]  /*308b0*/  IADD3 R12, P6, PT, R12, R2, RZ ;  /* 0x000000020c0c7210 */ /* 0x020fe40007fde0ff */
[----:B------:R-:W-:Y:S02]  /*308c0*/  SEL R5, RZ, 0x4, !P5 ;  /* 0x00000004ff057807 */ /* 0x000fe40006800000 */
[----:B----4-:R-:W-:Y:S02]  /*308d0*/  IADD3.X R14, PT, PT, R14, R0, RZ, P6, !PT ;  /* 0x000000000e0e7210 */ /* 0x010fe400037fe4ff */
[----:B-1----:R-:W-:-:S04]  /*308e0*/  SEL R6, RZ, 0x4, !P4 ;  /* 0x00000004ff067807 */ /* 0x002fc80006000000 */
[----:B------:R-:W-:-:S04]  /*308f0*/  SEL R6, R6, RZ, !P2 ;  /* 0x000000ff06067207 */ /* 0x000fc80005000000 */
[----:B------:R-:W-:Y:S02]  /*30900*/  ISETP.NE.U32.AND P5, PT, R6, RZ, PT ;  /* 0x000000ff0600720c */ /* 0x000fe40003fa5070 */
[----:B--2---:R-:W-:Y:S01]  /*30910*/  IADD3 R8, P6, PT, R8, R2, RZ ;  /* 0x0000000208087210 */ /* 0x004fe20007fde0ff */
[----:B------:R-:W-:Y:S04]  /*30920*/  STL [R1+0x28], R12 ;  /* 0x0000280c01007387 */ /* 0x000fe80000100800 */
[----:B------:R-:W-:Y:S01]  /*30930*/  IMAD.X R10, R10, 0x1, R0, P6 ;  /* 0x000000010a0a7824 */ /* 0x000fe200030e0600 */
[----:B------:R1:W-:Y:S01]  /*30940*/  STL [R1+0x24], R14 ;  /* 0x0000240e01007387 */ /* 0x0003e20000100800 */
[----:B------:R-:W-:Y:S02]  /*30950*/  IMAD.MOV.U32 R6, RZ, RZ, R12 ;  /* 0x000000ffff067224 */ /* 0x000fe400078e000c */
[----:B------:R-:W-:Y:S01]  /*30960*/  IMAD.MOV.U32 R7, RZ, RZ, R14 ;  /* 0x000000ffff077224 */ /* 0x000fe200078e000e */
[----:B------:R-:W-:Y:S01]  /*30970*/  STL [R1+0x30], R8 ;  /* 0x0000300801007387 */ /* 0x000fe20000100800 */
[----:B------:R-:W-:-:S03]  /*30980*/  SEL R5, R5, RZ, !P2 ;  /* 0x000000ff05057207 */ /* 0x000fc60005000000 */
[----:B------:R2:W-:Y:S04]  /*30990*/  STL [R1+0x2c], R10 ;  /* 0x00002c0a01007387 */ /* 0x0005e80000100800 */
[----:B-1----:R-:W4:Y:S04]  /*309a0*/  LDL.LU R14, [R1+0x44] ;  /* 0x00004400010e7983 */ /* 0x002f280000300800 */
[----:B------:R-:W5:Y:S01]  /*309b0*/  LDL.LU R12, [R1+0x48] ;  /* 0x00004800010c7983 */ /* 0x000f620000300800 */
[----:B------:R-:W-:-:S03]  /*309c0*/  ISETP.NE.U32.AND P4, PT, R5, RZ, PT ;  /* 0x000000ff0500720c */ /* 0x000fc60003f85070 */
[----:B------:R1:W-:Y:S02]  /*309d0*/  LDGSTS.E [R249+0x600f8], desc[UR22][R6.64], P5 ;  /* 0x600f800006f97fae */ /* 0x0003e4000a9a1016 */
[----:B-1----:R-:W-:Y:S01]  /*309e0*/  MOV R7, R10 ;  /* 0x0000000a00077202 */ /* 0x002fe20000000f00 */
        /* <DEDUP_REMOVED lines=10> */
[----:B------:R-:W-:-:S05]  /*30a90*/  IADD3 R15, P6, PT, R15, R2, RZ ;  /* 0x000000020f0f7210 */ /* 0x000fca0007fde0ff */
[----:B------:R-:W-:Y:S01]  /*30aa0*/  IMAD.X R16, R16, 0x1, R0, P6 ;  /* 0x0000000110107824 */ /* 0x000fe200030e0600 */
[----:B------:R-:W-:Y:S01]  /*30ab0*/  STL [R1+0x38], R15 ;  /* 0x0000380f01007387 */ /* 0x000fe20000100800 */
[----:B------:R-:W-:-:S03]  /*30ac0*/  IMAD.MOV.U32 R6, RZ, RZ, R15 ;  /* 0x000000ffff067224 */ /* 0x000fc600078e000f */
[----:B------:R1:W-:Y:S01]  /*30ad0*/  STL [R1+0x34], R16 ;  /* 0x0000341001007387 */ /* 0x0003e20000100800 */
[----:B------:R-:W-:-:S05]  /*30ae0*/  IMAD.MOV.U32 R7, RZ, RZ, R16 ;  /* 0x000000ffff077224 */ /* 0x000fca00078e0010 */
[----:B------:R1:W-:Y:S01]  /*30af0*/  LDGSTS.E [R249+0x60100], desc[UR22][R6.64], P5 ;  /* 0x6010000006f97fae */ /* 0x0003e2000a9a1016 */
[----:B---3--:R-:W-:-:S05]  /*30b00*/  IADD3 R9, P6, PT, R9, R2, RZ ;  /* 0x0000000209097210 */ /* 0x008fca0007fde0ff */
[----:B------:R-:W-:Y:S01]  /*30b10*/  IMAD.X R13, R13, 0x1, R0, P6 ;  /* 0x000000010d0d7824 */ /* 0x000fe200030e0600 */
[----:B------:R-:W-:Y:S04]  /*30b20*/  STL [R1+0x40], R9 ;  /* 0x0000400901007387 */ /* 0x000fe80000100800 */
[----:B------:R3:W-:Y:S04]  /*30b30*/  STL [R1+0x3c], R13 ;  /* 0x00003c0d01007387 */ /* 0x0007e80000100800 */
[----:B-1----:R-:W2:Y:S04]  /*30b40*/  LDL.LU R16, [R1+0x54] ;  /* 0x0000540001107983 */ /* 0x002ea80000300800 */
[----:B------:R-:W2:Y:S01]  /*30b50*/  LDL.LU R15, [R1+0x58] ;  /* 0x00005800010f7983 */ /* 0x000ea20000300800 */
[----:B------:R-:W-:Y:S01]  /*30b60*/  IMAD.MOV.U32 R7, RZ, RZ, R13 ;  /* 0x000000ffff077224 */ /* 0x000fe200078e000d */
[----:B------:R-:W-:-:S02]  /*30b70*/  MOV R6, R9 ;  /* 0x0000000900067202 */ /* 0x000fc40000000f00 */
[----:B---3--:R-:W3:Y:S04]  /*30b80*/  LDL.LU R13, [R1+0x5c] ;  /* 0x00005c00010d7983 */ /* 0x008ee80000300800 */
[----:B------:R-:W3:Y:S01]  /*30b90*/  LDL.LU R9, [R1+0x60] ;  /* 0x0000600001097983 */ /* 0x000ee20000300800 */
[----:B------:R-:W-:-:S04]  /*30ba0*/  SEL R5, R5, RZ, !P2 ;  /* 0x000000ff05057207 */ /* 0x000fc80005000000 */
[----:B------:R-:W-:Y:S02]  /*30bb0*/  ISETP.NE.U32.AND P4, PT, R5, RZ, PT ;  /* 0x000000ff0500720c */ /* 0x000fe40003f85070 */
[----:B------:R-:W-:-:S11]  /*30bc0*/  ISETP.GT.AND P5, PT, R4, 0x43, PT ;  /* 0x000000430400780c */ /* 0x000fd60003fa4270 */
[----:B------:R1:W-:Y:S01]  /*30bd0*/  LDGSTS.E [R249+0x60104], desc[UR22][R6.64], P4 ;  /* 0x6010400006f97fae */ /* 0x0003e2000a1a1016 */
[----:B------:R-:W-:Y:S02]  /*30be0*/  ISETP.GT.AND P4, PT, R4, 0x42, PT ;  /* 0x000000420400780c */ /* 0x000fe40003f84270 */
[----:B------:R-:W-:Y:S02]  /*30bf0*/  SEL R5, RZ, 0x4, !P5 ;  /* 0x00000004ff057807 */ /* 0x000fe40006800000 */
[----:B-1----:R-:W-:-:S04]  /*30c00*/  SEL R6, RZ, 0x4, !P4 ;  /* 0x00000004ff067807 */ /* 0x002fc80006000000 */
[----:B------:R-:W-:Y:S02]  /*30c10*/  SEL R6, R6, RZ, !P2 ;  /* 0x000000ff06067207 */ /* 0x000fe40005000000 */
[----:B-----5:R-:W-:Y:S02]  /*30c20*/  IADD3 R12, P6, PT, R12, R2, RZ ;  /* 0x000000020c0c7210 */ /* 0x020fe40007fde0ff */
[----:B------:R-:W-:-:S03]  /*30c30*/  ISETP.NE.U32.AND P5, PT, R6, RZ, PT ;  /* 0x000000ff0600720c */ /* 0x000fc60003fa5070 */
[----:B----4-:R-:W-:Y:S01]  /*30c40*/  IMAD.X R14, R14, 0x1, R0, P6 ;  /* 0x000000010e0e7824 */ /* 0x010fe200030e0600 */
[----:B------:R-:W-:Y:S01]  /*30c50*/  STL [R1+0x48], R12 ;  /* 0x0000480c01007387 */ /* 0x000fe20000100800 */
[----:B------:R-:W-:-:S03]  /*30c60*/  IMAD.MOV.U32 R6, RZ, RZ, R12 ;  /* 0x000000ffff067224 */ /* 0x000fc600078e000c */
[----:B------:R1:W-:Y:S01]  /*30c70*/  STL [R1+0x44], R14 ;  /* 0x0000440e01007387 */ /* 0x0003e20000100800 */
[----:B------:R-:W-:Y:S02]  /*30c80*/  MOV R7, R14 ;  /* 0x0000000e00077202 */ /* 0x000fe40000000f00 */
[----:B------:R-:W-:-:S03]  /*30c90*/  SEL R5, R5, RZ, !P2 ;  /* 0x000000ff05057207 */ /* 0x000fc60005000000 */
[----:B------:R4:W-:Y:S01]  /*30ca0*/  LDGSTS.E [R249+0x60108], desc[UR22][R6.64], P5 ;  /* 0x6010800006f97fae */ /* 0x0009e2000a9a1016 */
[----:B--2---:R-:W-:-:S05]  /*30cb0*/  IADD3 R8, P6, PT, R8, R2, RZ ;  /* 0x0000000208087210 */ /* 0x004fca0007fde0ff */
[----:B------:R-:W-:Y:S01]  /*30cc0*/  IMAD.X R10, R10, 0x1, R0, P6 ;  /* 0x000000010a0a7824 */ /* 0x000fe200030e0600 */
[----:B------:R-:W-:Y:S04]  /*30cd0*/  STL [R1+0x50], R8 ;  /* 0x0000500801007387 */ /* 0x000fe80000100800 */
[----:B------:R2:W-:Y:S04]  /*30ce0*/  STL [R1+0x4c], R10 ;  /* 0x00004c0a01007387 */ /* 0x0005e80000100800 */
[----:B-1----:R-:W5:Y:S01]  /*30cf0*/  LDL.LU R14, [R1+0x64] ;  /* 0x00006400010e7983 */ /* 0x002f620000300800 */
[----:B------:R-:W-:-:S03]  /*30d00*/  ISETP.NE.U32.AND P4, PT, R5, RZ, PT ;  /* 0x000000ff0500720c */ /* 0x000fc60003f85070 */
[----:B------:R-:W5:Y:S01]  /*30d10*/  LDL.LU R12, [R1+0x68] ;  /* 0x00006800010c7983 */ /* 0x000f620000300800 */
[----:B----4-:R-:W-:Y:S02]  /*30d20*/  IMAD.MOV.U32 R7, RZ, RZ, R10 ;  /* 0x000000ffff077224 */ /* 0x010fe400078e000a */
[----:B------:R-:W-:Y:S01]  /*30d30*/  IMAD.MOV.U32 R6, RZ, RZ, R8 ;  /* 0x000000ffff067224 */ /* 0x000fe200078e0008 */
[----:B--2---:R-:W2:Y:S04]  /*30d40*/  LDL.LU R10, [R1+0x6c] ;  /* 0x00006c00010a7983 */ /* 0x004ea80000300800 */
[----:B------:R-:W4:Y:S04]  /*30d50*/  LDL.LU R8, [R1+0x70] ;  /* 0x0000700001087983 */ /* 0x000f280000300800 */
        /* <DEDUP_REMOVED lines=8> */
[--C-:B------:R-:W-:Y:S01]  /*30de0*/  IMAD.X R16, R16, 0x1, R0.reuse, P6 ;  /* 0x0000000110107824 */ /* 0x100fe200030e0600 */
[----:B---3--:R-:W-:Y:S01]  /*30df0*/  IADD3 R9, P6, PT, R9, R2, RZ ;  /* 0x0000000209097210 */ /* 0x008fe20007fde0ff */
[----:B------:R-:W-:Y:S04]  /*30e00*/  STL [R1+0x58], R15 ;  /* 0x0000580f01007387 */ /* 0x000fe80000100800 */
[----:B------:R-:W-:Y:S01]  /*30e10*/  IMAD.X R13, R13, 0x1, R0, P6 ;  /* 0x000000010d0d7824 */ /* 0x000fe200030e0600 */
[----:B------:R1:W-:Y:S01]  /*30e20*/  STL [R1+0x54], R16 ;  /* 0x0000541001007387 */ /* 0x0003e20000100800 */
[----:B------:R-:W-:Y:S01]  /*30e30*/  MOV R6, R15 ;  /* 0x0000000f00067202 */ /* 0x000fe20000000f00 */
[----:B------:R-:W-:Y:S02]  /*30e40*/  IMAD.MOV.U32 R7, RZ, RZ, R16 ;  /* 0x000000ffff077224 */ /* 0x000fe400078e0010 */
[----:B------:R-:W-:Y:S04]  /*30e50*/  STL [R1+0x60], R9 ;  /* 0x0000600901007387 */ /* 0x000fe80000100800 */
        /* <DEDUP_REMOVED lines=14> */
[----:B-1----:R-:W-:Y:S02]  /*30f40*/  SEL R6, RZ, 0x4, !P4 ;  /* 0x00000004ff067807 */ /* 0x002fe40006000000 */
[----:B-----5:R-:W-:Y:S02]  /*30f50*/  IADD3 R12, P6, PT, R12, R2, RZ ;  /* 0x000000020c0c7210 */ /* 0x020fe40007fde0ff */
[----:B------:R-:W-:-:S03]  /*30f60*/  SEL R6, R6, RZ, !P2 ;  /* 0x000000ff06067207 */ /* 0x000fc60005000000 */
[----:B------:R-:W-:Y:S01]  /*30f70*/  IMAD.X R14, R14, 0x1, R0, P6 ;  /* 0x000000010e0e7824 */ /* 0x000fe200030e0600 */
[----:B------:R-:W-:Y:S02]  /*30f80*/  ISETP.NE.U32.AND P5, PT, R6, RZ, PT ;  /* 0x000000ff0600720c */ /* 0x000fe40003fa5070 */
[----:B----4-:R-:W-:Y:S01]  /*30f90*/  IADD3 R8, P6, PT, R8, R2, RZ ;  /* 0x0000000208087210 */ /* 0x010fe20007fde0ff */
[----:B------:R-:W-:Y:S03]  /*30fa0*/  STL [R1+0x68], R12 ;  /* 0x0000680c01007387 */ /* 0x000fe60000100800 */
[----:B--2---:R-:W-:Y:S01]  /*30fb0*/  IADD3.X R10, PT, PT, R10, R0, RZ, P6, !PT ;  /* 0x000000000a0a7210 */ /* 0x004fe200037fe4ff */
        /* <DEDUP_REMOVED lines=21> */
[----:B------:R-:W-:-:S04]  /*31110*/  IADD3 R15, P6, PT, R15, R2, RZ ;  /* 0x000000020f0f7210 */ /* 0x000fc80007fde0ff */
[----:B------:R-:W-:Y:S01]  /*31120*/  IADD3.X R16, PT, PT, R16, R0, RZ, P6, !PT ;  /* 0x0000000010107210 */ /* 0x000fe200037fe4ff */
        /* <DEDUP_REMOVED lines=11> */
[----:B------:R-:W-:Y:S01]  /*311e0*/  MOV R7, R13 ;  /* 0x0000000d00077202 */ /* 0x000fe20000000f00 */
[----:B------:R-:W-:-:S02]  /*311f0*/  IMAD.MOV.U32 R6, RZ, RZ, R9 ;  /* 0x000000ffff067224 */ /* 0x000fc400078e0009 */
        /* <DEDUP_REMOVED lines=11> */
[----:B----4-:R-:W-:Y:S01]  /*312b0*/  IMAD.X R14, R14, 0x1, R0, P6 ;  /* 0x000000010e0e7824 */ /* 0x010fe200030e0600 */
[----:B------:R-:W-:Y:S01]  /*312c0*/  ISETP.NE.U32.AND P5, PT, R6, RZ, PT ;  /* 0x000000ff0600720c */ /* 0x000fe20003fa5070 */
[----:B------:R-:W-:Y:S01]  /*312d0*/  STL [R1+0x88], R12 ;  /* 0x0000880c01007387 */ /* 0x000fe20000100800 */
[----:B------:R-:W-:-:S03]  /*312e0*/  IMAD.MOV.U32 R6, RZ, RZ, R12 ;  /* 0x000000ffff067224 */ /* 0x000fc600078e000c */
[----:B------:R1:W-:Y:S01]  /*312f0*/  STL [R1+0x84], R14 ;  /* 0x0000840e01007387 */ /* 0x0003e20000100800 */
[----:B------:R-:W-:Y:S01]  /*31300*/  IMAD.MOV.U32 R7, RZ, RZ, R14 ;  /* 0x000000ffff077224 */ /* 0x000fe200078e000e */
[----:B------:R-:W-:Y:S02]  /*31310*/  SEL R5, R5, RZ, !P2 ;  /* 0x000000ff05057207 */ /* 0x000fe40005000000 */
[----:B--2---:R-:W-:-:S04]  /*31320*/  IADD3 R8, P6, PT, R8, R2, RZ ;  /* 0x0000000208087210 */ /* 0x004fc80007fde0ff */
[----:B------:R2:W-:Y:S01]  /*31330*/  LDGSTS.E [R249+0x60128], desc[UR22][R6.64], P5 ;  /* 0x6012800006f97fae */ /* 0x0005e2000a9a1016 */
[----:B------:R-:W-:-:S03]  /*31340*/  IMAD.X R10, R10, 0x1, R0, P6 ;  /* 0x000000010a0a7824 */ /* 0x000fc600030e0600 */
[----:B------:R-:W-:Y:S04]  /*31350*/  STL [R1+0x90], R8 ;  /* 0x0000900801007387 */ /* 0x000fe80000100800 */
[----:B------:R4:W-:Y:S04]  /*31360*/  STL [R1+0x8c], R10 ;  /* 0x00008c0a01007387 */ /* 0x0009e80000100800 */
[----:B-1----:R-:W5:Y:S04]  /*31370*/  LDL.LU R14, [R1+0xa4] ;  /* 0x0000a400010e7983 */ /* 0x002f680000300800 */
[----:B------:R-:W5:Y:S01]  /*31380*/  LDL.LU R12, [R1+0xa8] ;  /* 0x0000a800010c7983 */ /* 0x000f620000300800 */
[----:B------:R-:W-:Y:S01]  /*31390*/  ISETP.NE.U32.AND P4, PT, R5, RZ, PT ;  /* 0x000000ff0500720c */ /* 0x000fe20003f85070 */
[----:B--2---:R-:W-:Y:S01]  /*313a0*/  IMAD.MOV.U32 R7, RZ, RZ, R10 ;  /* 0x000000ffff077224 */ /* 0x004fe200078e000a */
[----:B------:R-:W-:Y:S01]  /*313b0*/  MOV R6, R8 ;  /* 0x0000000800067202 */ /* 0x000fe20000000f00 */
[----:B----4-:R-:W2:Y:S04]  /*313c0*/  LDL.LU R10, [R1+0xac] ;  /* 0x0000ac00010a7983 */ /* 0x010ea80000300800 */
[----:B------:R-:W4:Y:S06]  /*313d0*/  LDL.LU R8, [R1+0xb0] ;  /* 0x0000b00001087983 */ /* 0x000f2c0000300800 */
        /* <DEDUP_REMOVED lines=13> */
[----:B------:R-:W-:Y:S01]  /*314b0*/  IMAD.MOV.U32 R6, RZ, RZ, R15 ;  /* 0x000000ffff067224 */ /* 0x000fe200078e000f */
[----:B------:R-:W-:Y:S02]  /*314c0*/  MOV R7, R16 ;  /* 0x0000001000077202 */ /* 0x000fe40000000f00 */
        /* <DEDUP_REMOVED lines=18> */
[--C-:B------:R-:W-:Y:S01]  /*315f0*/  IMAD.X R14, R14, 0x1, R0.reuse, P6 ;  /* 0x000000010e0e7824 */ /* 0x100fe200030e0600 */
[----:B------:R-:W-:Y:S02]  /*31600*/  ISETP.NE.U32.AND P5, PT, R6, RZ, PT ;  /* 0x000000ff0600720c */ /* 0x000fe40003fa5070 */
[----:B----4-:R-:W-:Y:S01]  /*31610*/  IADD3 R8, P6, PT, R8, R2, RZ ;  /* 0x0000000208087210 */ /* 0x010fe20007fde0ff */
[----:B------:R-:W-:Y:S04]  /*31620*/  STL [R1+0xa8], R12 ;  /* 0x0000a80c01007387 */ /* 0x000fe80000100800 */
[----:B--2---:R-:W-:Y:S01]  /*31630*/  IMAD.X R10, R10, 0x1, R0, P6 ;  /* 0x000000010a0a7824 */ /* 0x004fe200030e0600 */
[----:B------:R1:W-:Y:S01]  /*31640*/  STL [R1+0xa4], R14 ;  /* 0x0000a40e01007387 */ /* 0x0003e20000100800 */
[----:B------:R-:W-:Y:S01]  /*31650*/  MOV R6, R12 ;  /* 0x0000000c00067202 */ /* 0x000fe20000000f00 */
[----:B------:R-:W-:-:S02]  /*31660*/  IMAD.MOV.U32 R7, RZ, RZ, R14 ;  /* 0x000000ffff077224 */ /* 0x000fc400078e000e */
[----:B------:R-:W-:Y:S01]  /*31670*/  STL [R1+0xb0], R8 ;  /* 0x0000b00801007387 */ /* 0x000fe20000100800 */
[----:B------:R-:W-:-:S03]  /*31680*/  SEL R5, R5, RZ, !P2 ;  /* 0x000000ff05057207 */ /* 0x000fc60005000000 */
        /* <DEDUP_REMOVED lines=23> */
[----:B---3--:R-:W-:-:S04]  /*31800*/  IADD3 R9, P6, PT, R9, R2, RZ ;  /* 0x0000000209097210 */ /* 0x008fc80007fde0ff */
[----:B------:R-:W-:Y:S01]  /*31810*/  IADD3.X R13, PT, PT, R13, R0, RZ, P6, !PT ;  /* 0x000000000d0d7210 */ /* 0x000fe200037fe4ff */
[----:B------:R-:W-:Y:S04]  /*31820*/  STL [R1+0xc0], R9 ;  /* 0x0000c00901007387 */ /* 0x000fe80000100800 */
[----:B------:R3:W-:Y:S04]  /*31830*/  STL [R1+0xbc], R13 ;  /* 0x0000bc0d01007387 */ /* 0x0007e80000100800 */
[----:B-1----:R-:W2:Y:S04]  /*31840*/  LDL.LU R16, [R1+0xd4] ;  /* 0x0000d40001107983 */ /* 0x002ea80000300800 */
[----:B------:R-:W2:Y:S01]  /*31850*/  LDL.LU R15, [R1+0xd8] ;  /* 0x0000d800010f7983 */ /* 0x000ea20000300800 */
[----:B------:R-:W-:-:S02]  /*31860*/  IMAD.MOV.U32 R7, RZ, RZ, R13 ;  /* 0x000000ffff077224 */ /* 0x000fc400078e000d */
        /* <DEDUP_REMOVED lines=11> */
[----:B-----5:R-:W-:-:S04]  /*31920*/  IADD3 R12, P6, PT, R12, R2, RZ ;  /* 0x000000020c0c7210 */ /* 0x020fc80007fde0ff */
[----:B----4-:R-:W-:Y:S02]  /*31930*/  IADD3.X R14, PT, PT, R14, R0, RZ, P6, !PT ;  /* 0x000000000e0e7210 */ /* 0x010fe400037fe4ff */
        /* <DEDUP_REMOVED lines=15> */
[----:B------:R-:W-:-:S02]  /*31a30*/  MOV R7, R10 ;  /* 0x0000000a00077202 */ /* 0x000fc40000000f00 */
[----:B----4-:R-:W2:Y:S04]  /*31a40*/  LDL.LU R10, [R1+0xec] ;  /* 0x0000ec00010a7983 */ /* 0x010ea80000300800 */
[----:B------:R-:W4:Y:S05]  /*31a50*/  LDL.LU R8, [R1+0xf0] ;  /* 0x0000f00001087983 */ /* 0x000f2a0000300800 */
        /* <DEDUP_REMOVED lines=13> */
[----:B------:R-:W-:Y:S02]  /*31b30*/  IMAD.MOV.U32 R6, RZ, RZ, R15 ;  /* 0x000000ffff067224 */ /* 0x000fe400078e000f */
[----:B------:R-:W-:Y:S01]  /*31b40*/  IMAD.MOV.U32 R7, RZ, RZ, R16 ;  /* 0x000000ffff077224 */ /* 0x000fe200078e0010 */
[----:B------:R-:W-:Y:S04]  /*31b50*/  STL [R1+0xe0], R9 ;  /* 0x0000e00901007387 */ /* 0x000fe80000100800 */
[----:B------:R3:W-:Y:S04]  /*31b60*/  STL [R1+0xdc], R13 ;  /* 0x0000dc0d01007387 */ /* 0x0007e80000100800 */
[----:B-1----:R-:W2:Y:S04]  /*31b70*/  LDL.LU R16, [R1+0xf4] ;  /* 0x0000f40001107983 */ /* 0x002ea80000300800 */
[----:B------:R-:W2:Y:S04]  /*31b80*/  LDL.LU R15, [R1+0xf8] ;  /* 0x0000f800010f7983 */ /* 0x000ea80000300800 */
[----:B------:R1:W-:Y:S02]  /*31b90*/  LDGSTS.E [R249+0x60150], desc[UR22][R6.64], P5 ;  /* 0x6015000006f97fae */ /* 0x0003e4000a9a1016 */
[----:B-1----:R-:W-:Y:S01]  /*31ba0*/  IMAD.MOV.U32 R7, RZ, RZ, R13 ;  /* 0x000000ffff077224 */ /* 0x002fe200078e000d */
[----:B------:R-:W-:Y:S01]  /*31bb0*/  MOV R6, R9 ;  /* 0x0000000900067202 */ /* 0x000fe20000000f00 */
        /* <DEDUP_REMOVED lines=17> */
[----:B------:R-:W-:Y:S01]  /*31cd0*/  IMAD.MOV.U32 R6, RZ, RZ, R12 ;  /* 0x000000ffff067224 */ /* 0x000fe200078e000c */
[----:B------:R-:W-:-:S02]  /*31ce0*/  MOV R7, R14 ;  /* 0x0000000e00077202 */ /* 0x000fc40000000f00 */
        /* <DEDUP_REMOVED lines=21> */
[----:B------:R-:W-:Y:S02]  /*31e40*/  MOV R6, R15 ;  /* 0x0000000f00067202 */ /* 0x000fe40000000f00 */
[----:B------:R-:W-:Y:S01]  /*31e50*/  IMAD.MOV.U32 R7, RZ, RZ, R16 ;  /* 0x000000ffff077224 */ /* 0x000fe200078e0010 */
[----:B------:R1:W-:Y:S04]  /*31e60*/  STL [R1+0xf4], R16 ;  /* 0x0000f41001007387 */ /* 0x0003e80000100800 */
[----:B------:R1:W-:Y:S01]  /*31e70*/  LDGSTS.E [R249+0x60160], desc[UR22][R6.64], P5 ;  /* 0x6016000006f97fae */ /* 0x0003e2000a9a1016 */
[----:B---3--:R-:W-:-:S05]  /*31e80*/  IADD3 R9, P6, PT, R9, R2, RZ ;  /* 0x0000000209097210 */ /* 0x008fca0007fde0ff */
[----:B------:R-:W-:Y:S01]  /*31e90*/  IMAD.X R13, R13, 0x1, R0, P6 ;  /* 0x000000010d0d7824 */ /* 0x000fe200030e0600 */
[----:B------:R-:W-:Y:S04]  /*31ea0*/  STL [R1+0x100], R9 ;  /* 0x0001000901007387 */ /* 0x000fe80000100800 */
[----:B------:R3:W-:Y:S04]  /*31eb0*/  STL [R1+0xfc], R13 ;  /* 0x0000fc0d01007387 */ /* 0x0007e80000100800 */
[----:B-1----:R-:W2:Y:S01]  /*31ec0*/  LDL.LU R16, [R1+0x114] ;  /* 0x0001140001107983 */ /* 0x002ea20000300800 */
[----:B------:R-:W-:-:S03]  /*31ed0*/  IMAD.MOV.U32 R7, RZ, RZ, R13 ;  /* 0x000000ffff077224 */ /* 0x000fc600078e000d */
[----:B------:R-:W2:Y:S01]  /*31ee0*/  LDL.LU R15, [R1+0x118] ;  /* 0x00011800010f7983 */ /* 0x000ea20000300800 */
[----:B------:R-:W-:-:S03]  /*31ef0*/  IMAD.MOV.U32 R6, RZ, RZ, R9 ;  /* 0x000000ffff067224 */ /* 0x000fc600078e0009 */
        /* <DEDUP_REMOVED lines=16> */
[----:B------:R-:W-:Y:S01]  /*32000*/  IMAD.MOV.U32 R7, RZ, RZ, R14 ;  /* 0x000000ffff077224 */ /* 0x000fe200078e000e */
[----:B------:R-:W-:-:S04]  /*32010*/  SEL R5, R5, RZ, !P2 ;  /* 0x000000ff05057207 */ /* 0x000fc80005000000 */
[----:B------:R4:W-:Y:S01]  /*32020*/  LDGSTS.E [R249+0x60168], desc[UR22][R6.64], P5 ;  /* 0x6016800006f97fae */ /* 0x0009e2000a9a1016 */
[----:B--2---:R-:W-:-:S04]  /*32030*/  IADD3 R8, P6, PT, R8, R2, RZ ;  /* 0x0000000208087210 */ /* 0x004fc80007fde0ff */
[----:B------:R-:W-:Y:S01]  /*32040*/  IADD3.X R10, PT, PT, R10, R0, RZ, P6, !PT ;  /* 0x000000000a0a7210 */ /* 0x000fe200037fe4ff */
[----:B------:R-:W-:Y:S04]  /*32050*/  STL [R1+0x110], R8 ;  /* 0x0001100801007387 */ /* 0x000fe80000100800 */
[----:B------:R2:W-:Y:S04]  /*32060*/  STL [R1+0x10c], R10 ;  /* 0x00010c0a01007387 */ /* 0x0005e80000100800 */
[----:B-1----:R-:W5:Y:S04]  /*32070*/  LDL.LU R14, [R1+0x124] ;  /* 0x00012400010e7983 */ /* 0x002f680000300800 */
[----:B------:R-:W5:Y:S01]  /*32080*/  LDL.LU R12, [R1+0x128] ;  /* 0x00012800010c7983 */ /* 0x000f620000300800 */
[----:B------:R-:W-:Y:S01]  /*32090*/  ISETP.NE.U32.AND P4, PT, R5, RZ, PT ;  /* 0x000000ff0500720c */ /* 0x000fe20003f85070 */
[----:B----4-:R-:W-:-:S02]  /*320a0*/  IMAD.MOV.U32 R7, RZ, RZ, R10 ;  /* 0x000000ffff077224 */ /* 0x010fc400078e000a */
[----:B------:R-:W-:Y:S01]  /*320b0*/  IMAD.MOV.U32 R6, RZ, RZ, R8 ;  /* 0x000000ffff067224 */ /* 0x000fe200078e0008 */
[----:B--2---:R-:W2:Y:S04]  /*320c0*/  LDL.LU R10, [R1+0x12c] ;  /* 0x00012c00010a7983 */ /* 0x004ea80000300800 */
        /* <DEDUP_REMOVED lines=9> */
[----:B------:R-:W-:Y:S02]  /*32160*/  IADD3.X R16, PT, PT, R16, R0, RZ, P6, !PT ;  /* 0x0000000010107210 */ /* 0x000fe400037fe4ff */
        /* <DEDUP_REMOVED lines=11> */
[----:B-1----:R-:W-:Y:S01]  /*32220*/  MOV R7, R13 ;  /* 0x0000000d00077202 */ /* 0x002fe20000000f00 */
        /* <DEDUP_REMOVED lines=18> */
[----:B------:R-:W-:-:S02]  /*32350*/  IMAD.MOV.U32 R6, RZ, RZ, R12 ;  /* 0x000000ffff067224 */ /* 0x000fc400078e000c */
        /* <DEDUP_REMOVED lines=8> */
[----:B-1----:R-:W-:Y:S01]  /*323e0*/  IMAD.MOV.U32 R7, RZ, RZ, R10 ;  /* 0x000000ffff077224 */ /* 0x002fe200078e000a */
[----:B------:R-:W-:Y:S01]  /*323f0*/  MOV R6, R8 ;  /* 0x0000000800067202 */ /* 0x000fe20000000f00 */
        /* <DEDUP_REMOVED lines=14> */
[----:B------:R-:W-:-:S05]  /*324e0*/  MOV R7, R16 ;  /* 0x0000001000077202 */ /* 0x000fca0000000f00 */
[----:B------:R1:W-:Y:S01]  /*324f0*/  LDGSTS.E [R249+0x60180], desc[UR22][R6.64], P5 ;  /* 0x6018000006f97fae */ /* 0x0003e2000a9a1016 */
[----:B---3--:R-:W-:-:S05]  /*32500*/  IADD3 R9, P6, PT, R9, R2, RZ ;  /* 0x0000000209097210 */ /* 0x008fca0007fde0ff */
[----:B------:R-:W-:Y:S01]  /*32510*/  IMAD.X R13, R13, 0x1, R0, P6 ;  /* 0x000000010d0d7824 */ /* 0x000fe200030e0600 */
        /* <DEDUP_REMOVED lines=20> */
[----:B------:R-:W-:Y:S02]  /*32660*/  MOV R6, R12 ;  /* 0x0000000c00067202 */ /* 0x000fe40000000f00 */
[----:B------:R-:W-:Y:S01]  /*32670*/  IMAD.MOV.U32 R7, RZ, RZ, R14 ;  /* 0x000000ffff077224 */ /* 0x000fe200078e000e */
[----:B------:R1:W-:Y:S01]  /*32680*/  STL [R1+0x144], R14 ;  /* 0x0001440e01007387 */ /* 0x0003e20000100800 */
[----:B------:R-:W-:-:S04]  /*32690*/  SEL R5, R5, RZ, !P2 ;  /* 0x000000ff05057207 */ /* 0x000fc80005000000 */
        /* <DEDUP_REMOVED lines=21> */
[----:B---3--:R-:W-:Y:S01]  /*327f0*/  IADD3 R9, P6, PT, R9, R2, RZ ;  /* 0x0000000209097210 */ /* 0x008fe20007fde0ff */
[----:B------:R-:W-:Y:S03]  /*32800*/  STL [R1+0x158], R15 ;  /* 0x0001580f01007387 */ /* 0x000fe60000100800 */
[----:B------:R-:W-:Y:S01]  /*32810*/  IADD3.X R13, PT, PT, R13, R0, RZ, P6, !PT ;  /* 0x000000000d0d7210 */ /* 0x000fe200037fe4ff */
        /* <DEDUP_REMOVED lines=21> */
[----:B------:R-:W-:Y:S02]  /*32970*/  IADD3.X R14, PT, PT, R14, R0, RZ, P6, !PT ;  /* 0x000000000e0e7210 */ /* 0x000fe400037fe4ff */
        /* <DEDUP_REMOVED lines=163> */
[----:B--2---:R-:W-:-:S05]  /*333b0*/  IADD3 R8, P6, PT, R8, R2, RZ ;  /* 0x0000000208087210 */ /* 0x004fca0007fde0ff */
[----:B------:R-:W-:Y:S01]  /*333c0*/  IMAD.X R10, R10, 0x1, R0, P6 ;  /* 0x000000010a0a7824 */ /* 0x000fe200030e0600 */
[----:B------:R-:W-:Y:S04]  /*333d0*/  STL [R1+0x1d0], R8 ;  /* 0x0001d00801007387 */ /* 0x000fe80000100800 */
[----:B------:R2:W-:Y:S04]  /*333e0*/  STL [R1+0x1cc], R10 ;  /* 0x0001cc0a01007387 */ /* 0x0005e80000100800 */
[----:B-1----:R-:W5:Y:S04]  /*333f0*/  LDL.LU R14, [R1+0x1e4] ;  /* 0x0001e400010e7983 */ /* 0x002f680000300800 */
[----:B------:R-:W5:Y:S01]  /*33400*/  LDL.LU R12, [R1+0x1e8] ;  /* 0x0001e800010c7983 */ /* 0x000f620000300800 */
[----:B------:R-:W-:Y:S01]  /*33410*/  ISETP.NE.U32.AND P4, PT, R5, RZ, PT ;  /* 0x000000ff0500720c */ /* 0x000fe20003f85070 */
[----:B----4-:R-:W-:Y:S01]  /*33420*/  IMAD.MOV.U32 R7, RZ, RZ, R10 ;  /* 0x000000ffff077224 */ /* 0x010fe200078e000a */
[----:B------:R-:W-:Y:S01]  /*33430*/  MOV R6, R8 ;  /* 0x0000000800067202 */ /* 0x000fe20000000f00 */
[----:B--2---:R-:W2:Y:S04]  /*33440*/  LDL.LU R10, [R1+0x1ec] ;  /* 0x0001ec00010a7983 */ /* 0x004ea80000300800 */
        /* <DEDUP_REMOVED lines=62> */
[----:B------:R1:W-:Y:S01]  /*33830*/  STL [R1+0x1f8], R15 ;  /* 0x0001f80f01007387 */ /* 0x0003e20000100800 */
[----:B------:R-:W-:-:S03]  /*33840*/  IMAD.MOV.U32 R6, RZ, RZ, R15 ;  /* 0x000000ffff067224 */ /* 0x000fc600078e000f */
[----:B------:R3:W-:Y:S01]  /*33850*/  STL [R1+0x1f4], R16 ;  /* 0x0001f41001007387 */ /* 0x0007e20000100800 */
[----:B------:R-:W-:-:S03]  /*33860*/  IMAD.MOV.U32 R7, RZ, RZ, R16 ;  /* 0x000000ffff077224 */ /* 0x000fc600078e0010 */
[----:B-1----:R-:W2:Y:S04]  /*33870*/  LDL.LU R15, [R1+0x218] ;  /* 0x00021800010f7983 */ /* 0x002ea80000300800 */
[----:B------:R1:W-:Y:S01]  /*33880*/  LDGSTS.E [R249+0x601e0], desc[UR22][R6.64], P5 ;  /* 0x601e000006f97fae */ /* 0x0003e2000a9a1016 */
[----:B---3--:R-:W-:-:S04]  /*33890*/  IADD3 R9, P6, PT, R9, R2, RZ ;  /* 0x0000000209097210 */ /* 0x008fc80007fde0ff */
[----:B------:R-:W-:Y:S01]  /*338a0*/  IADD3.X R13, PT, PT, R13, R0, RZ, P6, !PT ;  /* 0x000000000d0d7210 */ /* 0x000fe200037fe4ff */
[----:B------:R-:W-:Y:S04]  /*338b0*/  STL [R1+0x200], R9 ;  /* 0x0002000901007387 */ /* 0x000fe80000100800 */
[----:B------:R3:W-:Y:S04]  /*338c0*/  STL [R1+0x1fc], R13 ;  /* 0x0001fc0d01007387 */ /* 0x0007e80000100800 */
[----:B------:R-:W2:Y:S01]  /*338d0*/  LDL.LU R16, [R1+0x214] ;  /* 0x0002140001107983 */ /* 0x000ea20000300800 */
        /* <DEDUP_REMOVED lines=12> */
[----:B------:R-:W-:Y:S02]  /*339a0*/  SEL R5, R5, RZ, !P2 ;  /* 0x000000ff05057207 */ /* 0x000fe40005000000 */
[----:B------:R-:W-:Y:S02]  /*339b0*/  ISETP.NE.U32.AND P5, PT, R6, RZ, PT ;  /* 0x000000ff0600720c */ /* 0x000fe40003fa5070 */
[----:B-----5:R-:W-:-:S04]  /*339c0*/  IADD3 R12, P6, PT, R12, R2, RZ ;  /* 0x000000020c0c7210 */ /* 0x020fc80007fde0ff */
[----:B----4-:R-:W-:Y:S02]  /*339d0*/  IADD3.X R14, PT, PT, R14, R0, RZ, P6, !PT ;  /* 0x000000000e0e7210 */ /* 0x010fe400037fe4ff */
[----:B------:R-:W-:Y:S01]  /*339e0*/  ISETP.NE.U32.AND P4, PT, R5, RZ, PT ;  /* 0x000000ff0500720c */ /* 0x000fe20003f85070 */
[----:B------:R-:W-:Y:S02]  /*339f0*/  IMAD.MOV.U32 R6, RZ, RZ, R12 ;  /* 0x000000ffff067224 */ /* 0x000fe400078e000c */
[----:B------:R-:W-:Y:S01]  /*33a00*/  IMAD.MOV.U32 R7, RZ, RZ, R14 ;  /* 0x000000ffff077224 */ /* 0x000fe200078e000e */
[----:B------:R-:W-:Y:S04]  /*33a10*/  STL [R1+0x208], R12 ;  /* 0x0002080c01007387 */ /* 0x000fe80000100800 */
[----:B------:R1:W-:Y:S04]  /*33a20*/  STL [R1+0x204], R14 ;  /* 0x0002040e01007387 */ /* 0x0003e80000100800 */
[----:B------:R4:W-:Y:S01]  /*33a30*/  LDGSTS.E [R249+0x601e8], desc[UR22][R6.64], P5 ;  /* 0x601e800006f97fae */ /* 0x0009e2000a9a1016 */
[----:B--2---:R-:W-:-:S05]  /*33a40*/  IADD3 R8, P6, PT, R8, R2, RZ ;  /* 0x0000000208087210 */ /* 0x004fca0007fde0ff */
[----:B------:R-:W-:Y:S01]  /*33a50*/  IMAD.X R10, R10, 0x1, R0, P6 ;  /* 0x000000010a0a7824 */ /* 0x000fe200030e0600 */
[----:B------:R-:W-:Y:S01]  /*33a60*/  STL [R1+0x210], R8 ;  /* 0x0002100801007387 */ /* 0x000fe20000100800 */
[----:B----4-:R-:W-:-:S03]  /*33a70*/  IMAD.MOV.U32 R6, RZ, RZ, R8 ;  /* 0x000000ffff067224 */ /* 0x010fc600078e0008 */
[----:B------:R2:W-:Y:S01]  /*33a80*/  STL [R1+0x20c], R10 ;  /* 0x00020c0a01007387 */ /* 0x0005e20000100800 */
[----:B------:R-:W-:-:S03]  /*33a90*/  MOV R7, R10 ;  /* 0x0000000a00077202 */ /* 0x000fc60000000f00 */
[----:B-1----:R-:W4:Y:S04]  /*33aa0*/  LDL.LU R14, [R1+0x224] ;  /* 0x00022400010e7983 */ /* 0x002f280000300800 */
[----:B------:R-:W5:Y:S04]  /*33ab0*/  LDL.LU R12, [R1+0x228] ;  /* 0x00022800010c7983 */ /* 0x000f680000300800 */
[----:B------:R1:W-:Y:S01]  /*33ac0*/  LDGSTS.E [R249+0x601ec], desc[UR22][R6.64], P4 ;  /* 0x601ec00006f97fae */ /* 0x0003e2000a1a1016 */
[----:B------:R-:W-:-:S03]  /*33ad0*/  ISETP.GT.AND P4, PT, R4, 0x7c, PT ;  /* 0x0000007c0400780c */ /* 0x000fc60003f84270 */
[----:B--2---:R-:W2:Y:S01]  /*33ae0*/  LDL.LU R10, [R1+0x22c] ;  /* 0x00022c00010a7983 */ /* 0x004ea20000300800 */
[----:B------:R-:W-:-:S03]  /*33af0*/  SEL R5, RZ, 0x4, !P4 ;  /* 0x00000004ff057807 */ /* 0x000fc60006000000 */
[----:B------:R-:W2:Y:S01]  /*33b00*/  LDL.LU R8, [R1+0x230] ;  /* 0x0002300001087983 */ /* 0x000ea20000300800 */
[----:B------:R-:W-:-:S04]  /*33b10*/  SEL R5, R5, RZ, !P2 ;  /* 0x000000ff05057207 */ /* 0x000fc80005000000 */
[----:B------:R-:W-:Y:S02]  /*33b20*/  ISETP.NE.U32.AND P5, PT, R5, RZ, PT ;  /* 0x000000ff0500720c */ /* 0x000fe40003fa5070 */
[----:B------:R-:W-:-:S04]  /*33b30*/  ISETP.GT.AND P4, PT, R4, 0x7d, PT ;  /* 0x0000007d0400780c */ /* 0x000fc80003f84270 */
[----:B------:R-:W-:-:S04]  /*33b40*/  SEL R5, RZ, 0x4, !P4 ;  /* 0x00000004ff057807 */ /* 0x000fc80006000000 */
[----:B------:R-:W-:-:S04]  /*33b50*/  SEL R5, R5, RZ, !P2 ;  /* 0x000000ff05057207 */ /* 0x000fc80005000000 */
[----:B------:R-:W-:Y:S02]  /*33b60*/  ISETP.NE.U32.AND P4, PT, R5, RZ, PT ;  /* 0x000000ff0500720c */ /* 0x000fe40003f85070 */
[----:B------:R-:W-:-:S05]  /*33b70*/  IADD3 R15, P6, PT, R15, R2, RZ ;  /* 0x000000020f0f7210 */ /* 0x000fca0007fde0ff */
[----:B-1----:R-:W-:Y:S02]  /*33b80*/  IMAD.MOV.U32 R6, RZ, RZ, R15 ;  /* 0x000000ffff067224 */ /* 0x002fe400078e000f */
[----:B------:R-:W-:-:S04]  /*33b90*/  IMAD.X R16, R16, 0x1, R0, P6 ;  /* 0x0000000110107824 */ /* 0x000fc800030e0600 */
[----:B------:R-:W-:-:S05]  /*33ba0*/  IMAD.MOV.U32 R7, RZ, RZ, R16 ;  /* 0x000000ffff077224 */ /* 0x000fca00078e0010 */
[----:B------:R-:W-:Y:S01]  /*33bb0*/  LDGSTS.E [R249+0x601f0], desc[UR22][R6.64], P5 ;  /* 0x601f000006f97fae */ /* 0x000fe2000a9a1016 */
[----:B---3--:R-:W-:-:S03]  /*33bc0*/  IADD3 R9, P5, PT, R9, R2, RZ ;  /* 0x0000000209097210 */ /* 0x008fc60007fbe0ff */
[----:B------:R1:W-:Y:S02]  /*33bd0*/  STL [R1+0x218], R15 ;  /* 0x0002180f01007387 */ /* 0x0003e40000100800 */
[----:B------:R-:W-:Y:S02]  /*33be0*/  IMAD.X R13, R13, 0x1, R0, P5 ;  /* 0x000000010d0d7824 */ /* 0x000fe400028e0600 */
[----:B------:R-:W-:Y:S01]  /*33bf0*/  STL [R1+0x214], R16 ;  /* 0x0002141001007387 */ /* 0x000fe20000100800 */
[C---:B------:R-:W-:Y:S02]  /*33c00*/  ISETP.GT.AND P5, PT, R4.reuse, 0x7e, PT ;  /* 0x0000007e0400780c */ /* 0x040fe40003fa4270 */
[----:B------:R-:W-:Y:S01]  /*33c10*/  ISETP.GT.AND P6, PT, R4, 0x7f, PT ;  /* 0x0000007f0400780c */ /* 0x000fe20003fc4270 */
[----:B------:R3:W-:Y:S01]  /*33c20*/  STL [R1+0x220], R9 ;  /* 0x0002200901007387 */ /* 0x0007e20000100800 */
[----:B------:R-:W-:-:S03]  /*33c30*/  MOV R4, R9 ;  /* 0x0000000900047202 */ /* 0x000fc60000000f00 */
[----:B------:R3:W-:Y:S01]  /*33c40*/  STL [R1+0x21c], R13 ;  /* 0x00021c0d01007387 */ /* 0x0007e20000100800 */
[----:B------:R-:W-:-:S03]  /*33c50*/  IMAD.MOV.U32 R5, RZ, RZ, R13 ;  /* 0x000000ffff057224 */ /* 0x000fc600078e000d */
[----:B-1----:R-:W2:Y:S04]  /*33c60*/  LDL.LU R15, [R1+0x234] ;  /* 0x00023400010f7983 */ /* 0x002ea80000300800 */
[----:B---3--:R-:W3:Y:S04]  /*33c70*/  LDL.LU R9, [R1+0x238] ;  /* 0x0002380001097983 */ /* 0x008ee80000300800 */
[----:B------:R-:W3:Y:S04]  /*33c80*/  LDL.LU R18, [R1+0x274] ;  /* 0x0002740001127983 */ /* 0x000ee80000300800 */
[----:B------:R-:W3:Y:S04]  /*33c90*/  LDL.LU R13, [R1+0x278] ;  /* 0x00027800010d7983 */ /* 0x000ee80000300800 */
[----:B------:R1:W-:Y:S02]  /*33ca0*/  LDGSTS.E [R249+0x601f4], desc[UR22][R4.64], P4 ;  /* 0x601f400004f97fae */ /* 0x0003e4000a1a1016 */
[----:B-1----:R-:W-:-:S02]  /*33cb0*/  SEL R5, RZ, 0x4, !P5 ;  /* 0x00000004ff057807 */ /* 0x002fc40006800000 */
[----:B------:R-:W-:Y:S02]  /*33cc0*/  SEL R4, RZ, 0x4, !P6 ;  /* 0x00000004ff047807 */ /* 0x000fe40007000000 */
[----:B------:R-:W-:-:S04]  /*33cd0*/  SEL R5, R5, RZ, !P2 ;  /* 0x000000ff05057207 */ /* 0x000fc80005000000 */
[----:B------:R-:W-:Y:S02]  /*33ce0*/  ISETP.NE.U32.AND P5, PT, R5, RZ, PT ;  /* 0x000000ff0500720c */ /* 0x000fe40003fa5070 */
[----:B------:R-:W-:-:S04]  /*33cf0*/  SEL R4, R4, RZ, !P2 ;  /* 0x000000ff04047207 */ /* 0x000fc80005000000 */
[----:B------:R-:W-:Y:S02]  /*33d00*/  ISETP.NE.U32.AND P4, PT, R4, RZ, PT ;  /* 0x000000ff0400720c */ /* 0x000fe40003f85070 */
[----:B-----5:R-:W-:-:S05]  /*33d10*/  IADD3 R12, P6, PT, R12, R2, RZ ;  /* 0x000000020c0c7210 */ /* 0x020fca0007fde0ff */
[----:B----4-:R-:W-:Y:S02]  /*33d20*/  IMAD.X R14, R14, 0x1, R0, P6 ;  /* 0x000000010e0e7824 */ /* 0x010fe400030e0600 */
[----:B------:R-:W-:Y:S01]  /*33d30*/  IMAD.MOV.U32 R4, RZ, RZ, R12 ;  /* 0x000000ffff047224 */ /* 0x000fe200078e000c */
[----:B--2---:R-:W-:Y:S02]  /*33d40*/  IADD3 R8, P6, PT, R8, R2, RZ ;  /* 0x0000000208087210 */ /* 0x004fe40007fde0ff */
[----:B------:R-:W-:Y:S01]  /*33d50*/  MOV R5, R14 ;  /* 0x0000000e00057202 */ /* 0x000fe20000000f00 */
[----:B------:R-:W-:Y:S02]  /*33d60*/  STL [R1+0x228], R12 ;  /* 0x0002280c01007387 */ /* 0x000fe40000100800 */
[----:B------:R-:W-:Y:S02]  /*33d70*/  IMAD.X R10, R10, 0x1, R0, P6 ;  /* 0x000000010a0a7824 */ /* 0x000fe400030e0600 */
[----:B------:R-:W-:Y:S04]  /*33d80*/  STL [R1+0x224], R14 ;  /* 0x0002240e01007387 */ /* 0x000fe80000100800 */
[----:B------:R1:W-:Y:S04]  /*33d90*/  LDGSTS.E [R249+0x601f8], desc[UR22][R4.64], P5 ;  /* 0x601f800004f97fae */ /* 0x0003e8000a9a1016 */
[----:B------:R2:W-:Y:S04]  /*33da0*/  STL [R1+0x230], R8 ;  /* 0x0002300801007387 */ /* 0x0005e80000100800 */
[----:B------:R4:W-:Y:S01]  /*33db0*/  STL [R1+0x22c], R10 ;  /* 0x00022c0a01007387 */ /* 0x0009e20000100800 */
[----:B-1----:R-:W-:-:S03]  /*33dc0*/  IMAD.MOV.U32 R4, RZ, RZ, R8 ;  /* 0x000000ffff047224 */ /* 0x002fc600078e0008 */
[----:B--2---:R-:W2:Y:S01]  /*33dd0*/  LDL.LU R8, [R1+0x2b8] ;  /* 0x0002b80001087983 */ /* 0x004ea20000300800 */
[----:B------:R-:W-:-:S03]  /*33de0*/  IMAD.MOV.U32 R5, RZ, RZ, R10 ;  /* 0x000000ffff057224 */ /* 0x000fc600078e000a */
[----:B----4-:R-:W4:Y:S04]  /*33df0*/  LDL.LU R10, [R1+0x2f8] ;  /* 0x0002f800010a7983 */ /* 0x010f280000300800 */
[----:B------:R-:W5:Y:S04]  /*33e00*/  LDL.LU R14, [R1+0x2b4] ;  /* 0x0002b400010e7983 */ /* 0x000f680000300800 */
[----:B------:R-:W5:Y:S04]  /*33e10*/  LDL.LU R16, [R1+0x2f4] ;  /* 0x0002f40001107983 */ /* 0x000f680000300800 */
[----:B------:R1:W-:Y:S01]  /*33e20*/  LDGSTS.E [R249+0x601fc], desc[UR22][R4.64], P4 ;  /* 0x601fc00004f97fae */ /* 0x0003e2000a1a1016 */
[----:B------:R-:W-:-:S03]  /*33e30*/  UIADD3 UR14, UPT, UPT, UR14, 0x1, URZ ;  /* 0x000000010e0e7890 */ /* 0x000fc6000fffe0ff */
[----:B------:R-:W5:Y:S04]  /*33e40*/  LDL.LU R17, [R1+0x334] ;  /* 0x0003340001117983 */ /* 0x000f680000300800 */
[----:B------:R-:W5:Y:S01]  /*33e50*/  LDL.LU R12, [R1+0x338] ;  /* 0x00033800010c7983 */ /* 0x000f620000300800 */
[----:B-1----:R-:W-:Y:S01]  /*33e60*/  IMAD R4, R250, -0x80, R11 ;  /* 0xffffff80fa047824 */ /* 0x002fe200078e020b */
[----:B------:R-:W-:Y:S02]  /*33e70*/  UISETP.GT.AND UP1, UPT, UR14, 0x5, UPT ;  /* 0x000000050e00788c */ /* 0x000fe4000bf24270 */
[----:B------:R-:W5:Y:S02]  /*33e80*/  LDL.LU R11, [R1+0x374] ;  /* 0x00037400010b7983 */ /* 0x000f640000300800 */
[----:B------:R-:W-:-:S02]  /*33e90*/  ISETP.GE.AND P4, PT, R132, R4, PT ;  /* 0x000000048400720c */ /* 0x000fc40003f86270 */
[----:B------:R-:W5:Y:S02]  /*33ea0*/  LDL.LU R7, [R1+0x378] ;  /* 0x0003780001077983 */ /* 0x000f640000300800 */
[----:B------:R-:W-:Y:S01]  /*33eb0*/  SEL R4, RZ, 0x4, P4 ;  /* 0x00000004ff047807 */ /* 0x000fe20002000000 */
[----:B------:R-:W-:Y:S01]  /*33ec0*/  USEL UR14, UR14, URZ, !UP1 ;  /* 0x000000ff0e0e7287 */ /* 0x000fe2000c800000 */
[----:B------:R-:W0:Y:S02]  /*33ed0*/  LDGDEPBAR ;  /* 0x00000000000079af */ /* 0x000e240000000000 */
[----:B------:R-:W-:Y:S01]  /*33ee0*/  SEL R4, R4, RZ, !P2 ;  /* 0x000000ff04047207 */ /* 0x000fe20005000000 */
[----:B------:R-:W-:-:S03]  /*33ef0*/  ULEA UR5, UR14, UR9, 0x10 ;  /* 0x000000090e057291 */ /* 0x000fc6000f8e80ff */
[----:B------:R-:W-:-:S03]  /*33f00*/  ISETP.NE.U32.AND P2, PT, R4, RZ, PT ;  /* 0x000000ff0400720c */ /* 0x000fc60003f45070 */
[----:B------:R-:W-:Y:S02]  /*33f10*/  IADD3 R6, PT, PT, R3, UR5, RZ ;  /* 0x0000000503067c10 */ /* 0x000fe4000fffe0ff */
[----:B---3--:R-:W-:-:S05]  /*33f20*/  IADD3 R9, P4, PT, R9, R134, RZ ;  /* 0x0000008609097210 */ /* 0x008fca0007f9e0ff */
[--C-:B------:R-:W-:Y:S01]  /*33f30*/  IMAD.X R15, R15, 0x1, R135.reuse, P4 ;  /* 0x000000010f0f7824 */ /* 0x100fe200020e0687 */
[----:B------:R-:W-:Y:S01]  /*33f40*/  IADD3 R13, P5, PT, R13, R134, RZ ;  /* 0x000000860d0d7210 */ /* 0x000fe20007fbe0ff */
[----:B------:R-:W-:Y:S04]  /*33f50*/  STL [R1+0x238], R9 ;  /* 0x0002380901007387 */ /* 0x000fe80000100800 */
[----:B------:R-:W-:Y:S01]  /*33f60*/  IMAD.X R18, R18, 0x1, R135, P5 ;  /* 0x0000000112127824 */ /* 0x000fe200028e0687 */
[----:B------:R1:W-:Y:S01]  /*33f70*/  STL [R1+0x234], R15 ;  /* 0x0002340f01007387 */ /* 0x0003e20000100800 */
[----:B------:R-:W-:Y:S02]  /*33f80*/  IMAD.MOV.U32 R4, RZ, RZ, R9 ;  /* 0x000000ffff047224 */ /* 0x000fe400078e0009 */
[----:B------:R-:W-:Y:S01]  /*33f90*/  IMAD.MOV.U32 R5, RZ, RZ, R15 ;  /* 0x000000ffff057224 */ /* 0x000fe200078e000f */
[----:B------:R-:W-:Y:S04]  /*33fa0*/  STL [R1+0x278], R13 ;  /* 0x0002780d01007387 */ /* 0x000fe80000100800 */
[----:B------:R3:W-:Y:S04]  /*33fb0*/  STL [R1+0x274], R18 ;  /* 0x0002741201007387 */ /* 0x0007e80000100800 */
[----:B-1----:R-:W5:Y:S04]  /*33fc0*/  LDL.LU R15, [R1+0x3b8] ;  /* 0x0003b800010f7983 */ /* 0x002f680000300800 */
[----:B------:R1:W-:Y:S04]  /*33fd0*/  LDGSTS.E [R6], desc[UR22][R4.64], P2 ;  /* 0x0000000004067fae */ /* 0x0003e800091a1016 */
[----:B------:R-:W5:Y:S01]  /*33fe0*/  LDL.LU R9, [R1+0x3f8] ;  /* 0x0003f80001097983 */ /* 0x000f620000300800 */
[----:B-1----:R-:W-:-:S03]  /*33ff0*/  IMAD.MOV.U32 R5, RZ, RZ, R18 ;  /* 0x000000ffff057224 */ /* 0x002fc600078e0012 */
[----:B---3--:R-:W3:Y:S01]  /*34000*/  LDL.LU R18, [R1+0x3b4] ;  /* 0x0003b40001127983 */ /* 0x008ee20000300800 */
[----:B------:R-:W-:-:S03]  /*34010*/  IMAD.MOV.U32 R4, RZ, RZ, R13 ;  /* 0x000000ffff047224 */ /* 0x000fc600078e000d */
[----:B------:R-:W3:Y:S04]  /*34020*/  LDL.LU R13, [R1+0x3f4] ;  /* 0x0003f400010d7983 */ /* 0x000ee80000300800 */
[----:B------:R1:W-:Y:S01]  /*34030*/  LDGSTS.E [R6+0x400], desc[UR22][R4.64], P2 ;  /* 0x0040000004067fae */ /* 0x0003e200091a1016 */
[-C--:B--2---:R-:W-:Y:S02]  /*34040*/  IADD3 R8, P4, PT, R8, R134.reuse, RZ ;  /* 0x0000008608087210 */ /* 0x084fe40007f9e0ff */
[----:B----4-:R-:W-:Y:S02]  /*34050*/  IADD3 R10, P5, PT, R10, R134, RZ ;  /* 0x000000860a0a7210 */ /* 0x010fe40007fbe0ff */
[----:B-----5:R-:W-:Y:S01]  /*34060*/  IADD3.X R14, PT, PT, R14, R135, RZ, P4, !PT ;  /* 0x000000870e0e7210 */ /* 0x020fe200027fe4ff */
[----:B------:R-:W-:Y:S01]  /*34070*/  STL [R1+0x2b8], R8 ;  /* 0x0002b80801007387 */ /* 0x000fe20000100800 */
[----:B-1----:R-:W-:-:S02]  /*34080*/  IMAD.MOV.U32 R4, RZ, RZ, R8 ;  /* 0x000000ffff047224 */ /* 0x002fc400078e0008 */
[----:B------:R-:W-:Y:S01]  /*34090*/  IMAD.X R16, R16, 0x1, R135, P5 ;  /* 0x0000000110107824 */ /* 0x000fe200028e0687 */
[----:B------:R1:W-:Y:S01]  /*340a0*/  STL [R1+0x2b4], R14 ;  /* 0x0002b40e01007387 */ /* 0x0003e20000100800 */
[----:B------:R-:W-:-:S03]  /*340b0*/  IMAD.MOV.U32 R5, RZ, RZ, R14 ;  /* 0x000000ffff057224 */ /* 0x000fc600078e000e */
[----:B------:R-:W-:Y:S04]  /*340c0*/  STL [R1+0x2f8], R10 ;  /* 0x0002f80a01007387 */ /* 0x000fe80000100800 */
[----:B------:R2:W-:Y:S04]  /*340d0*/  LDGSTS.E [R6+0x800], desc[UR22][R4.64], P2 ;  /* 0x0080000004067fae */ /* 0x0005e800091a1016 */
[----:B-1----:R-:W4:Y:S04]  /*340e0*/  LDL.LU R14, [R1+0x438] ;  /* 0x00043800010e7983 */ /* 0x002f280000300800 */
[----:B------:R1:W-:Y:S01]  /*340f0*/  STL [R1+0x2f4], R16 ;  /* 0x0002f41001007387 */ /* 0x0003e20000100800 */
[----:B------:R-:W-:-:S03]  /*34100*/  IADD3 R12, P4, PT, R12, R134, RZ ;  /* 0x000000860c0c7210 */ /* 0x000fc60007f9e0ff */
[----:B------:R-:W5:Y:S01]  /*34110*/  LDL.LU R8, [R1+0x478] ;  /* 0x0004780001087983 */ /* 0x000f620000300800 */
[----:B--2---:R-:W-:Y:S01]  /*34120*/  MOV R5, R16 ;  /* 0x0000001000057202 */ /* 0x004fe20000000f00 */
[----:B------:R-:W-:Y:S02]  /*34130*/  IMAD.MOV.U32 R4, RZ, RZ, R10 ;  /* 0x000000ffff047224 */ /* 0x000fe400078e000a */
[----:B-1----:R-:W2:Y:S01]  /*34140*/  LDL.LU R16, [R1+0x434] ;  /* 0x0004340001107983 */ /* 0x002ea20000300800 */
[----:B------:R-:W-:Y:S01]  /*34150*/  IADD3 R7, P5, PT, R7, R134, RZ ;  /* 0x0000008607077210 */ /* 0x000fe20007fbe0ff */
[--C-:B------:R-:W-:Y:S02]  /*34160*/  IMAD.X R17, R17, 0x1, R135.reuse, P4 ;  /* 0x0000000111117824 */ /* 0x100fe400020e0687 */
[----:B------:R-:W2:Y:S02]  /*34170*/  LDL.LU R10, [R1+0x474] ;  /* 0x00047400010a7983 */ /* 0x000ea40000300800 */
[----:B------:R-:W-:-:S02]  /*34180*/  IMAD.X R11, R11, 0x1, R135, P5 ;  /* 0x000000010b0b7824 */ /* 0x000fc400028e0687 */
[----:B------:R1:W-:Y:S04]  /*34190*/  STL [R1+0x338], R12 ;  /* 0x0003380c01007387 */ /* 0x0003e80000100800 */
[----:B------:R1:W-:Y:S04]  /*341a0*/  STL [R1+0x334], R17 ;  /* 0x0003341101007387 */ /* 0x0003e80000100800 */
[----:B------:R1:W-:Y:S04]  /*341b0*/  STL [R1+0x378], R7 ;  /* 0x0003780701007387 */ /* 0x0003e80000100800 */
[----:B------:R-:W2:Y:S04]  /*341c0*/  LDL.LU R19, [R1+0x4b8] ;  /* 0x0004b80001137983 */ /* 0x000ea80000300800 */
[----:B------:R1:W-:Y:S04]  /*341d0*/  LDGSTS.E [R6+0xc00], desc[UR22][R4.64], P2 ;  /* 0x00c0000004067fae */ /* 0x0003e800091a1016 */
[----:B------:R1:W-:Y:S02]  /*341e0*/  STL [R1+0x374], R11 ;  /* 0x0003740b01007387 */ /* 0x0003e40000100800 */
[----:B-1----:R-:W-:-:S02]  /*341f0*/  IMAD.MOV.U32 R4, RZ, RZ, R12 ;  /* 0x000000ffff047224 */ /* 0x002fc400078e000c */
[----:B------:R-:W2:Y:S01]  /*34200*/  LDL.LU R12, [R1+0x4f8] ;  /* 0x0004f800010c7983 */ /* 0x000ea20000300800 */
[----:B------:R-:W-:-:S03]  /*34210*/  IMAD.MOV.U32 R5, RZ, RZ, R17 ;  /* 0x000000ffff057224 */ /* 0x000fc600078e0011 */
[----:B------:R-:W2:Y:S04]  /*34220*/  LDL.LU R20, [R1+0x4b4] ;  /* 0x0004b40001147983 */ /* 0x000ea80000300800 */
[----:B------:R-:W2:Y:S04]  /*34230*/  LDL.LU R17, [R1+0x4f4] ;  /* 0x0004f40001117983 */ /* 0x000ea80000300800 */
[----:B------:R1:W-:Y:S02]  /*34240*/  LDGSTS.E [R6+0x1000], desc[UR22][R4.64], P2 ;  /* 0x0100000004067fae */ /* 0x0003e400091a1016 */
[----:B-1----:R-:W-:Y:S01]  /*34250*/  MOV R4, R7 ;  /* 0x0000000700047202 */ /* 0x002fe20000000f00 */
[----:B------:R-:W-:Y:S01]  /*34260*/  IMAD.MOV.U32 R5, RZ, RZ, R11 ;  /* 0x000000ffff057224 */ /* 0x000fe200078e000b */
[----:B------:R-:W2:Y:S04]  /*34270*/  LDL.LU R7, [R1+0x538] ;  /* 0x0005380001077983 */ /* 0x000ea80000300800 */
[----:B------:R-:W2:Y:S04]  /*34280*/  LDL.LU R11, [R1+0x578] ;  /* 0x00057800010b7983 */ /* 0x000ea80000300800 */
[----:B------:R1:W-:Y:S01]  /*34290*/  LDGSTS.E [R6+0x1400], desc[UR22][R4.64], P2 ;  /* 0x0140000004067fae */ /* 0x0003e200091a1016 */
[----:B------:R-:W-:-:S05]  /*342a0*/  IADD3 R15, P4, PT, R15, R134, RZ ;  /* 0x000000860f0f7210 */ /* 0x000fca0007f9e0ff */
[----:B------:R3:W-:Y:S01]  /*342b0*/  STL [R1+0x3b8], R15 ;  /* 0x0003b80f01007387 */ /* 0x0007e20000100800 */
[----:B------:R-:W-:Y:S01]  /*342c0*/  IADD3 R9, P5, PT, R9, R134, RZ ;  /* 0x0000008609097210 */ /* 0x000fe20007fbe0ff */
[----:B-1----:R-:W-:Y:S02]  /*342d0*/  IMAD.MOV.U32 R4, RZ, RZ, R15 ;  /* 0x000000ffff047224 */ /* 0x002fe400078e000f */
[--C-:B---3--:R-:W-:Y:S02]  /*342e0*/  IMAD.X R18, R18, 0x1, R135.reuse, P4 ;  /* 0x0000000112127824 */ /* 0x108fe400020e0687 */
[----:B------:R-:W-:-:S03]  /*342f0*/  IMAD.X R13, R13, 0x1, R135, P5 ;  /* 0x000000010d0d7824 */ /* 0x000fc600028e0687 */
[----:B------:R1:W-:Y:S04]  /*34300*/  STL [R1+0x3b4], R18 ;  /* 0x0003b41201007387 */ /* 0x0003e80000100800 */
[----:B------:R3:W-:Y:S04]  /*34310*/  STL [R1+0x3f8], R9 ;  /* 0x0003f80901007387 */ /* 0x0007e80000100800 */
[----:B------:R-:W2:Y:S01]  /*34320*/  LDL.LU R15, [R1+0x534] ;  /* 0x00053400010f7983 */ /* 0x000ea20000300800 */
[----:B------:R-:W-:-:S03]  /*34330*/  MOV R5, R18 ;  /* 0x0000001200057202 */ /* 0x000fc60000000f00 */
[----:B------:R3:W-:Y:S04]  /*34340*/  STL [R1+0x3f4], R13 ;  /* 0x0003f40d01007387 */ /* 0x0007e80000100800 */
[----:B-1----:R-:W2:Y:S04]  /*34350*/  LDL.LU R18, [R1+0x574] ;  /* 0x0005740001127983 */ /* 0x002ea80000300800 */
[----:B------:R1:W-:Y:S02]  /*34360*/  LDGSTS.E [R6+0x1800], desc[UR22][R4.64], P2 ;  /* 0x0180000004067fae */ /* 0x0003e400091a1016 */
[----:B-1----:R-:W-:-:S02]  /*34370*/  IMAD.MOV.U32 R4, RZ, RZ, R9 ;  /* 0x000000ffff047224 */ /* 0x002fc400078e0009 */
[----:B------:R-:W-:Y:S01]  /*34380*/  IMAD.MOV.U32 R5, RZ, RZ, R13 ;  /* 0x000000ffff057224 */ /* 0x000fe200078e000d */
[----:B---3--:R-:W3:Y:S04]  /*34390*/  LDL.LU R9, [R1+0x5b8] ;  /* 0x0005b80001097983 */ /* 0x008ee80000300800 */
[----:B------:R-:W3:Y:S04]  /*343a0*/  LDL.LU R13, [R1+0x5f8] ;  /* 0x0005f800010d7983 */ /* 0x000ee80000300800 */
[----:B------:R1:W-:Y:S01]  /*343b0*/  LDGSTS.E [R6+0x1c00], desc[UR22][R4.64], P2 ;  /* 0x01c0000004067fae */ /* 0x0003e200091a1016 */
[----:B----4-:R-:W-:-:S02]  /*343c0*/  IADD3 R14, P4, PT, R14, R134, RZ ;  /* 0x000000860e0e7210 */ /* 0x010fc40007f9e0ff */
[----:B-----5:R-:W-:-:S03]  /*343d0*/  IADD3 R8, P5, PT, R8, R134, RZ ;  /* 0x0000008608087210 */ /* 0x020fc60007fbe0ff */
[----:B------:R4:W-:Y:S01]  /*343e0*/  STL [R1+0x438], R14 ;  /* 0x0004380e01007387 */ /* 0x0009e20000100800 */
[--C-:B--2---:R-:W-:Y:S01]  /*343f0*/  IMAD.X R16, R16, 0x1, R135.reuse, P4 ;  /* 0x0000000110107824 */ /* 0x104fe200020e0687 */
[----:B-1----:R-:W-:Y:S01]  /*34400*/  MOV R4, R14 ;  /* 0x0000000e00047202 */ /* 0x002fe20000000f00 */
[----:B------:R-:W-:-:S03]  /*34410*/  IMAD.X R10, R10, 0x1, R135, P5 ;  /* 0x000000010a0a7824 */ /* 0x000fc600028e0687 */
[----:B------:R1:W-:Y:S04]  /*34420*/  STL [R1+0x434], R16 ;  /* 0x0004341001007387 */ /* 0x0003e80000100800 */
[----:B------:R2:W-:Y:S01]  /*34430*/  STL [R1+0x478], R8 ;  /* 0x0004780801007387 */ /* 0x0005e20000100800 */
[----:B------:R-:W-:-:S03]  /*34440*/  IMAD.MOV.U32 R5, RZ, RZ, R16 ;  /* 0x000000ffff057224 */ /* 0x000fc600078e0010 */
[----:B----4-:R-:W4:Y:S04]  /*34450*/  LDL.LU R14, [R1+0x5b4] ;  /* 0x0005b400010e7983 */ /* 0x010f280000300800 */
[----:B------:R5:W-:Y:S04]  /*34460*/  STL [R1+0x474], R10 ;  /* 0x0004740a01007387 */ /* 0x000be80000100800 */
[----:B-1----:R-:W4:Y:S01]  /*34470*/  LDL.LU R16, [R1+0x5f4] ;  /* 0x0005f40001107983 */ /* 0x002f220000300800 */
[----:B------:R-:W-:-:S03]  /*34480*/  IADD3 R19, P4, PT, R19, R134, RZ ;  /* 0x0000008613137210 */ /* 0x000fc60007f9e0ff */
[----:B------:R1:W-:Y:S02]  /*34490*/  LDGSTS.E [R6+0x2000], desc[UR22][R4.64], P2 ;  /* 0x0200000004067fae */ /* 0x0003e400091a1016 */
[----:B-1----:R-:W-:Y:S02]  /*344a0*/  IMAD.MOV.U32 R4, RZ, RZ, R8 ;  /* 0x000000ffff047224 */ /* 0x002fe400078e0008 */
[----:B------:R-:W-:Y:S01]  /*344b0*/  IMAD.MOV.U32 R5, RZ, RZ, R10 ;  /* 0x000000ffff057224 */ /* 0x000fe200078e000a */
[----:B------:R-:W-:Y:S01]  /*344c0*/  IADD3 R12, P5, PT, R12, R134, RZ ;  /* 0x000000860c0c7210 */ /* 0x000fe20007fbe0ff */
[----:B--2---:R-:W2:Y:S01]  /*344d0*/  LDL.LU R8, [R1+0x240] ;  /* 0x0002400001087983 */ /* 0x004ea20000300800 */
[----:B------:R-:W-:-:S03]  /*344e0*/  IMAD.X R20, R20, 0x1, R135, P4 ;  /* 0x0000000114147824 */ /* 0x000fc600020e0687 */
[----:B------:R1:W-:Y:S01]  /*344f0*/  LDGSTS.E [R6+0x2400], desc[UR22][R4.64], P2 ;  /* 0x0240000004067fae */ /* 0x0003e200091a1016 */
[----:B------:R-:W-:-:S03]  /*34500*/  IADD3.X R17, PT, PT, R17, R135, RZ, P5, !PT ;  /* 0x0000008711117210 */ /* 0x000fc60002ffe4ff */
[----:B-----5:R-:W5:Y:S04]  /*34510*/  LDL.LU R10, [R1+0x280] ;  /* 0x00028000010a7983 */ /* 0x020f680000300800 */
[----:B------:R-:W-:Y:S01]  /*34520*/  STL [R1+0x4b8], R19 ;  /* 0x0004b81301007387 */ /* 0x000fe20000100800 */
[----:B-1----:R-:W-:Y:S02]  /*34530*/  IMAD.MOV.U32 R4, RZ, RZ, R19 ;  /* 0x000000ffff047224 */ /* 0x002fe400078e0013 */
[----:B------:R-:W-:Y:S01]  /*34540*/  IMAD.MOV.U32 R5, RZ, RZ, R20 ;  /* 0x000000ffff057224 */ /* 0x000fe200078e0014 */
[----:B------:R-:W-:Y:S04]  /*34550*/  STL [R1+0x4b4], R20 ;  /* 0x0004b41401007387 */ /* 0x000fe80000100800 */
[----:B------:R1:W-:Y:S01]  /*34560*/  STL [R1+0x4f8], R12 ;  /* 0x0004f80c01007387 */ /* 0x0003e20000100800 */
[----:B------:R-:W-:-:S03]  /*34570*/  IADD3 R7, P4, PT, R7, R134, RZ ;  /* 0x0000008607077210 */ /* 0x000fc60007f9e0ff */
[----:B------:R1:W-:Y:S04]  /*34580*/  LDGSTS.E [R6+0x2800], desc[UR22][R4.64], P2 ;  /* 0x0280000004067fae */ /* 0x0003e800091a1016 */
[----:B------:R1:W-:Y:S01]  /*34590*/  STL [R1+0x4f4], R17 ;  /* 0x0004f41101007387 */ /* 0x0003e20000100800 */
[----:B------:R-:W-:Y:S01]  /*345a0*/  IADD3 R11, P5, PT, R11, R134, RZ ;  /* 0x000000860b0b7210 */ /* 0x000fe20007fbe0ff */
[----:B-1----:R-:W-:Y:S02]  /*345b0*/  IMAD.MOV.U32 R4, RZ, RZ, R12 ;  /* 0x000000ffff047224 */ /* 0x002fe400078e000c */
[----:B------:R-:W5:Y:S01]  /*345c0*/  LDL.LU R12, [R1+0x23c] ;  /* 0x00023c00010c7983 */ /* 0x000f620000300800 */
[----:B------:R-:W-:-:S03]  /*345d0*/  IMAD.MOV.U32 R5, RZ, RZ, R17 ;  /* 0x000000ffff057224 */ /* 0x000fc600078e0011 */
[----:B------:R-:W5:Y:S04]  /*345e0*/  LDL.LU R17, [R1+0x27c] ;  /* 0x00027c0001117983 */ /* 0x000f680000300800 */
[----:B------:R1:W-:Y:S04]  /*345f0*/  LDGSTS.E [R6+0x2c00], desc[UR22][R4.64], P2 ;  /* 0x02c0000004067fae */ /* 0x0003e800091a1016 */
[----:B------:R1:W-:Y:S02]  /*34600*/  STL [R1+0x538], R7 ;  /* 0x0005380701007387 */ /* 0x0003e40000100800 */
[----:B-1----:R-:W-:Y:S01]  /*34610*/  IMAD.MOV.U32 R4, RZ, RZ, R7 ;  /* 0x000000ffff047224 */ /* 0x002fe200078e0007 */
[----:B------:R-:W-:-:S05]  /*34620*/  IADD3.X R15, PT, PT, R15, R135, RZ, P4, !PT ;  /* 0x000000870f0f7210 */ /* 0x000fca00027fe4ff */
[----:B------:R1:W-:Y:S01]  /*34630*/  STL [R1+0x534], R15 ;  /* 0x0005340f01007387 */ /* 0x0003e20000100800 */
[----:B------:R-:W-:Y:S02]  /*34640*/  IMAD.MOV.U32 R5, RZ, RZ, R15 ;  /* 0x000000ffff057224 */ /* 0x000fe400078e000f */
[----:B------:R-:W-:Y:S01]  /*34650*/  IMAD.X R18, R18, 0x1, R135, P5 ;  /* 0x0000000112127824 */ /* 0x000fe200028e0687 */
[----:B------:R1:W-:Y:S04]  /*34660*/  STL [R1+0x578], R11 ;  /* 0x0005780b01007387 */ /* 0x0003e80000100800 */
[----:B------:R-:W5:Y:S04]  /*34670*/  LDL.LU R7, [R1+0x2c0] ;  /* 0x0002c00001077983 */ /* 0x000f680000300800 */
[----:B------:R3:W-:Y:S04]  /*34680*/  STL [R1+0x574], R18 ;  /* 0x0005741201007387 */ /* 0x0007e80000100800 */
[----:B------:R3:W-:Y:S04]  /*34690*/  LDGSTS.E [R6+0x3000], desc[UR22][R4.64], P2 ;  /* 0x0300000004067fae */ /* 0x0007e800091a1016 */
[----:B-1----:R-:W5:Y:S01]  /*346a0*/  LDL.LU R15, [R1+0x300] ;  /* 0x00030000010f7983 */ /* 0x002f620000300800 */
[----:B---3--:R-:W-:-:S03]  /*346b0*/  IMAD.MOV.U32 R4, RZ, RZ, R11 ;  /* 0x000000ffff047224 */ /* 0x008fc600078e000b */
[----:B------:R-:W3:Y:S01]  /*346c0*/  LDL.LU R11, [R1+0x2bc] ;  /* 0x0002bc00010b7983 */ /* 0x000ee20000300800 */
[----:B------:R-:W-:-:S03]  /*346d0*/  MOV R5, R18 ;  /* 0x0000001200057202 */ /* 0x000fc60000000f00 */
[----:B------:R-:W3:Y:S01]  /*346e0*/  LDL.LU R18, [R1+0x2fc] ;  /* 0x0002fc0001127983 */ /* 0x000ee20000300800 */
[-C--:B------:R-:W-:Y:S02]  /*346f0*/  IADD3 R9, P4, PT, R9, R134.reuse, RZ ;  /* 0x0000008609097210 */ /* 0x080fe40007f9e0ff */
[----:B------:R-:W-:Y:S01]  /*34700*/  IADD3 R13, P5, PT, R13, R134, RZ ;  /* 0x000000860d0d7210 */ /* 0x000fe20007fbe0ff */
[----:B------:R1:W-:Y:S04]  /*34710*/  LDGSTS.E [R6+0x3400], desc[UR22][R4.64], P2 ;  /* 0x0340000004067fae */ /* 0x0003e800091a1016 */
[----:B------:R-:W-:Y:S01]  /*34720*/  STL [R1+0x5b8], R9 ;  /* 0x0005b80901007387 */ /* 0x000fe20000100800 */
[----:B-1----:R-:W-:Y:S02]  /*34730*/  IMAD.MOV.U32 R4, RZ, RZ, R9 ;  /* 0x000000ffff047224 */ /* 0x002fe400078e0009 */
[----:B----4-:R-:W-:-:S04]  /*34740*/  IMAD.X R14, R14, 0x1, R135, P4 ;  /* 0x000000010e0e7824 */ /* 0x010fc800020e0687 */
[----:B------:R-:W-:Y:S01]  /*34750*/  IMAD.MOV.U32 R5, RZ, RZ, R14 ;  /* 0x000000ffff057224 */ /* 0x000fe200078e000e */
[----:B------:R1:W-:Y:S01]  /*34760*/  STL [R1+0x5b4], R14 ;  /* 0x0005b40e01007387 */ /* 0x0003e20000100800 */
[----:B------:R-:W-:-:S03]  /*34770*/  IMAD.X R16, R16, 0x1, R135, P5 ;  /* 0x0000000110107824 */ /* 0x000fc600028e0687 */
[----:B------:R-:W-:Y:S04]  /*34780*/  STL [R1+0x5f8], R13 ;  /* 0x0005f80d01007387 */ /* 0x000fe80000100800 */
[----:B------:R4:W-:Y:S04]  /*34790*/  LDGSTS.E [R6+0x3800], desc[UR22][R4.64], P2 ;  /* 0x0380000004067fae */ /* 0x0009e800091a1016 */
[----:B-1----:R-:W3:Y:S04]  /*347a0*/  LDL.LU R14, [R1+0x340] ;  /* 0x00034000010e7983 */ /* 0x002ee80000300800 */
[----:B------:R1:W-:Y:S04]  /*347b0*/  STL [R1+0x5f4], R16 ;  /* 0x0005f41001007387 */ /* 0x0003e80000100800 */
[----:B------:R-:W3:Y:S01]  /*347c0*/  LDL.LU R9, [R1+0x380] ;  /* 0x0003800001097983 */ /* 0x000ee20000300800 */
[----:B----4-:R-:W-:Y:S01]  /*347d0*/  IMAD.MOV.U32 R5, RZ, RZ, R16 ;  /* 0x000000ffff057224 */ /* 0x010fe200078e0010 */
[----:B------:R-:W-:-:S02]  /*347e0*/  MOV R4, R13 ;  /* 0x0000000d00047202 */ /* 0x000fc40000000f00 */
[----:B-1----:R-:W4:Y:S01]  /*347f0*/  LDL.LU R16, [R1+0x33c] ;  /* 0x00033c0001107983 */ /* 0x002f220000300800 */
[----:B--2---:R-:W-:-:S03]  /*34800*/  IADD3 R8, P4, PT, R8, R134, RZ ;  /* 0x0000008608087210 */ /* 0x004fc60007f9e0ff */
[----:B------:R-:W2:Y:S01]  /*34810*/  LDL.LU R13, [R1+0x37c] ;  /* 0x00037c00010d7983 */ /* 0x000ea20000300800 */
[----:B-----5:R-:W-:-:S03]  /*34820*/  IADD3 R10, P5, PT, R10, R134, RZ ;  /* 0x000000860a0a7210 */ /* 0x020fc60007fbe0ff */
[----:B------:R1:W-:Y:S04]  /*34830*/  LDGSTS.E [R6+0x3c00], desc[UR22][R4.64], P2 ;  /* 0x03c0000004067fae */ /* 0x0003e800091a1016 */
[----:B------:R-:W-:Y:S01]  /*34840*/  STL [R1+0x240], R8 ;  /* 0x0002400801007387 */ /* 0x000fe20000100800 */
[----:B-1----:R-:W-:-:S03]  /*34850*/  LOP3.LUT R6, R3, 0x10, RZ, 0x3c, !PT ;  /* 0x0000001003067812 */ /* 0x002fc600078e3cff */
[----:B------:R-:W-:Y:S01]  /*34860*/  STL [R1+0x280], R10 ;  /* 0x0002800a01007387 */ /* 0x000fe20000100800 */
[----:B------:R-:W-:Y:S01]  /*34870*/  MOV R4, R8 ;  /* 0x0000000800047202 */ /* 0x000fe20000000f00 */
[----:B------:R-:W-:Y:S02]  /*34880*/  VIADD R6, R6, UR5 ;  /* 0x0000000506067c36 */ /* 0x000fe40008000000 */
[----:B------:R-:W-:-:S04]  /*34890*/  IMAD.X R12, R12, 0x1, R135, P4 ;  /* 0x000000010c0c7824 */ /* 0x000fc800020e0687 */
[----:B------:R-:W-:Y:S01]  /*348a0*/  IMAD.MOV.U32 R5, RZ, RZ, R12 ;  /* 0x000000ffff057224 */ /* 0x000fe200078e000c */
[----:B------:R1:W-:Y:S01]  /*348b0*/  STL [R1+0x23c], R12 ;  /* 0x00023c0c01007387 */ /* 0x0003e20000100800 */
[----:B------:R-:W-:-:S03]  /*348c0*/  IMAD.X R17, R17, 0x1, R135, P5 ;  /* 0x0000000111117824 */ /* 0x000fc600028e0687 */
[----:B------:R5:W-:Y:S04]  /*348d0*/  LDGSTS.E [R6+0x80], desc[UR22][R4.64], P2 ;  /* 0x0008000004067fae */ /* 0x000be800091a1016 */
[----:B-1----:R-:W2:Y:S04]  /*348e0*/  LDL.LU R12, [R1+0x3c0] ;  /* 0x0003c000010c7983 */ /* 0x002ea80000300800 */
[----:B------:R-:W2:Y:S01]  /*348f0*/  LDL.LU R8, [R1+0x400] ;  /* 0x0004000001087983 */ /* 0x000ea20000300800 */
[----:B-----5:R-:W-:-:S03]  /*34900*/  IMAD.MOV.U32 R5, RZ, RZ, R17 ;  /* 0x000000ffff057224 */ /* 0x020fc600078e0011 */
[----:B------:R1:W-:Y:S01]  /*34910*/  STL [R1+0x27c], R17 ;  /* 0x00027c1101007387 */ /* 0x0003e20000100800 */
[----:B------:R-:W-:-:S05]  /*34920*/  IMAD.MOV.U32 R4, RZ, RZ, R10 ;  /* 0x000000ffff047224 */ /* 0x000fca00078e000a */
[----:B------:R5:W-:Y:S04]  /*34930*/  LDGSTS.E [R6+0x480], desc[UR22][R4.64], P2 ;  /* 0x0048000004067fae */ /* 0x000be800091a1016 */
[----:B-1----:R-:W2:Y:S04]  /*34940*/  LDL.LU R17, [R1+0x3bc] ;  /* 0x0003bc0001117983 */ /* 0x002ea80000300800 */
[----:B------:R-:W2:Y:S01]  /*34950*/  LDL.LU R10, [R1+0x3fc] ;  /* 0x0003fc00010a7983 */ /* 0x000ea20000300800 */
[----:B------:R-:W-:-:S05]  /*34960*/  IADD3 R7, P4, PT, R7, R134, RZ ;  /* 0x0000008607077210 */ /* 0x000fca0007f9e0ff */
[----:B------:R-:W-:Y:S01]  /*34970*/  STL [R1+0x2c0], R7 ;  /* 0x0002c00701007387 */ /* 0x000fe20000100800 */
[----:B-----5:R-:W-:Y:S01]  /*34980*/  IMAD.MOV.U32 R4, RZ, RZ, R7 ;  /* 0x000000ffff047224 */ /* 0x020fe200078e0007 */
[----:B------:R-:W-:Y:S01]  /*34990*/  IADD3 R15, P5, PT, R15, R134, RZ ;  /* 0x000000860f0f7210 */ /* 0x000fe20007fbe0ff */
[----:B---3--:R-:W-:-:S03]  /*349a0*/  IMAD.X R11, R11, 0x1, R135, P4 ;  /* 0x000000010b0b7824 */ /* 0x008fc600020e0687 */
[----:B------:R-:W-:Y:S02]  /*349b0*/  IADD3.X R18, PT, PT, R18, R135, RZ, P5, !PT ;  /* 0x0000008712127210 */ /* 0x000fe40002ffe4ff */
[----:B------:R1:W-:Y:S01]  /*349c0*/  STL [R1+0x2bc], R11 ;  /* 0x0002bc0b01007387 */ /* 0x0003e20000100800 */
[----:B------:R-:W-:-:S03]  /*349d0*/  IMAD.MOV.U32 R5, RZ, RZ, R11 ;  /* 0x000000ffff057224 */ /* 0x000fc600078e000b */
[----:B------:R-:W-:Y:S04]  /*349e0*/  STL [R1+0x300], R15 ;  /* 0x0003000f01007387 */ /* 0x000fe80000100800 */
[----:B------:R3:W-:Y:S04]  /*349f0*/  LDGSTS.E [R6+0x880], desc[UR22][R4.64], P2 ;  /* 0x0088000004067fae */ /* 0x0007e800091a1016 */
[----:B-1----:R-:W5:Y:S04]  /*34a00*/  LDL.LU R11, [R1+0x440] ;  /* 0x00044000010b7983 */ /* 0x002f680000300800 */
[----:B------:R1:W-:Y:S04]  /*34a10*/  STL [R1+0x2fc], R18 ;  /* 0x0002fc1201007387 */ /* 0x0003e80000100800 */
[----:B------:R-:W5:Y:S01]  /*34a20*/  LDL.LU R7, [R1+0x480] ;  /* 0x0004800001077983 */ /* 0x000f620000300800 */
[----:B---3--:R-:W-:-:S03]  /*34a30*/  IMAD.MOV.U32 R5, RZ, RZ, R18 ;  /* 0x000000ffff057224 */ /* 0x008fc600078e0012 */
[----:B-1----:R-:W3:Y:S01]  /*34a40*/  LDL.LU R18, [R1+0x43c] ;  /* 0x00043c0001127983 */ /* 0x002ee20000300800 */
[----:B------:R-:W-:-:S03]  /*34a50*/  IMAD.MOV.U32 R4, RZ, RZ, R15 ;  /* 0x000000ffff047224 */ /* 0x000fc600078e000f */
[----:B------:R-:W3:Y:S04]  /*34a60*/  LDL.LU R15, [R1+0x47c] ;  /* 0x00047c00010f7983 */ /* 0x000ee80000300800 */
[----:B------:R1:W-:Y:S01]  /*34a70*/  LDGSTS.E [R6+0xc80], desc[UR22][R4.64], P2 ;  /* 0x00c8000004067fae */ /* 0x0003e200091a1016 */
[-C--:B------:R-:W-:Y:S02]  /*34a80*/  IADD3 R14, P4, PT, R14, R134.reuse, RZ ;  /* 0x000000860e0e7210 */ /* 0x080fe40007f9e0ff */
[----:B------:R-:W-:-:S03]  /*34a90*/  IADD3 R9, P5, PT, R9, R134, RZ ;  /* 0x0000008609097210 */ /* 0x000fc60007fbe0ff */
[----:B------:R1:W-:Y:S01]  /*34aa0*/  STL [R1+0x340], R14 ;  /* 0x0003400e01007387 */ /* 0x0003e20000100800 */
[----:B----4-:R-:W-:Y:S01]  /*34ab0*/  IADD3.X R16, PT, PT, R16, R135, RZ, P4, !PT ;  /* 0x0000008710107210 */ /* 0x010fe200027fe4ff */
[----:B--2---:R-:W-:-:S04]  /*34ac0*/  IMAD.X R13, R13, 0x1, R135, P5 ;  /* 0x000000010d0d7824 */ /* 0x004fc800028e0687 */
[----:B------:R2:W-:Y:S04]  /*34ad0*/  STL [R1+0x33c], R16 ;  /* 0x00033c1001007387 */ /* 0x0005e80000100800 */
[----:B------:R4:W-:Y:S01]  /*34ae0*/  STL [R1+0x380], R9 ;  /* 0x0003800901007387 */ /* 0x0009e20000100800 */
[----:B-1----:R-:W-:-:S03]  /*34af0*/  IMAD.MOV.U32 R4, RZ, RZ, R14 ;  /* 0x000000ffff047224 */ /* 0x002fc600078e000e */
[----:B------:R-:W3:Y:S04]  /*34b00*/  LDL.LU R19, [R1+0x4c0] ;  /* 0x0004c00001137983 */ /* 0x000ee80000300800 */
[----:B------:R1:W-:Y:S04]  /*34b10*/  STL [R1+0x37c], R13 ;  /* 0x00037c0d01007387 */ /* 0x0003e80000100800 */
[----:B------:R-:W3:Y:S04]  /*34b20*/  LDL.LU R14, [R1+0x500] ;  /* 0x00050000010e7983 */ /* 0x000ee80000300800 */
[----:B------:R-:W3:Y:S01]  /*34b30*/  LDL.LU R20, [R1+0x4bc] ;  /* 0x0004bc0001147983 */ /* 0x000ee20000300800 */
[----:B------:R-:W-:-:S03]  /*34b40*/  IMAD.MOV.U32 R5, RZ, RZ, R16 ;  /* 0x000000ffff057224 */ /* 0x000fc600078e0010 */
[----:B--2---:R-:W2:Y:S04]  /*34b50*/  LDL.LU R16, [R1+0x4fc] ;  /* 0x0004fc0001107983 */ /* 0x004ea80000300800 */
[----:B------:R1:W-:Y:S02]  /*34b60*/  LDGSTS.E [R6+0x1080], desc[UR22][R4.64], P2 ;  /* 0x0108000004067fae */ /* 0x0003e400091a1016 */
[----:B-1----:R-:W-:Y:S01]  /*34b70*/  IMAD.MOV.U32 R4, RZ, RZ, R9 ;  /* 0x000000ffff047224 */ /* 0x002fe200078e0009 */
[----:B------:R-:W-:Y:S01]  /*34b80*/  MOV R5, R13 ;  /* 0x0000000d00057202 */ /* 0x000fe20000000f00 */
[----:B----4-:R-:W4:Y:S04]  /*34b90*/  LDL.LU R9, [R1+0x540] ;  /* 0x0005400001097983 */ /* 0x010f280000300800 */
[----:B------:R-:W4:Y:S01]  /*34ba0*/  LDL.LU R13, [R1+0x580] ;  /* 0x00058000010d7983 */ /* 0x000f220000300800 */
[----:B------:R-:W-:-:S03]  /*34bb0*/  IADD3 R12, P4, PT, R12, R134, RZ ;  /* 0x000000860c0c7210 */ /* 0x000fc60007f9e0ff */
[----:B------:R1:W-:Y:S01]  /*34bc0*/  LDGSTS.E [R6+0x1480], desc[UR22][R4.64], P2 ;  /* 0x0148000004067fae */ /* 0x0003e200091a1016 */
[----:B------:R-:W-:-:S03]  /*34bd0*/  IADD3 R8, P5, PT, R8, R134, RZ ;  /* 0x0000008608087210 */ /* 0x000fc60007fbe0ff */
[----:B------:R1:W-:Y:S01]  /*34be0*/  STL [R1+0x3c0], R12 ;  /* 0x0003c00c01007387 */ /* 0x0003e20000100800 */
[--C-:B------:R-:W-:Y:S02]  /*34bf0*/  IMAD.X R17, R17, 0x1, R135.reuse, P4 ;  /* 0x0000000111117824 */ /* 0x100fe400020e0687 */
[----:B-1----:R-:W-:Y:S02]  /*34c00*/  IMAD.MOV.U32 R4, RZ, RZ, R12 ;  /* 0x000000ffff047224 */ /* 0x002fe400078e000c */
[----:B------:R-:W-:Y:S01]  /*34c10*/  IMAD.X R10, R10, 0x1, R135, P5 ;  /* 0x000000010a0a7824 */ /* 0x000fe200028e0687 */
[----:B------:R1:W-:Y:S04]  /*34c20*/  STL [R1+0x3bc], R17 ;  /* 0x0003bc1101007387 */ /* 0x0003e80000100800 */
[----:B------:R1:W-:Y:S04]  /*34c30*/  STL [R1+0x400], R8 ;  /* 0x0004000801007387 */ /* 0x0003e80000100800 */
[----:B------:R-:W4:Y:S01]  /*34c40*/  LDL.LU R12, [R1+0x53c] ;  /* 0x00053c00010c7983 */ /* 0x000f220000300800 */
[----:B------:R-:W-:-:S03]  /*34c50*/  IMAD.MOV.U32 R5, RZ, RZ, R17 ;  /* 0x000000ffff057224 */ /* 0x000fc600078e0011 */
[----:B------:R1:W-:Y:S04]  /*34c60*/  STL [R1+0x3fc], R10 ;  /* 0x0003fc0a01007387 */ /* 0x0003e80000100800 */
[----:B-1----:R-:W4:Y:S04]  /*34c70*/  LDL.LU R17, [R1+0x57c] ;  /* 0x00057c0001117983 */ /* 0x002f280000300800 */
[----:B------:R1:W-:Y:S02]  /*34c80*/  LDGSTS.E [R6+0x1880], desc[UR22][R4.64], P2 ;  /* 0x0188000004067fae */ /* 0x0003e400091a1016 */
[----:B-1----:R-:W-:Y:S01]  /*34c90*/  MOV R4, R8 ;  /* 0x0000000800047202 */ /* 0x002fe20000000f00 */
[----:B------:R-:W-:Y:S01]  /*34ca0*/  IMAD.MOV.U32 R5, RZ, RZ, R10 ;  /* 0x000000ffff057224 */ /* 0x000fe200078e000a */
[----:B------:R-:W4:Y:S04]  /*34cb0*/  LDL.LU R8, [R1+0x5c0] ;  /* 0x0005c00001087983 */ /* 0x000f280000300800 */
[----:B------:R-:W4:Y:S04]  /*34cc0*/  LDL.LU R10, [R1+0x600] ;  /* 0x00060000010a7983 */ /* 0x000f280000300800 */
[----:B------:R1:W-:Y:S01]  /*34cd0*/  LDGSTS.E [R6+0x1c80], desc[UR22][R4.64], P2 ;  /* 0x01c8000004067fae */ /* 0x0003e200091a1016 */
[----:B-----5:R-:W-:-:S05]  /*34ce0*/  IADD3 R11, P4, PT, R11, R134, RZ ;  /* 0x000000860b0b7210 */ /* 0x020fca0007f9e0ff */
[----:B------:R5:W-:Y:S01]  /*34cf0*/  STL [R1+0x440], R11 ;  /* 0x0004400b01007387 */ /* 0x000be20000100800 */
[----:B------:R-:W-:Y:S01]  /*34d00*/  IADD3 R7, P5, PT, R7, R134, RZ ;  /* 0x0000008607077210 */ /* 0x000fe20007fbe0ff */
[----:B---3--:R-:W-:Y:S02]  /*34d10*/  IMAD.X R18, R18, 0x1, R135, P4 ;  /* 0x0000000112127824 */ /* 0x008fe400020e0687 */
[----:B-1----:R-:W-:Y:S02]  /*34d20*/  IMAD.MOV.U32 R4, RZ, RZ, R11 ;  /* 0x000000ffff047224 */ /* 0x002fe400078e000b */
[----:B------:R-:W-:Y:S01]  /*34d30*/  IMAD.X R15, R15, 0x1, R135, P5 ;  /* 0x000000010f0f7824 */ /* 0x000fe200028e0687 */
[----:B------:R1:W-:Y:S04]  /*34d40*/  STL [R1+0x43c], R18 ;  /* 0x00043c1201007387 */ /* 0x0003e80000100800 */
[----:B------:R3:W-:Y:S04]  /*34d50*/  STL [R1+0x480], R7 ;  /* 0x0004800701007387 */ /* 0x0007e80000100800 */
[----:B-----5:R-:W5:Y:S01]  /*34d60*/  LDL.LU R11, [R1+0x5bc] ;  /* 0x0005bc00010b7983 */ /* 0x020f620000300800 */
[----:B------:R-:W-:-:S03]  /*34d70*/  MOV R5, R18 ;  /* 0x0000001200057202 */ /* 0x000fc60000000f00 */
[----:B------:R3:W-:Y:S04]  /*34d80*/  STL [R1+0x47c], R15 ;  /* 0x00047c0f01007387 */ /* 0x0007e80000100800 */
[----:B-1----:R-:W5:Y:S04]  /*34d90*/  LDL.LU R18, [R1+0x5fc] ;  /* 0x0005fc0001127983 */ /* 0x002f680000300800 */
[----:B------:R1:W-:Y:S02]  /*34da0*/  LDGSTS.E [R6+0x2080], desc[UR22][R4.64], P2 ;  /* 0x0208000004067fae */ /* 0x0003e400091a1016 */
[----:B-1----:R-:W-:-:S02]  /*34db0*/  IMAD.MOV.U32 R4, RZ, RZ, R7 ;  /* 0x000000ffff047224 */ /* 0x002fc400078e0007 */
[----:B------:R-:W-:Y:S01]  /*34dc0*/  IMAD.MOV.U32 R5, RZ, RZ, R15 ;  /* 0x000000ffff057224 */ /* 0x000fe200078e000f */
[----:B---3--:R-:W3:Y:S04]  /*34dd0*/  LDL.LU R7, [R1+0x248] ;  /* 0x0002480001077983 */ /* 0x008ee80000300800 */
[----:B------:R1:W-:Y:S04]  /*34de0*/  LDGSTS.E [R6+0x2480], desc[UR22][R4.64], P2 ;  /* 0x0248000004067fae */ /* 0x0003e800091a1016 */
[----:B------:R-:W3:Y:S01]  /*34df0*/  LDL.LU R15, [R1+0x288] ;  /* 0x00028800010f7983 */ /* 0x000ee20000300800 */
[----:B------:R-:W-:-:S04]  /*34e00*/  IADD3 R19, P4, PT, R19, R134, RZ ;  /* 0x0000008613137210 */ /* 0x000fc80007f9e0ff */
[----:B-1----:R-:W-:Y:S02]  /*34e10*/  MOV R4, R19 ;  /* 0x0000001300047202 */ /* 0x002fe40000000f00 */
[-C--:B------:R-:W-:Y:S01]  /*34e20*/  IADD3 R14, P5, PT, R14, R134.reuse, RZ ;  /* 0x000000860e0e7210 */ /* 0x080fe20007fbe0ff */
[--C-:B------:R-:W-:Y:S01]  /*34e30*/  IMAD.X R20, R20, 0x1, R135.reuse, P4 ;  /* 0x0000000114147824 */ /* 0x100fe200020e0687 */
[----:B------:R-:W-:Y:S03]  /*34e40*/  STL [R1+0x4c0], R19 ;  /* 0x0004c01301007387 */ /* 0x000fe60000100800 */
[----:B------:R-:W-:Y:S02]  /*34e50*/  IMAD.MOV.U32 R5, RZ, RZ, R20 ;  /* 0x000000ffff057224 */ /* 0x000fe400078e0014 */
[----:B--2---:R-:W-:Y:S01]  /*34e60*/  IMAD.X R16, R16, 0x1, R135, P5 ;  /* 0x0000000110107824 */ /* 0x004fe200028e0687 */
[----:B------:R-:W-:Y:S04]  /*34e70*/  STL [R1+0x4bc], R20 ;  /* 0x0004bc1401007387 */ /* 0x000fe80000100800 */
[----:B------:R1:W-:Y:S04]  /*34e80*/  STL [R1+0x500], R14 ;  /* 0x0005000e01007387 */ /* 0x0003e80000100800 */
[----:B------:R2:W-:Y:S04]  /*34e90*/  LDGSTS.E [R6+0x2880], desc[UR22][R4.64], P2 ;  /* 0x0288000004067fae */ /* 0x0005e800091a1016 */
[----:B------:R1:W-:Y:S01]  /*34ea0*/  STL [R1+0x4fc], R16 ;  /* 0x0004fc1001007387 */ /* 0x0003e20000100800 */
[----:B----4-:R-:W-:Y:S01]  /*34eb0*/  IADD3 R9, P4, PT, R9, R134, RZ ;  /* 0x0000008609097210 */ /* 0x010fe20007f9e0ff */
[----:B--2---:R-:W-:-:S02]  /*34ec0*/  IMAD.MOV.U32 R4, RZ, RZ, R14 ;  /* 0x000000ffff047224 */ /* 0x004fc400078e000e */
[----:B-1----:R-:W2:Y:S01]  /*34ed0*/  LDL.LU R14, [R1+0x244] ;  /* 0x00024400010e7983 */ /* 0x002ea20000300800 */
[----:B------:R-:W-:Y:S01]  /*34ee0*/  IMAD.MOV.U32 R5, RZ, RZ, R16 ;  /* 0x000000ffff057224 */ /* 0x000fe200078e0010 */
[----:B------:R-:W-:Y:S02]  /*34ef0*/  IADD3 R13, P5, PT, R13, R134, RZ ;  /* 0x000000860d0d7210 */ /* 0x000fe40007fbe0ff */
[----:B------:R-:W4:Y:S04]  /*34f00*/  LDL.LU R16, [R1+0x284] ;  /* 0x0002840001107983 */ /* 0x000f280000300800 */
[----:B------:R1:W-:Y:S04]  /*34f10*/  LDGSTS.E [R6+0x2c80], desc[UR22][R4.64], P2 ;  /* 0x02c8000004067fae */ /* 0x0003e800091a1016 */
[----:B------:R1:W-:Y:S02]  /*34f20*/  STL [R1+0x540], R9 ;  /* 0x0005400901007387 */ /* 0x0003e40000100800 */
[----:B-1----:R-:W-:-:S02]  /*34f30*/  IMAD.MOV.U32 R4, RZ, RZ, R9 ;  /* 0x000000ffff047224 */ /* 0x002fc400078e0009 */
[----:B------:R-:W-:-:S04]  /*34f40*/  IMAD.X R12, R12, 0x1, R135, P4 ;  /* 0x000000010c0c7824 */ /* 0x000fc800020e0687 */
[----:B------:R-:W-:Y:S01]  /*34f50*/  IMAD.MOV.U32 R5, RZ, RZ, R12 ;  /* 0x000000ffff057224 */ /* 0x000fe200078e000c */
[----:B------:R1:W-:Y:S01]  /*34f60*/  STL [R1+0x53c], R12 ;  /* 0x00053c0c01007387 */ /* 0x0003e20000100800 */
[----:B------:R-:W-:-:S03]  /*34f70*/  IADD3.X R17, PT, PT, R17, R135, RZ, P5, !PT ;  /* 0x0000008711117210 */ /* 0x000fc60002ffe4ff */
[----:B------:R1:W-:Y:S04]  /*34f80*/  STL [R1+0x580], R13 ;  /* 0x0005800d01007387 */ /* 0x0003e80000100800 */
[----:B------:R-:W4:Y:S04]  /*34f90*/  LDL.LU R9, [R1+0x2c8] ;  /* 0x0002c80001097983 */ /* 0x000f280000300800 */
[----:B------:R1:W-:Y:S04]  /*34fa0*/  STL [R1+0x57c], R17 ;  /* 0x00057c1101007387 */ /* 0x0003e80000100800 */
[----:B------:R1:W-:Y:S04]  /*34fb0*/  LDGSTS.E [R6+0x3080], desc[UR22][R4.64], P2 ;  /* 0x0308000004067fae */ /* 0x0003e800091a1016 */
[----:B-1----:R-:W4:Y:S01]  /*34fc0*/  LDL.LU R12, [R1+0x308] ;  /* 0x00030800010c7983 */ /* 0x002f220000300800 */
[----:B------:R-:W-:Y:S01]  /*34fd0*/  IADD3 R8, P4, PT, R8, R134, RZ ;  /* 0x0000008608087210 */ /* 0x000fe20007f9e0ff */
[----:B------:R-:W-:-:S02]  /*34fe0*/  IMAD.MOV.U32 R4, RZ, RZ, R13 ;  /* 0x000000ffff047224 */ /* 0x000fc400078e000d */
[----:B------:R-:W4:Y:S01]  /*34ff0*/  LDL.LU R13, [R1+0x2c4] ;  /* 0x0002c400010d7983 */ /* 0x000f220000300800 */
[----:B------:R-:W-:Y:S01]  /*35000*/  IMAD.MOV.U32 R5, RZ, RZ, R17 ;  /* 0x000000ffff057224 */ /* 0x000fe200078e0011 */
[----:B------:R-:W-:Y:S02]  /*35010*/  IADD3 R10, P5, PT, R10, R134, RZ ;  /* 0x000000860a0a7210 */ /* 0x000fe40007fbe0ff */
[----:B------:R-:W4:Y:S04]  /*35020*/  LDL.LU R17, [R1+0x304] ;  /* 0x0003040001117983 */ /* 0x000f280000300800 */
[----:B------:R1:W-:Y:S04]  /*35030*/  LDGSTS.E [R6+0x3480], desc[UR22][R4.64], P2 ;  /* 0x0348000004067fae */ /* 0x0003e800091a1016 */
[----:B------:R-:W-:Y:S01]  /*35040*/  STL [R1+0x5c0], R8 ;  /* 0x0005c00801007387 */ /* 0x000fe20000100800 */
[----:B-1----:R-:W-:Y:S01]  /*35050*/  IMAD.MOV.U32 R4, RZ, RZ, R8 ;  /* 0x000000ffff047224 */ /* 0x002fe200078e0008 */
[----:B-----5:R-:W-:-:S05]  /*35060*/  IADD3.X R11, PT, PT, R11, R135, RZ, P4, !PT ;  /* 0x000000870b0b7210 */ /* 0x020fca00027fe4ff */
[----:B------:R1:W-:Y:S01]  /*35070*/  STL [R1+0x5bc], R11 ;  /* 0x0005bc0b01007387 */ /* 0x0003e20000100800 */
[----:B------:R-:W-:Y:S02]  /*35080*/  IMAD.MOV.U32 R5, RZ, RZ, R11 ;  /* 0x000000ffff057224 */ /* 0x000fe400078e000b */
[----:B------:R-:W-:Y:S01]  /*35090*/  IMAD.X R18, R18, 0x1, R135, P5 ;  /* 0x0000000112127824 */ /* 0x000fe200028e0687 */
[----:B------:R-:W-:Y:S04]  /*350a0*/  STL [R1+0x600], R10 ;  /* 0x0006000a01007387 */ /* 0x000fe80000100800 */
[----:B------:R5:W-:Y:S04]  /*350b0*/  LDGSTS.E [R6+0x3880], desc[UR22][R4.64], P2 ;  /* 0x0388000004067fae */ /* 0x000be800091a1016 */
[----:B-1----:R-:W4:Y:S04]  /*350c0*/  LDL.LU R11, [R1+0x348] ;  /* 0x00034800010b7983 */ /* 0x002f280000300800 */
[----:B------:R1:W-:Y:S04]  /*350d0*/  STL [R1+0x5fc], R18 ;  /* 0x0005fc1201007387 */ /* 0x0003e80000100800 */
[----:B------:R-:W4:Y:S01]  /*350e0*/  LDL.LU R8, [R1+0x388] ;  /* 0x0003880001087983 */ /* 0x000f220000300800 */
[----:B-----5:R-:W-:Y:S01]  /*350f0*/  MOV R5, R18 ;  /* 0x0000001200057202 */ /* 0x020fe20000000f00 */
[----:B------:R-:W-:-:S02]  /*35100*/  IMAD.MOV.U32 R4, RZ, RZ, R10 ;  /* 0x000000ffff047224 */ /* 0x000fc400078e000a */
[----:B-1----:R-:W5:Y:S04]  /*35110*/  LDL.LU R18, [R1+0x344] ;  /* 0x0003440001127983 */ /* 0x002f680000300800 */
[----:B------:R-:W5:Y:S01]  /*35120*/  LDL.LU R10, [R1+0x384] ;  /* 0x00038400010a7983 */ /* 0x000f620000300800 */
[----:B---3--:R-:W-:-:S03]  /*35130*/  IADD3 R7, P4, PT, R7, R134, RZ ;  /* 0x0000008607077210 */ /* 0x008fc60007f9e0ff */
[----:B------:R1:W-:Y:S01]  /*35140*/  LDGSTS.E [R6+0x3c80], desc[UR22][R4.64], P2 ;  /* 0x03c8000004067fae */ /* 0x0003e200091a1016 */
[----:B------:R-:W-:-:S03]  /*35150*/  IADD3 R15, P5, PT, R15, R134, RZ ;  /* 0x000000860f0f7210 */ /* 0x000fc60007fbe0ff */
[----:B------:R-:W-:Y:S01]  /*35160*/  STL [R1+0x248], R7 ;  /* 0x0002480701007387 */ /* 0x000fe20000100800 */
[----:B-1----:R-:W-:Y:S01]  /*35170*/  LOP3.LUT R6, R3, 0x20, RZ, 0x3c, !PT ;  /* 0x0000002003067812 */ /* 0x002fe200078e3cff */
[----:B------:R-:W-:Y:S02]  /*35180*/  IMAD.MOV.U32 R4, RZ, RZ, R7 ;  /* 0x000000ffff047224 */ /* 0x000fe400078e0007 */
[----:B------:R-:W-:Y:S02]  /*35190*/  STL [R1+0x288], R15 ;  /* 0x0002880f01007387 */ /* 0x000fe40000100800 */
[----:B------:R-:W-:Y:S02]  /*351a0*/  VIADD R6, R6, UR5 ;  /* 0x0000000506067c36 */ /* 0x000fe40008000000 */
[--C-:B--2---:R-:W-:Y:S02]  /*351b0*/  IMAD.X R14, R14, 0x1, R135.reuse, P4 ;  /* 0x000000010e0e7824 */ /* 0x104fe400020e0687 */
[----:B----4-:R-:W-:-:S03]  /*351c0*/  IMAD.X R16, R16, 0x1, R135, P5 ;  /* 0x0000000110107824 */ /* 0x010fc600028e0687 */
[----:B------:R-:W-:Y:S01]  /*351d0*/  MOV R5, R14 ;  /* 0x0000000e00057202 */ /* 0x000fe20000000f00 */
[----:B------:R1:W-:Y:S04]  /*351e0*/  STL [R1+0x244], R14 ;  /* 0x0002440e01007387 */ /* 0x0003e80000100800 */
[----:B------:R2:W-:Y:S04]  /*351f0*/  LDGSTS.E [R6+0x100], desc[UR22][R4.64], P2 ;  /* 0x0010000004067fae */ /* 0x0005e800091a1016 */
[----:B-1----:R-:W3:Y:S04]  /*35200*/  LDL.LU R14, [R1+0x3c8] ;  /* 0x0003c800010e7983 */ /* 0x002ee80000300800 */
[----:B------:R-:W4:Y:S01]  /*35210*/  LDL.LU R7, [R1+0x408] ;  /* 0x0004080001077983 */ /* 0x000f220000300800 */
[----:B--2---:R-:W-:-:S03]  /*35220*/  IMAD.MOV.U32 R4, RZ, RZ, R15 ;  /* 0x000000ffff047224 */ /* 0x004fc600078e000f */
[----:B------:R1:W-:Y:S04]  /*35230*/  STL [R1+0x284], R16 ;  /* 0x0002841001007387 */ /* 0x0003e80000100800 */
[----:B------:R-:W2:Y:S01]  /*35240*/  LDL.LU R15, [R1+0x3c4] ;  /* 0x0003c400010f7983 */ /* 0x000ea20000300800 */
[----:B------:R-:W-:-:S03]  /*35250*/  IMAD.MOV.U32 R5, RZ, RZ, R16 ;  /* 0x000000ffff057224 */ /* 0x000fc600078e0010 */
[----:B-1----:R-:W2:Y:S04]  /*35260*/  LDL.LU R16, [R1+0x404] ;  /* 0x0004040001107983 */ /* 0x002ea80000300800 */
[----:B------:R1:W-:Y:S01]  /*35270*/  LDGSTS.E [R6+0x500], desc[UR22][R4.64], P2 ;  /* 0x0050000004067fae */ /* 0x0003e200091a1016 */
[----:B------:R-:W-:-:S05]  /*35280*/  IADD3 R9, P4, PT, R9, R134, RZ ;  /* 0x0000008609097210 */ /* 0x000fca0007f9e0ff */
[----:B------:R-:W-:Y:S01]  /*35290*/  STL [R1+0x2c8], R9 ;  /* 0x0002c80901007387 */ /* 0x000fe20000100800 */
[----:B-1----:R-:W-:Y:S02]  /*352a0*/  MOV R4, R9 ;  /* 0x0000000900047202 */ /* 0x002fe40000000f00 */
[----:B------:R-:W-:Y:S01]  /*352b0*/  IADD3 R12, P5, PT, R12, R134, RZ ;  /* 0x000000860c0c7210 */ /* 0x000fe20007fbe0ff */
[----:B------:R-:W-:-:S04]  /*352c0*/  IMAD.X R13, R13, 0x1, R135, P4 ;  /* 0x000000010d0d7824 */ /* 0x000fc800020e0687 */
[----:B------:R-:W-:Y:S01]  /*352d0*/  IMAD.X R17, R17, 0x1, R135, P5 ;  /* 0x0000000111117824 */ /* 0x000fe200028e0687 */
[----:B------:R1:W-:Y:S01]  /*352e0*/  STL [R1+0x2c4], R13 ;  /* 0x0002c40d01007387 */ /* 0x0003e20000100800 */
[----:B------:R-:W-:-:S03]  /*352f0*/  IMAD.MOV.U32 R5, RZ, RZ, R13 ;  /* 0x000000ffff057224 */ /* 0x000fc600078e000d */
[----:B------:R-:W-:Y:S04]  /*35300*/  STL [R1+0x308], R12 ;  /* 0x0003080c01007387 */ /* 0x000fe80000100800 */
[----:B------:R1:W-:Y:S04]  /*35310*/  LDGSTS.E [R6+0x900], desc[UR22][R4.64], P2 ;  /* 0x0090000004067fae */ /* 0x0003e800091a1016 */
[----:B-1----:R-:W2:Y:S04]  /*35320*/  LDL.LU R13, [R1+0x448] ;  /* 0x00044800010d7983 */ /* 0x002ea80000300800 */
[----:B------:R1:W-:Y:S04]  /*35330*/  STL [R1+0x304], R17 ;  /* 0x0003041101007387 */ /* 0x0003e80000100800 */
[----:B------:R-:W2:Y:S01]  /*35340*/  LDL.LU R9, [R1+0x488] ;  /* 0x0004880001097983 */ /* 0x000ea20000300800 */
[----:B------:R-:W-:-:S03]  /*35350*/  IMAD.MOV.U32 R5, RZ, RZ, R17 ;  /* 0x000000ffff057224 */ /* 0x000fc600078e0011 */
[----:B-1----:R-:W2:Y:S01]  /*35360*/  LDL.LU R17, [R1+0x444] ;  /* 0x0004440001117983 */ /* 0x002ea20000300800 */
[----:B------:R-:W-:-:S03]  /*35370*/  IMAD.MOV.U32 R4, RZ, RZ, R12 ;  /* 0x000000ffff047224 */ /* 0x000fc600078e000c */
[----:B------:R-:W2:Y:S04]  /*35380*/  LDL.LU R12, [R1+0x484] ;  /* 0x00048400010c7983 */ /* 0x000ea80000300800 */
[----:B------:R1:W-:Y:S01]  /*35390*/  LDGSTS.E [R6+0xd00], desc[UR22][R4.64], P2 ;  /* 0x00d0000004067fae */ /* 0x0003e200091a1016 */
[----:B------:R-:W-:-:S05]  /*353a0*/  IADD3 R11, P4, PT, R11, R134, RZ ;  /* 0x000000860b0b7210 */ /* 0x000fca0007f9e0ff */
[----:B------:R1:W-:Y:S01]  /*353b0*/  STL [R1+0x348], R11 ;  /* 0x0003480b01007387 */ /* 0x0003e20000100800 */
[----:B------:R-:W-:Y:S01]  /*353c0*/  IADD3 R8, P5, PT, R8, R134, RZ ;  /* 0x0000008608087210 */ /* 0x000fe20007fbe0ff */
[----:B-----5:R-:W-:-:S03]  /*353d0*/  IMAD.X R18, R18, 0x1, R135, P4 ;  /* 0x0000000112127824 */ /* 0x020fc600020e0687 */
[----:B------:R-:W-:Y:S02]  /*353e0*/  IADD3.X R10, PT, PT, R10, R135, RZ, P5, !PT ;  /* 0x000000870a0a7210 */ /* 0x000fe40002ffe4ff */
[----:B------:R5:W-:Y:S04]  /*353f0*/  STL [R1+0x344], R18 ;  /* 0x0003441201007387 */ /* 0x000be80000100800 */
[----:B------:R5:W-:Y:S01]  /*35400*/  STL [R1+0x388], R8 ;  /* 0x0003880801007387 */ /* 0x000be20000100800 */
[----:B-1----:R-:W-:-:S03]  /*35410*/  IMAD.MOV.U32 R4, RZ, RZ, R11 ;  /* 0x000000ffff047224 */ /* 0x002fc600078e000b */
[----:B------:R-:W2:Y:S04]  /*35420*/  LDL.LU R19, [R1+0x4c8] ;  /* 0x0004c80001137983 */ /* 0x000ea80000300800 */
[----:B------:R1:W-:Y:S04]  /*35430*/  STL [R1+0x384], R10 ;  /* 0x0003840a01007387 */ /* 0x0003e80000100800 */
[----:B------:R-:W2:Y:S04]  /*35440*/  LDL.LU R11, [R1+0x508] ;  /* 0x00050800010b7983 */ /* 0x000ea80000300800 */
[----:B------:R-:W2:Y:S01]  /*35450*/  LDL.LU R20, [R1+0x4c4] ;  /* 0x0004c40001147983 */ /* 0x000ea20000300800 */
[----:B------:R-:W-:-:S03]  /*35460*/  IMAD.MOV.U32 R5, RZ, RZ, R18 ;  /* 0x000000ffff057224 */ /* 0x000fc600078e0012 */
[----:B-----5:R-:W5:Y:S04]  /*35470*/  LDL.LU R18, [R1+0x504] ;  /* 0x0005040001127983 */ /* 0x020f680000300800 */
[----:B------:R1:W-:Y:S02]  /*35480*/  LDGSTS.E [R6+0x1100], desc[UR22][R4.64], P2 ;  /* 0x0110000004067fae */ /* 0x0003e400091a1016 */
[----:B-1----:R-:W-:Y:S02]  /*35490*/  IMAD.MOV.U32 R4, RZ, RZ, R8 ;  /* 0x000000ffff047224 */ /* 0x002fe400078e0008 */
[----:B------:R-:W-:Y:S01]  /*354a0*/  IMAD.MOV.U32 R5, RZ, RZ, R10 ;  /* 0x000000ffff057224 */ /* 0x000fe200078e000a */
[----:B------:R-:W5:Y:S04]  /*354b0*/  LDL.LU R8, [R1+0x548] ;  /* 0x0005480001087983 */ /* 0x000f680000300800 */
[----:B------:R-:W5:Y:S04]  /*354c0*/  LDL.LU R10, [R1+0x588] ;  /* 0x00058800010a7983 */ /* 0x000f680000300800 */
[----:B------:R1:W-:Y:S01]  /*354d0*/  LDGSTS.E [R6+0x1500], desc[UR22][R4.64], P2 ;  /* 0x0150000004067fae */ /* 0x0003e200091a1016 */
[----:B---3--:R-:W-:-:S02]  /*354e0*/  IADD3 R14, P4, PT, R14, R134, RZ ;  /* 0x000000860e0e7210 */ /* 0x008fc40007f9e0ff */
[----:B----4-:R-:W-:-:S03]  /*354f0*/  IADD3 R7, P5, PT, R7, R134, RZ ;  /* 0x0000008607077210 */ /* 0x010fc60007fbe0ff */
[----:B------:R3:W-:Y:S01]  /*35500*/  STL [R1+0x3c8], R14 ;  /* 0x0003c80e01007387 */ /* 0x0007e20000100800 */
[----:B-1----:R-:W-:Y:S01]  /*35510*/  IMAD.MOV.U32 R4, RZ, RZ, R14 ;  /* 0x000000ffff047224 */ /* 0x002fe200078e000e */
[----:B--2---:R-:W-:-:S05]  /*35520*/  IADD3.X R15, PT, PT, R15, R135, RZ, P4, !PT ;  /* 0x000000870f0f7210 */ /* 0x004fca00027fe4ff */
[----:B------:R1:W-:Y:S01]  /*35530*/  STL [R1+0x3c4], R15 ;  /* 0x0003c40f01007387 */ /* 0x0003e20000100800 */
[----:B------:R-:W-:-:S03]  /*35540*/  IMAD.X R16, R16, 0x1, R135, P5 ;  /* 0x0000000110107824 */ /* 0x000fc600028e0687 */
[----:B------:R2:W-:Y:S04]  /*35550*/  STL [R1+0x408], R7 ;  /* 0x0004080701007387 */ /* 0x0005e80000100800 */
[----:B---3--:R-:W3:Y:S01]  /*35560*/  LDL.LU R14, [R1+0x544] ;  /* 0x00054400010e7983 */ /* 0x008ee20000300800 */
[----:B------:R-:W-:-:S03]  /*35570*/  IMAD.MOV.U32 R5, RZ, RZ, R15 ;  /* 0x000000ffff057224 */ /* 0x000fc600078e000f */
[----:B------:R4:W-:Y:S04]  /*35580*/  STL [R1+0x404], R16 ;  /* 0x0004041001007387 */ /* 0x0009e80000100800 */
[----:B-1----:R-:W3:Y:S04]  /*35590*/  LDL.LU R15, [R1+0x584] ;  /* 0x00058400010f7983 */ /* 0x002ee80000300800 */
[----:B------:R1:W-:Y:S02]  /*355a0*/  LDGSTS.E [R6+0x1900], desc[UR22][R4.64], P2 ;  /* 0x0190000004067fae */ /* 0x0003e400091a1016 */
[----:B-1----:R-:W-:Y:S01]  /*355b0*/  IMAD.MOV.U32 R4, RZ, RZ, R7 ;  /* 0x000000ffff047224 */ /* 0x002fe200078e0007 */
[----:B------:R-:W-:Y:S01]  /*355c0*/  MOV R5, R16 ;  /* 0x0000001000057202 */ /* 0x000fe20000000f00 */
[----:B--2---:R-:W2:Y:S04]  /*355d0*/  LDL.LU R7, [R1+0x5c8] ;  /* 0x0005c80001077983 */ /* 0x004ea80000300800 */
[----:B----4-:R-:W4:Y:S04]  /*355e0*/  LDL.LU R16, [R1+0x608] ;  /* 0x0006080001107983 */ /* 0x010f280000300800 */
[----:B------:R1:W-:Y:S01]  /*355f0*/  LDGSTS.E [R6+0x1d00], desc[UR22][R4.64], P2 ;  /* 0x01d0000004067fae */ /* 0x0003e200091a1016 */
[----:B------:R-:W-:-:S05]  /*35600*/  IADD3 R13, P4, PT, R13, R134, RZ ;  /* 0x000000860d0d7210 */ /* 0x000fca0007f9e0ff */
[----:B------:R1:W-:Y:S01]  /*35610*/  STL [R1+0x448], R13 ;  /* 0x0004480d01007387 */ /* 0x0003e20000100800 */
[----:B------:R-:W-:Y:S01]  /*35620*/  IADD3 R9, P5, PT, R9, R134, RZ ;  /* 0x0000008609097210 */ /* 0x000fe20007fbe0ff */
[----:B------:R-:W-:Y:S02]  /*35630*/  IMAD.X R17, R17, 0x1, R135, P4 ;  /* 0x0000000111117824 */ /* 0x000fe400020e0687 */
        /* <DEDUP_REMOVED lines=12> */
[----:B------:R1:W-:Y:S04]  /*35700*/  LDGSTS.E [R6+0x2500], desc[UR22][R4.64], P2 ;  /* 0x0250000004067fae */ /* 0x0003e800091a1016 */
[----:B------:R-:W4:Y:S01]  /*35710*/  LDL.LU R12, [R1+0x290] ;  /* 0x00029000010c7983 */ /* 0x000f220000300800 */
[----:B------:R-:W-:-:S02]  /*35720*/  IADD3 R19, P4, PT, R19, R134, RZ ;  /* 0x0000008613137210 */ /* 0x000fc40007f9e0ff */
[----:B------:R-:W-:-:S03]  /*35730*/  IADD3 R11, P5, PT, R11, R134, RZ ;  /* 0x000000860b0b7210 */ /* 0x000fc60007fbe0ff */
[----:B------:R-:W-:Y:S02]  /*35740*/  IMAD.X R20, R20, 0x1, R135, P4 ;  /* 0x0000000114147824 */ /* 0x000fe400020e0687 */
[----:B-1----:R-:W-:Y:S02]  /*35750*/  IMAD.MOV.U32 R4, RZ, RZ, R19 ;  /* 0x000000ffff047224 */ /* 0x002fe400078e0013 */
[----:B-----5:R-:W-:Y:S01]  /*35760*/  IMAD.X R18, R18, 0x1, R135, P5 ;  /* 0x0000000112127824 */ /* 0x020fe200028e0687 */
[----:B------:R-:W-:Y:S01]  /*35770*/  MOV R5, R20 ;  /* 0x0000001400057202 */ /* 0x000fe20000000f00 */
[----:B------:R-:W-:Y:S04]  /*35780*/  STL [R1+0x4c8], R19 ;  /* 0x0004c81301007387 */ /* 0x000fe80000100800 */
[----:B------:R-:W-:Y:S04]  /*35790*/  STL [R1+0x4c4], R20 ;  /* 0x0004c41401007387 */ /* 0x000fe80000100800 */
[----:B------:R1:W-:Y:S04]  /*357a0*/  STL [R1+0x508], R11 ;  /* 0x0005080b01007387 */ /* 0x0003e80000100800 */
[----:B------:R5:W-:Y:S04]  /*357b0*/  LDGSTS.E [R6+0x2900], desc[UR22][R4.64], P2 ;  /* 0x0290000004067fae */ /* 0x000be800091a1016 */
[----:B------:R1:W-:Y:S01]  /*357c0*/  STL [R1+0x504], R18 ;  /* 0x0005041201007387 */ /* 0x0003e20000100800 */
[----:B-----5:R-:W-:-:S03]  /*357d0*/  IMAD.MOV.U32 R4, RZ, RZ, R11 ;  /* 0x000000ffff047224 */ /* 0x020fc600078e000b */
[----:B-1----:R-:W5:Y:S01]  /*357e0*/  LDL.LU R11, [R1+0x24c] ;  /* 0x00024c00010b7983 */ /* 0x002f620000300800 */
[----:B------:R-:W-:-:S03]  /*357f0*/  IMAD.MOV.U32 R5, RZ, RZ, R18 ;  /* 0x000000ffff057224 */ /* 0x000fc600078e0012 */
[----:B------:R-:W5:Y:S01]  /*35800*/  LDL.LU R18, [R1+0x28c] ;  /* 0x00028c0001127983 */ /* 0x000f620000300800 */
[-C--:B------:R-:W-:Y:S02]  /*35810*/  IADD3 R8, P4, PT, R8, R134.reuse, RZ ;  /* 0x0000008608087210 */ /* 0x080fe40007f9e0ff */
[----:B------:R-:W-:Y:S01]  /*35820*/  IADD3 R10, P5, PT, R10, R134, RZ ;  /* 0x000000860a0a7210 */ /* 0x000fe20007fbe0ff */
[----:B------:R1:W-:Y:S04]  /*35830*/  LDGSTS.E [R6+0x2d00], desc[UR22][R4.64], P2 ;  /* 0x02d0000004067fae */ /* 0x0003e800091a1016 */
[----:B------:R3:W-:Y:S01]  /*35840*/  STL [R1+0x548], R8 ;  /* 0x0005480801007387 */ /* 0x0007e20000100800 */
[----:B-1----:R-:W-:Y:S01]  /*35850*/  MOV R4, R8 ;  /* 0x0000000800047202 */ /* 0x002fe20000000f00 */
[----:B---3--:R-:W-:-:S04]  /*35860*/  IMAD.X R14, R14, 0x1, R135, P4 ;  /* 0x000000010e0e7824 */ /* 0x008fc800020e0687 */
[----:B------:R-:W-:Y:S01]  /*35870*/  IMAD.MOV.U32 R5, RZ, RZ, R14 ;  /* 0x000000ffff057224 */ /* 0x000fe200078e000e */
[----:B------:R1:W-:Y:S01]  /*35880*/  STL [R1+0x544], R14 ;  /* 0x0005440e01007387 */ /* 0x0003e20000100800 */
[----:B------:R-:W-:-:S03]  /*35890*/  IMAD.X R15, R15, 0x1, R135, P5 ;  /* 0x000000010f0f7824 */ /* 0x000fc600028e0687 */
[----:B------:R3:W-:Y:S04]  /*358a0*/  STL [R1+0x588], R10 ;  /* 0x0005880a01007387 */ /* 0x0007e80000100800 */
[----:B------:R-:W5:Y:S04]  /*358b0*/  LDL.LU R8, [R1+0x2d0] ;  /* 0x0002d00001087983 */ /* 0x000f680000300800 */
[----:B------:R3:W-:Y:S04]  /*358c0*/  STL [R1+0x584], R15 ;  /* 0x0005840f01007387 */ /* 0x0007e80000100800 */
[----:B------:R3:W-:Y:S04]  /*358d0*/  LDGSTS.E [R6+0x3100], desc[UR22][R4.64], P2 ;  /* 0x0310000004067fae */ /* 0x0007e800091a1016 */
[----:B-1----:R-:W5:Y:S01]  /*358e0*/  LDL.LU R14, [R1+0x310] ;  /* 0x00031000010e7983 */ /* 0x002f620000300800 */
[----:B--2---:R-:W-:Y:S01]  /*358f0*/  IADD3 R7, P4, PT, R7, R134, RZ ;  /* 0x0000008607077210 */ /* 0x004fe20007f9e0ff */
[----:B---3--:R-:W-:-:S02]  /*35900*/  IMAD.MOV.U32 R4, RZ, RZ, R10 ;  /* 0x000000ffff047224 */ /* 0x008fc400078e000a */
[----:B------:R-:W2:Y:S01]  /*35910*/  LDL.LU R10, [R1+0x2cc] ;  /* 0x0002cc00010a7983 */ /* 0x000ea20000300800 */
[----:B------:R-:W-:-:S03]  /*35920*/  IMAD.MOV.U32 R5, RZ, RZ, R15 ;  /* 0x000000ffff057224 */ /* 0x000fc600078e000f */
[----:B------:R-:W3:Y:S01]  /*35930*/  LDL.LU R15, [R1+0x30c] ;  /* 0x00030c00010f7983 */ /* 0x000ee20000300800 */
[----:B----4-:R-:W-:-:S03]  /*35940*/  IADD3 R16, P5, PT, R16, R134, RZ ;  /* 0x0000008610107210 */ /* 0x010fc60007fbe0ff */
[----:B------:R1:W-:Y:S04]  /*35950*/  LDGSTS.E [R6+0x3500], desc[UR22][R4.64], P2 ;  /* 0x0350000004067fae */ /* 0x0003e800091a1016 */
[----:B------:R-:W-:Y:S01]  /*35960*/  STL [R1+0x5c8], R7 ;  /* 0x0005c80701007387 */ /* 0x000fe20000100800 */
[----:B-1----:R-:W-:Y:S02]  /*35970*/  IMAD.MOV.U32 R4, RZ, RZ, R7 ;  /* 0x000000ffff047224 */ /* 0x002fe400078e0007 */
[----:B------:R-:W-:-:S04]  /*35980*/  IMAD.X R13, R13, 0x1, R135, P4 ;  /* 0x000000010d0d7824 */ /* 0x000fc800020e0687 */
[----:B------:R-:W-:Y:S01]  /*35990*/  IMAD.MOV.U32 R5, RZ, RZ, R13 ;  /* 0x000000ffff057224 */ /* 0x000fe200078e000d */
[----:B------:R1:W-:Y:S01]  /*359a0*/  STL [R1+0x5c4], R13 ;  /* 0x0005c40d01007387 */ /* 0x0003e20000100800 */
[----:B------:R-:W-:-:S03]  /*359b0*/  IADD3.X R17, PT, PT, R17, R135, RZ, P5, !PT ;  /* 0x0000008711117210 */ /* 0x000fc60002ffe4ff */
[----:B------:R-:W-:Y:S04]  /*359c0*/  STL [R1+0x608], R16 ;  /* 0x0006081001007387 */ /* 0x000fe80000100800 */
[----:B------:R4:W-:Y:S04]  /*359d0*/  LDGSTS.E [R6+0x3900], desc[UR22][R4.64], P2 ;  /* 0x0390000004067fae */ /* 0x0009e800091a1016 */
[----:B-1----:R-:W3:Y:S04]  /*359e0*/  LDL.LU R13, [R1+0x350] ;  /* 0x00035000010d7983 */ /* 0x002ee80000300800 */
[----:B------:R1:W-:Y:S04]  /*359f0*/  STL [R1+0x604], R17 ;  /* 0x0006041101007387 */ /* 0x0003e80000100800 */
[----:B------:R-:W3:Y:S01]  /*35a00*/  LDL.LU R7, [R1+0x390] ;  /* 0x0003900001077983 */ /* 0x000ee20000300800 */
[----:B----4-:R-:W-:-:S03]  /*35a10*/  IMAD.MOV.U32 R5, RZ, RZ, R17 ;  /* 0x000000ffff057224 */ /* 0x010fc600078e0011 */
[----:B-1----:R-:W4:Y:S01]  /*35a20*/  LDL.LU R17, [R1+0x34c] ;  /* 0x00034c0001117983 */ /* 0x002f220000300800 */
[----:B------:R-:W-:Y:S01]  /*35a30*/  IMAD.MOV.U32 R4, RZ, RZ, R16 ;  /* 0x000000ffff047224 */ /* 0x000fe200078e0010 */
[-C--:B------:R-:W-:Y:S02]  /*35a40*/  IADD3 R9, P4, PT, R9, R134.reuse, RZ ;  /* 0x0000008609097210 */ /* 0x080fe40007f9e0ff */
[----:B------:R-:W4:Y:S01]  /*35a50*/  LDL.LU R16, [R1+0x38c] ;  /* 0x00038c0001107983 */ /* 0x000f220000300800 */
[----:B------:R-:W-:-:S03]  /*35a60*/  IADD3 R12, P5, PT, R12, R134, RZ ;  /* 0x000000860c0c7210 */ /* 0x000fc60007fbe0ff */
[----:B------:R1:W-:Y:S04]  /*35a70*/  LDGSTS.E [R6+0x3d00], desc[UR22][R4.64], P2 ;  /* 0x03d0000004067fae */ /* 0x0003e800091a1016 */
[----:B------:R-:W-:Y:S01]  /*35a80*/  STL [R1+0x250], R9 ;  /* 0x0002500901007387 */ /* 0x000fe20000100800 */
[----:B-1----:R-:W-:-:S03]  /*35a90*/  LOP3.LUT R6, R3, 0x30, RZ, 0x3c, !PT ;  /* 0x0000003003067812 */ /* 0x002fc600078e3cff */
[----:B------:R-:W-:Y:S01]  /*35aa0*/  STL [R1+0x290], R12 ;  /* 0x0002900c01007387 */ /* 0x000fe20000100800 */
[----:B------:R-:W-:Y:S02]  /*35ab0*/  IMAD.MOV.U32 R4, RZ, RZ, R9 ;  /* 0x000000ffff047224 */ /* 0x000fe400078e0009 */
[----:B------:R-:W-:Y:S01]  /*35ac0*/  VIADD R6, R6, UR5 ;  /* 0x0000000506067c36 */ /* 0x000fe20008000000 */
[----:B-----5:R-:W-:Y:S01]  /*35ad0*/  IADD3.X R11, PT, PT, R11, R135, RZ, P4, !PT ;  /* 0x000000870b0b7210 */ /* 0x020fe200027fe4ff */
[----:B------:R-:W-:-:S04]  /*35ae0*/  IMAD.X R18, R18, 0x1, R135, P5 ;  /* 0x0000000112127824 */ /* 0x000fc800028e0687 */
[----:B------:R1:W-:Y:S01]  /*35af0*/  STL [R1+0x24c], R11 ;  /* 0x00024c0b01007387 */ /* 0x0003e20000100800 */
[----:B------:R-:W-:-:S05]  /*35b00*/  IMAD.MOV.U32 R5, RZ, RZ, R11 ;  /* 0x000000ffff057224 */ /* 0x000fca00078e000b */
[----:B------:R5:W-:Y:S04]  /*35b10*/  LDGSTS.E [R6+0x180], desc[UR22][R4.64], P2 ;  /* 0x0018000004067fae */ /* 0x000be800091a1016 */
[----:B-1----:R-:W4:Y:S04]  /*35b20*/  LDL.LU R11, [R1+0x3d0] ;  /* 0x0003d000010b7983 */ /* 0x002f280000300800 */
[----:B------:R-:W4:Y:S04]  /*35b30*/  LDL.LU R9, [R1+0x410] ;  /* 0x0004100001097983 */ /* 0x000f280000300800 */
[----:B------:R1:W-:Y:S01]  /*35b40*/  STL [R1+0x28c], R18 ;  /* 0x00028c1201007387 */ /* 0x0003e20000100800 */
[----:B-----5:R-:W-:Y:S01]  /*35b50*/  IMAD.MOV.U32 R5, RZ, RZ, R18 ;  /* 0x000000ffff057224 */ /* 0x020fe200078e0012 */
[----:B------:R-:W-:-:S05]  /*35b60*/  MOV R4, R12 ;  /* 0x0000000c00047202 */ /* 0x000fca0000000f00 */
[----:B------:R5:W-:Y:S04]  /*35b70*/  LDGSTS.E [R6+0x580], desc[UR22][R4.64], P2 ;  /* 0x0058000004067fae */ /* 0x000be800091a1016 */
[----:B-1----:R-:W4:Y:S04]  /*35b80*/  LDL.LU R18, [R1+0x3cc] ;  /* 0x0003cc0001127983 */ /* 0x002f280000300800 */
[----:B------:R-:W4:Y:S01]  /*35b90*/  LDL.LU R12, [R1+0x40c] ;  /* 0x00040c00010c7983 */ /* 0x000f220000300800 */
[----:B------:R-:W-:-:S05]  /*35ba0*/  IADD3 R8, P4, PT, R8, R134, RZ ;  /* 0x0000008608087210 */ /* 0x000fca0007f9e0ff */
[----:B------:R-:W-:Y:S01]  /*35bb0*/  STL [R1+0x2d0], R8 ;  /* 0x0002d00801007387 */ /* 0x000fe20000100800 */
[----:B-----5:R-:W-:Y:S01]  /*35bc0*/  IMAD.MOV.U32 R4, RZ, RZ, R8 ;  /* 0x000000ffff047224 */ /* 0x020fe200078e0008 */
[----:B------:R-:W-:Y:S01]  /*35bd0*/  IADD3 R14, P5, PT, R14, R134, RZ ;  /* 0x000000860e0e7210 */ /* 0x000fe20007fbe0ff */
[----:B--2---:R-:W-:-:S04]  /*35be0*/  IMAD.X R10, R10, 0x1, R135, P4 ;  /* 0x000000010a0a7824 */ /* 0x004fc800020e0687 */
[----:B---3--:R-:W-:Y:S01]  /*35bf0*/  IMAD.X R15, R15, 0x1, R135, P5 ;  /* 0x000000010f0f7824 */ /* 0x008fe200028e0687 */
[----:B------:R-:W-:Y:S01]  /*35c00*/  MOV R5, R10 ;  /* 0x0000000a00057202 */ /* 0x000fe20000000f00 */
[----:B------:R1:W-:Y:S04]  /*35c10*/  STL [R1+0x2cc], R10 ;  /* 0x0002cc0a01007387 */ /* 0x0003e80000100800 */
[----:B------:R-:W-:Y:S04]  /*35c20*/  STL [R1+0x310], R14 ;  /* 0x0003100e01007387 */ /* 0x000fe80000100800 */
[----:B------:R2:W-:Y:S04]  /*35c30*/  LDGSTS.E [R6+0x980], desc[UR22][R4.64], P2 ;  /* 0x0098000004067fae */ /* 0x0005e800091a1016 */
[----:B-1----:R-:W3:Y:S04]  /*35c40*/  LDL.LU R10, [R1+0x450] ;  /* 0x00045000010a7983 */ /* 0x002ee80000300800 */
[----:B------:R1:W-:Y:S04]  /*35c50*/  STL [R1+0x30c], R15 ;  /* 0x00030c0f01007387 */ /* 0x0003e80000100800 */
[----:B------:R-:W5:Y:S01]  /*35c60*/  LDL.LU R8, [R1+0x490] ;  /* 0x0004900001087983 */ /* 0x000f620000300800 */
[----:B--2---:R-:W-:-:S03]  /*35c70*/  IMAD.MOV.U32 R5, RZ, RZ, R15 ;  /* 0x000000ffff057224 */ /* 0x004fc600078e000f */
[----:B-1----:R-:W2:Y:S01]  /*35c80*/  LDL.LU R15, [R1+0x44c] ;  /* 0x00044c00010f7983 */ /* 0x002ea20000300800 */
[----:B------:R-:W-:-:S03]  /*35c90*/  IMAD.MOV.U32 R4, RZ, RZ, R14 ;  /* 0x000000ffff047224 */ /* 0x000fc600078e000e */
[----:B------:R-:W2:Y:S04]  /*35ca0*/  LDL.LU R14, [R1+0x48c] ;  /* 0x00048c00010e7983 */ /* 0x000ea80000300800 */
[----:B------:R1:W-:Y:S01]  /*35cb0*/  LDGSTS.E [R6+0xd80], desc[UR22][R4.64], P2 ;  /* 0x00d8000004067fae */ /* 0x0003e200091a1016 */
[-C--:B------:R-:W-:Y:S02]  /*35cc0*/  IADD3 R13, P4, PT, R13, R134.reuse, RZ ;  /* 0x000000860d0d7210 */ /* 0x080fe40007f9e0ff */
[----:B------:R-:W-:-:S03]  /*35cd0*/  IADD3 R7, P5, PT, R7, R134, RZ ;  /* 0x0000008607077210 */ /* 0x000fc60007fbe0ff */
[----:B------:R1:W-:Y:S01]  /*35ce0*/  STL [R1+0x350], R13 ;  /* 0x0003500d01007387 */ /* 0x0003e20000100800 */
[--C-:B----4-:R-:W-:Y:S02]  /*35cf0*/  IMAD.X R17, R17, 0x1, R135.reuse, P4 ;  /* 0x0000000111117824 */ /* 0x110fe400020e0687 */
[----:B------:R-:W-:-:S03]  /*35d00*/  IMAD.X R16, R16, 0x1, R135, P5 ;  /* 0x0000000110107824 */ /* 0x000fc600028e0687 */
[----:B------:R-:W-:Y:S04]  /*35d10*/  STL [R1+0x34c], R17 ;  /* 0x00034c1101007387 */ /* 0x000fe80000100800 */
[----:B------:R-:W-:Y:S01]  /*35d20*/  STL [R1+0x390], R7 ;  /* 0x0003900701007387 */ /* 0x000fe20000100800 */
[----:B-1----:R-:W-:-:S03]  /*35d30*/  MOV R4, R13 ;  /* 0x0000000d00047202 */ /* 0x002fc60000000f00 */
[----:B------:R-:W4:Y:S01]  /*35d40*/  LDL.LU R19, [R1+0x4d0] ;  /* 0x0004d00001137983 */ /* 0x000f220000300800 */
[----:B------:R-:W-:-:S03]  /*35d50*/  IMAD.MOV.U32 R5, RZ, RZ, R17 ;  /* 0x000000ffff057224 */ /* 0x000fc600078e0011 */
[----:B------:R1:W-:Y:S04]  /*35d60*/  STL [R1+0x38c], R16 ;  /* 0x00038c1001007387 */ /* 0x0003e80000100800 */
[----:B------:R-:W4:Y:S04]  /*35d70*/  LDL.LU R13, [R1+0x510] ;  /* 0x00051000010d7983 */ /* 0x000f280000300800 */
[----:B------:R-:W4:Y:S04]  /*35d80*/  LDL.LU R20, [R1+0x4cc] ;  /* 0x0004cc0001147983 */ /* 0x000f280000300800 */
[----:B------:R1:W-:Y:S02]  /*35d90*/  LDGSTS.E [R6+0x1180], desc[UR22][R4.64], P2 ;  /* 0x0118000004067fae */ /* 0x0003e400091a1016 */
[----:B-1----:R-:W-:-:S02]  /*35da0*/  IMAD.MOV.U32 R5, RZ, RZ, R16 ;  /* 0x000000ffff057224 */ /* 0x002fc400078e0010 */
[----:B------:R-:W4:Y:S01]  /*35db0*/  LDL.LU R16, [R1+0x50c] ;  /* 0x00050c0001107983 */ /* 0x000f220000300800 */
[----:B------:R-:W-:-:S03]  /*35dc0*/  IMAD.MOV.U32 R4, RZ, RZ, R7 ;  /* 0x000000ffff047224 */ /* 0x000fc600078e0007 */
[----:B------:R-:W4:Y:S04]  /*35dd0*/  LDL.LU R7, [R1+0x550] ;  /* 0x0005500001077983 */ /* 0x000f280000300800 */
[----:B------:R-:W4:Y:S04]  /*35de0*/  LDL.LU R17, [R1+0x590] ;  /* 0x0005900001117983 */ /* 0x000f280000300800 */
[----:B------:R1:W-:Y:S01]  /*35df0*/  LDGSTS.E [R6+0x1580], desc[UR22][R4.64], P2 ;  /* 0x0158000004067fae */ /* 0x0003e200091a1016 */
[-C--:B------:R-:W-:Y:S02]  /*35e00*/  IADD3 R11, P4, PT, R11, R134.reuse, RZ ;  /* 0x000000860b0b7210 */ /* 0x080fe40007f9e0ff */
[----:B------:R-:W-:-:S03]  /*35e10*/  IADD3 R9, P5, PT, R9, R134, RZ ;  /* 0x0000008609097210 */ /* 0x000fc60007fbe0ff */
[----:B------:R1:W-:Y:S02]  /*35e20*/  STL [R1+0x3d0], R11 ;  /* 0x0003d00b01007387 */ /* 0x0003e40000100800 */
[----:B-1----:R-:W-:Y:S02]  /*35e30*/  IMAD.MOV.U32 R4, RZ, RZ, R11 ;  /* 0x000000ffff047224 */ /* 0x002fe400078e000b */
[----:B------:R-:W-:Y:S01]  /*35e40*/  IMAD.X R18, R18, 0x1, R135, P4 ;  /* 0x0000000112127824 */ /* 0x000fe200020e0687 */
[----:B------:R-:W-:-:S04]  /*35e50*/  IADD3.X R12, PT, PT, R12, R135, RZ, P5, !PT ;  /* 0x000000870c0c7210 */ /* 0x000fc80002ffe4ff */
[----:B------:R1:W-:Y:S04]  /*35e60*/  STL [R1+0x3cc], R18 ;  /* 0x0003cc1201007387 */ /* 0x0003e80000100800 */
[----:B------:R1:W-:Y:S04]  /*35e70*/  STL [R1+0x410], R9 ;  /* 0x0004100901007387 */ /* 0x0003e80000100800 */
[----:B------:R-:W4:Y:S01]  /*35e80*/  LDL.LU R11, [R1+0x54c] ;  /* 0x00054c00010b7983 */ /* 0x000f220000300800 */
[----:B------:R-:W-:-:S03]  /*35e90*/  IMAD.MOV.U32 R5, RZ, RZ, R18 ;  /* 0x000000ffff057224 */ /* 0x000fc600078e0012 */
[----:B------:R1:W-:Y:S04]  /*35ea0*/  STL [R1+0x40c], R12 ;  /* 0x00040c0c01007387 */ /* 0x0003e80000100800 */
[----:B-1----:R-:W4:Y:S04]  /*35eb0*/  LDL.LU R18, [R1+0x58c] ;  /* 0x00058c0001127983 */ /* 0x002f280000300800 */
[----:B------:R1:W-:Y:S02]  /*35ec0*/  LDGSTS.E [R6+0x1980], desc[UR22][R4.64], P2 ;  /* 0x0198000004067fae */ /* 0x0003e400091a1016 */
[----:B-1----:R-:W-:-:S02]  /*35ed0*/  IMAD.MOV.U32 R4, RZ, RZ, R9 ;  /* 0x000000ffff047224 */ /* 0x002fc400078e0009 */
[----:B------:R-:W-:Y:S01]  /*35ee0*/  IMAD.MOV.U32 R5, RZ, RZ, R12 ;  /* 0x000000ffff057224 */ /* 0x000fe200078e000c */
[----:B------:R-:W4:Y:S04]  /*35ef0*/  LDL.LU R9, [R1+0x5d0] ;  /* 0x0005d00001097983 */ /* 0x000f280000300800 */
[----:B------:R-:W4:Y:S04]  /*35f00*/  LDL.LU R12, [R1+0x610] ;  /* 0x00061000010c7983 */ /* 0x000f280000300800 */
[----:B------:R1:W-:Y:S01]  /*35f10*/  LDGSTS.E [R6+0x1d80], desc[UR22][R4.64], P2 ;  /* 0x01d8000004067fae */ /* 0x0003e200091a1016 */
[----:B---3--:R-:W-:-:S05]  /*35f20*/  IADD3 R10, P4, PT, R10, R134, RZ ;  /* 0x000000860a0a7210 */ /* 0x008fca0007f9e0ff */
[----:B------:R3:W-:Y:S01]  /*35f30*/  STL [R1+0x450], R10 ;  /* 0x0004500a01007387 */ /* 0x0007e20000100800 */
[----:B-----5:R-:W-:Y:S02]  /*35f40*/  IADD3 R8, P5, PT, R8, R134, RZ ;  /* 0x0000008608087210 */ /* 0x020fe40007fbe0ff */
[----:B--2---:R-:W-:Y:S01]  /*35f50*/  IADD3.X R15, PT, PT, R15, R135, RZ, P4, !PT ;  /* 0x000000870f0f7210 */ /* 0x004fe200027fe4ff */
[----:B-1----:R-:W-:Y:S02]  /*35f60*/  IMAD.MOV.U32 R4, RZ, RZ, R10 ;  /* 0x000000ffff047224 */ /* 0x002fe400078e000a */
[----:B------:R-:W-:Y:S02]  /*35f70*/  IMAD.X R14, R14, 0x1, R135, P5 ;  /* 0x000000010e0e7824 */ /* 0x000fe400028e0687 */
[----:B------:R1:W-:Y:S04]  /*35f80*/  STL [R1+0x44c], R15 ;  /* 0x00044c0f01007387 */ /* 0x0003e80000100800 */
        /* <DEDUP_REMOVED lines=9> */
[----:B------:R1:W-:Y:S01]  /*36020*/  LDGSTS.E [R6+0x2580], desc[UR22][R4.64], P2 ;  /* 0x0258000004067fae */ /* 0x0003e200091a1016 */
[----:B----4-:R-:W-:-:S03]  /*36030*/  IADD3 R19, P4, PT, R19, R134, RZ ;  /* 0x0000008613137210 */ /* 0x010fc60007f9e0ff */
[----:B-----5:R-:W4:Y:S01]  /*36040*/  LDL.LU R14, [R1+0x298] ;  /* 0x00029800010e7983 */ /* 0x020f220000300800 */
[----:B------:R-:W-:Y:S01]  /*36050*/  IADD3 R13, P5, PT, R13, R134, RZ ;  /* 0x000000860d0d7210 */ /* 0x000fe20007fbe0ff */
[----:B------:R-:W-:Y:S02]  /*36060*/  IMAD.X R20, R20, 0x1, R135, P4 ;  /* 0x0000000114147824 */ /* 0x000fe400020e0687 */
[----:B-1----:R-:W-:Y:S02]  /*36070*/  IMAD.MOV.U32 R4, RZ, RZ, R19 ;  /* 0x000000ffff047224 */ /* 0x002fe400078e0013 */
[----:B------:R-:W-:Y:S01]  /*36080*/  IMAD.MOV.U32 R5, RZ, RZ, R20 ;  /* 0x000000ffff057224 */ /* 0x000fe200078e0014 */
[----:B------:R-:W-:Y:S04]  /*36090*/  STL [R1+0x4d0], R19 ;  /* 0x0004d01301007387 */ /* 0x000fe80000100800 */
[----:B------:R-:W-:Y:S04]  /*360a0*/  STL [R1+0x4cc], R20 ;  /* 0x0004cc1401007387 */ /* 0x000fe80000100800 */
[----:B------:R1:W-:Y:S04]  /*360b0*/  STL [R1+0x510], R13 ;  /* 0x0005100d01007387 */ /* 0x0003e80000100800 */
[----:B------:R5:W-:Y:S01]  /*360c0*/  LDGSTS.E [R6+0x2980], desc[UR22][R4.64], P2 ;  /* 0x0298000004067fae */ /* 0x000be200091a1016 */
[----:B------:R-:W-:-:S05]  /*360d0*/  IMAD.X R16, R16, 0x1, R135, P5 ;  /* 0x0000000110107824 */ /* 0x000fca00028e0687 */
[----:B------:R1:W-:Y:S01]  /*360e0*/  STL [R1+0x50c], R16 ;  /* 0x00050c1001007387 */ /* 0x0003e20000100800 */
[-C--:B------:R-:W-:Y:S02]  /*360f0*/  IADD3 R7, P4, PT, R7, R134.reuse, RZ ;  /* 0x0000008607077210 */ /* 0x080fe40007f9e0ff */
[----:B-----5:R-:W-:Y:S02]  /*36100*/  MOV R4, R13 ;  /* 0x0000000d00047202 */ /* 0x020fe40000000f00 */
[----:B-1----:R-:W5:Y:S01]  /*36110*/  LDL.LU R13, [R1+0x254] ;  /* 0x00025400010d7983 */ /* 0x002f620000300800 */
[----:B------:R-:W-:Y:S01]  /*36120*/  IMAD.MOV.U32 R5, RZ, RZ, R16 ;  /* 0x000000ffff057224 */ /* 0x000fe200078e0010 */
[----:B------:R-:W-:Y:S02]  /*36130*/  IADD3 R17, P5, PT, R17, R134, RZ ;  /* 0x0000008611117210 */ /* 0x000fe40007fbe0ff */
[----:B------:R-:W5:Y:S04]  /*36140*/  LDL.LU R16, [R1+0x294] ;  /* 0x0002940001107983 */ /* 0x000f680000300800 */
[----:B------:R1:W-:Y:S04]  /*36150*/  LDGSTS.E [R6+0x2d80], desc[UR22][R4.64], P2 ;  /* 0x02d8000004067fae */ /* 0x0003e800091a1016 */
[----:B------:R1:W-:Y:S02]  /*36160*/  STL [R1+0x550], R7 ;  /* 0x0005500701007387 */ /* 0x0003e40000100800 */
[----:B-1----:R-:W-:-:S02]  /*36170*/  IMAD.MOV.U32 R4, RZ, RZ, R7 ;  /* 0x000000ffff047224 */ /* 0x002fc400078e0007 */
[----:B------:R-:W-:-:S05]  /*36180*/  IMAD.X R11, R11, 0x1, R135, P4 ;  /* 0x000000010b0b7824 */ /* 0x000fca00020e0687 */
[----:B------:R1:W-:Y:S01]  /*36190*/  STL [R1+0x54c], R11 ;  /* 0x00054c0b01007387 */ /* 0x0003e20000100800 */
[----:B------:R-:W-:Y:S01]  /*361a0*/  MOV R5, R11 ;  /* 0x0000000b00057202 */ /* 0x000fe20000000f00 */
[----:B------:R-:W-:Y:S02]  /*361b0*/  IMAD.X R18, R18, 0x1, R135, P5 ;  /* 0x0000000112127824 */ /* 0x000fe400028e0687 */
[----:B------:R1:W-:Y:S04]  /*361c0*/  STL [R1+0x590], R17 ;  /* 0x0005901101007387 */ /* 0x0003e80000100800 */
[----:B------:R-:W5:Y:S04]  /*361d0*/  LDL.LU R7, [R1+0x2d8] ;  /* 0x0002d80001077983 */ /* 0x000f680000300800 */
[----:B------:R1:W-:Y:S04]  /*361e0*/  STL [R1+0x58c], R18 ;  /* 0x00058c1201007387 */ /* 0x0003e80000100800 */
[----:B------:R1:W-:Y:S04]  /*361f0*/  LDGSTS.E [R6+0x3180], desc[UR22][R4.64], P2 ;  /* 0x0318000004067fae */ /* 0x0003e800091a1016 */
[----:B-1----:R-:W5:Y:S01]  /*36200*/  LDL.LU R11, [R1+0x318] ;  /* 0x00031800010b7983 */ /* 0x002f620000300800 */
[----:B------:R-:W-:-:S03]  /*36210*/  IMAD.MOV.U32 R4, RZ, RZ, R17 ;  /* 0x000000ffff047224 */ /* 0x000fc600078e0011 */
[----:B------:R-:W5:Y:S01]  /*36220*/  LDL.LU R17, [R1+0x2d4] ;  /* 0x0002d40001117983 */ /* 0x000f620000300800 */
[----:B------:R-:W-:-:S03]  /*36230*/  IMAD.MOV.U32 R5, RZ, RZ, R18 ;  /* 0x000000ffff057224 */ /* 0x000fc600078e0012 */
[----:B------:R-:W5:Y:S01]  /*36240*/  LDL.LU R18, [R1+0x314] ;  /* 0x0003140001127983 */ /* 0x000f620000300800 */
[-C--:B------:R-:W-:Y:S02]  /*36250*/  IADD3 R9, P4, PT, R9, R134.reuse, RZ ;  /* 0x0000008609097210 */ /* 0x080fe40007f9e0ff */
[----:B------:R-:W-:Y:S01]  /*36260*/  IADD3 R12, P5, PT, R12, R134, RZ ;  /* 0x000000860c0c7210 */ /* 0x000fe20007fbe0ff */
[----:B------:R1:W-:Y:S04]  /*36270*/  LDGSTS.E [R6+0x3580], desc[UR22][R4.64], P2 ;  /* 0x0358000004067fae */ /* 0x0003e800091a1016 */
[----:B------:R-:W-:Y:S01]  /*36280*/  STL [R1+0x5d0], R9 ;  /* 0x0005d00901007387 */ /* 0x000fe20000100800 */
[----:B-1----:R-:W-:Y:S01]  /*36290*/  MOV R4, R9 ;  /* 0x0000000900047202 */ /* 0x002fe20000000f00 */
[----:B---3--:R-:W-:-:S04]  /*362a0*/  IMAD.X R10, R10, 0x1, R135, P4 ;  /* 0x000000010a0a7824 */ /* 0x008fc800020e0687 */
[----:B------:R-:W-:Y:S01]  /*362b0*/  IMAD.MOV.U32 R5, RZ, RZ, R10 ;  /* 0x000000ffff057224 */ /* 0x000fe200078e000a */
[----:B------:R1:W-:Y:S01]  /*362c0*/  STL [R1+0x5cc], R10 ;  /* 0x0005cc0a01007387 */ /* 0x0003e20000100800 */
[----:B------:R-:W-:-:S03]  /*362d0*/  IMAD.X R15, R15, 0x1, R135, P5 ;  /* 0x000000010f0f7824 */ /* 0x000fc600028e0687 */
[----:B------:R-:W-:Y:S04]  /*362e0*/  STL [R1+0x610], R12 ;  /* 0x0006100c01007387 */ /* 0x000fe80000100800 */
[----:B------:R3:W-:Y:S04]  /*362f0*/  LDGSTS.E [R6+0x3980], desc[UR22][R4.64], P2 ;  /* 0x0398000004067fae */ /* 0x0007e800091a1016 */
[----:B-1----:R-:W5:Y:S04]  /*36300*/  LDL.LU R10, [R1+0x358] ;  /* 0x00035800010a7983 */ /* 0x002f680000300800 */
[----:B------:R1:W-:Y:S04]  /*36310*/  STL [R1+0x60c], R15 ;  /* 0x00060c0f01007387 */ /* 0x0003e80000100800 */
[----:B------:R-:W5:Y:S01]  /*36320*/  LDL.LU R9, [R1+0x398] ;  /* 0x0003980001097983 */ /* 0x000f620000300800 */
[----:B---3--:R-:W-:-:S02]  /*36330*/  IMAD.MOV.U32 R5, RZ, RZ, R15 ;  /* 0x000000ffff057224 */ /* 0x008fc400078e000f */
[----:B------:R-:W-:Y:S01]  /*36340*/  IMAD.MOV.U32 R4, RZ, RZ, R12 ;  /* 0x000000ffff047224 */ /* 0x000fe200078e000c */
[----:B-1----:R-:W3:Y:S01]  /*36350*/  LDL.LU R15, [R1+0x354] ;  /* 0x00035400010f7983 */ /* 0x002ee20000300800 */
[----:B--2---:R-:W-:-:S03]  /*36360*/  IADD3 R8, P4, PT, R8, R134, RZ ;  /* 0x0000008608087210 */ /* 0x004fc60007f9e0ff */
[----:B------:R-:W2:Y:S01]  /*36370*/  LDL.LU R12, [R1+0x394] ;  /* 0x00039400010c7983 */ /* 0x000ea20000300800 */
[----:B----4-:R-:W-:-:S03]  /*36380*/  IADD3 R14, P5, PT, R14, R134, RZ ;  /* 0x000000860e0e7210 */ /* 0x010fc60007fbe0ff */
[----:B------:R1:W-:Y:S04]  /*36390*/  LDGSTS.E [R6+0x3d80], desc[UR22][R4.64], P2 ;  /* 0x03d8000004067fae */ /* 0x0003e800091a1016 */
[----:B------:R-:W-:Y:S04]  /*363a0*/  STL [R1+0x258], R8 ;  /* 0x0002580801007387 */ /* 0x000fe80000100800 */
[----:B------:R-:W-:Y:S01]  /*363b0*/  STL [R1+0x298], R14 ;  /* 0x0002980e01007387 */ /* 0x000fe20000100800 */
[----:B-1----:R-:W-:Y:S01]  /*363c0*/  LOP3.LUT R6, R3, 0x40, RZ, 0x3c, !PT ;  /* 0x0000004003067812 */ /* 0x002fe200078e3cff */
[----:B------:R-:W-:-:S03]  /*363d0*/  IMAD.MOV.U32 R4, RZ, RZ, R8 ;  /* 0x000000ffff047224 */ /* 0x000fc600078e0008 */
[----:B------:R-:W-:Y:S01]  /*363e0*/  IADD3 R6, PT, PT, R6, UR5, RZ ;  /* 0x0000000506067c10 */ /* 0x000fe2000fffe0ff */
[----:B-----5:R-:W-:-:S04]  /*363f0*/  IMAD.X R13, R13, 0x1, R135, P4 ;  /* 0x000000010d0d7824 */ /* 0x020fc800020e0687 */
[----:B------:R-:W-:Y:S01]  /*36400*/  IMAD.MOV.U32 R5, RZ, RZ, R13 ;  /* 0x000000ffff057224 */ /* 0x000fe200078e000d */
[----:B------:R1:W-:Y:S01]  /*36410*/  STL [R1+0x254], R13 ;  /* 0x0002540d01007387 */ /* 0x0003e20000100800 */
[----:B------:R-:W-:-:S03]  /*36420*/  IMAD.X R16, R16, 0x1, R135, P5 ;  /* 0x0000000110107824 */ /* 0x000fc600028e0687 */
[----:B------:R4:W-:Y:S04]  /*36430*/  LDGSTS.E [R6+0x200], desc[UR22][R4.64], P2 ;  /* 0x0020000004067fae */ /* 0x0009e800091a1016 */
[----:B-1----:R-:W5:Y:S04]  /*36440*/  LDL.LU R13, [R1+0x3d8] ;  /* 0x0003d800010d7983 */ /* 0x002f680000300800 */
[----:B------:R-:W5:Y:S01]  /*36450*/  LDL.LU R8, [R1+0x418] ;  /* 0x0004180001087983 */ /* 0x000f620000300800 */
[----:B----4-:R-:W-:-:S03]  /*36460*/  MOV R5, R16 ;  /* 0x0000001000057202 */ /* 0x010fc60000000f00 */
[----:B------:R1:W-:Y:S01]  /*36470*/  STL [R1+0x294], R16 ;  /* 0x0002941001007387 */ /* 0x0003e20000100800 */
[----:B------:R-:W-:-:S05]  /*36480*/  IMAD.MOV.U32 R4, RZ, RZ, R14 ;  /* 0x000000ffff047224 */ /* 0x000fca00078e000e */
[----:B------:R4:W-:Y:S04]  /*36490*/  LDGSTS.E [R6+0x600], desc[UR22][R4.64], P2 ;  /* 0x0060000004067fae */ /* 0x0009e800091a1016 */
[----:B-1----:R-:W5:Y:S04]  /*364a0*/  LDL.LU R16, [R1+0x3d4] ;  /* 0x0003d40001107983 */ /* 0x002f680000300800 */
[----:B------:R-:W5:Y:S01]  /*364b0*/  LDL.LU R14, [R1+0x414] ;  /* 0x00041400010e7983 */ /* 0x000f620000300800 */
[----:B------:R-:W-:-:S05]  /*364c0*/  IADD3 R7, P4, PT, R7, R134, RZ ;  /* 0x0000008607077210 */ /* 0x000fca0007f9e0ff */
[----:B------:R-:W-:Y:S01]  /*364d0*/  STL [R1+0x2d8], R7 ;  /* 0x0002d80701007387 */ /* 0x000fe20000100800 */
[----:B----4-:R-:W-:Y:S01]  /*364e0*/  IMAD.MOV.U32 R4, RZ, RZ, R7 ;  /* 0x000000ffff047224 */ /* 0x010fe200078e0007 */
[----:B------:R-:W-:Y:S01]  /*364f0*/  IADD3 R11, P5, PT, R11, R134, RZ ;  /* 0x000000860b0b7210 */ /* 0x000fe20007fbe0ff */
[----:B------:R-:W-:-:S04]  /*36500*/  IMAD.X R17, R17, 0x1, R135, P4 ;  /* 0x0000000111117824 */ /* 0x000fc800020e0687 */
[----:B------:R-:W-:Y:S01]  /*36510*/  IMAD.X R18, R18, 0x1, R135, P5 ;  /* 0x0000000112127824 */ /* 0x000fe200028e0687 */
[----:B------:R1:W-:Y:S01]  /*36520*/  STL [R1+0x2d4], R17 ;  /* 0x0002d41101007387 */ /* 0x0003e20000100800 */
[----:B------:R-:W-:-:S03]  /*36530*/  IMAD.MOV.U32 R5, RZ, RZ, R17 ;  /* 0x000000ffff057224 */ /* 0x000fc600078e0011 */
[----:B------:R-:W-:Y:S04]  /*36540*/  STL [R1+0x318], R11 ;  /* 0x0003180b01007387 */ /* 0x000fe80000100800 */
[----:B------:R4:W-:Y:S04]  /*36550*/  LDGSTS.E [R6+0xa00], desc[UR22][R4.64], P2 ;  /* 0x00a0000004067fae */ /* 0x0009e800091a1016 */
[----:B-1----:R-:W5:Y:S04]  /*36560*/  LDL.LU R17, [R1+0x458] ;  /* 0x0004580001117983 */ /* 0x002f680000300800 */
[----:B------:R1:W-:Y:S04]  /*36570*/  STL [R1+0x314], R18 ;  /* 0x0003141201007387 */ /* 0x0003e80000100800 */
[----:B------:R-:W5:Y:S01]  /*36580*/  LDL.LU R7, [R1+0x498] ;  /* 0x0004980001077983 */ /* 0x000f620000300800 */
[----:B----4-:R-:W-:-:S03]  /*36590*/  IMAD.MOV.U32 R5, RZ, RZ, R18 ;  /* 0x000000ffff057224 */ /* 0x010fc600078e0012 */
[----:B-1----:R-:W4:Y:S01]  /*365a0*/  LDL.LU R18, [R1+0x454] ;  /* 0x0004540001127983 */ /* 0x002f220000300800 */
[----:B------:R-:W-:-:S03]  /*365b0*/  MOV R4, R11 ;  /* 0x0000000b00047202 */ /* 0x000fc60000000f00 */
[----:B------:R-:W4:Y:S04]  /*365c0*/  LDL.LU R11, [R1+0x494] ;  /* 0x00049400010b7983 */ /* 0x000f280000300800 */
[----:B------:R1:W-:Y:S01]  /*365d0*/  LDGSTS.E [R6+0xe00], desc[UR22][R4.64], P2 ;  /* 0x00e0000004067fae */ /* 0x0003e200091a1016 */
[-C--:B------:R-:W-:Y:S02]  /*365e0*/  IADD3 R10, P4, PT, R10, R134.reuse, RZ ;  /* 0x000000860a0a7210 */ /* 0x080fe40007f9e0ff */
[----:B------:R-:W-:-:S03]  /*365f0*/  IADD3 R9, P5, PT, R9, R134, RZ ;  /* 0x0000008609097210 */ /* 0x000fc60007fbe0ff */
[----:B------:R1:W-:Y:S01]  /*36600*/  STL [R1+0x358], R10 ;  /* 0x0003580a01007387 */ /* 0x0003e20000100800 */
[--C-:B---3--:R-:W-:Y:S02]  /*36610*/  IMAD.X R15, R15, 0x1, R135.reuse, P4 ;  /* 0x000000010f0f7824 */ /* 0x108fe400020e0687 */
[----:B--2---:R-:W-:-:S03]  /*36620*/  IMAD.X R12, R12, 0x1, R135, P5 ;  /* 0x000000010c0c7824 */ /* 0x004fc600028e0687 */
[----:B------:R2:W-:Y:S01]  /*36630*/  STL [R1+0x354], R15 ;  /* 0x0003540f01007387 */ /* 0x0005e20000100800 */
[----:B-1----:R-:W-:-:S03]  /*36640*/  IMAD.MOV.U32 R4, RZ, RZ, R10 ;  /* 0x000000ffff047224 */ /* 0x002fc600078e000a */
[----:B------:R1:W-:Y:S04]  /*36650*/  STL [R1+0x398], R9 ;  /* 0x0003980901007387 */ /* 0x0003e80000100800 */
[----:B------:R-:W3:Y:S04]  /*36660*/  LDL.LU R19, [R1+0x4d8] ;  /* 0x0004d80001137983 */ /* 0x000ee80000300800 */
[----:B------:R1:W-:Y:S04]  /*36670*/  STL [R1+0x394], R12 ;  /* 0x0003940c01007387 */ /* 0x0003e80000100800 */
[----:B------:R-:W3:Y:S04]  /*36680*/  LDL.LU R10, [R1+0x518] ;  /* 0x00051800010a7983 */ /* 0x000ee80000300800 */
[----:B------:R-:W3:Y:S01]  /*36690*/  LDL.LU R20, [R1+0x4d4] ;  /* 0x0004d40001147983 */ /* 0x000ee20000300800 */
[----:B------:R-:W-:-:S03]  /*366a0*/  MOV R5, R15 ;  /* 0x0000000f00057202 */ /* 0x000fc60000000f00 */
[----:B--2---:R-:W2:Y:S04]  /*366b0*/  LDL.LU R15, [R1+0x514] ;  /* 0x00051400010f7983 */ /* 0x004ea80000300800 */
[----:B------:R1:W-:Y:S02]  /*366c0*/  LDGSTS.E [R6+0x1200], desc[UR22][R4.64], P2 ;  /* 0x0120000004067fae */ /* 0x0003e400091a1016 */
[----:B-1----:R-:W-:Y:S02]  /*366d0*/  IMAD.MOV.U32 R4, RZ, RZ, R9 ;  /* 0x000000ffff047224 */ /* 0x002fe400078e0009 */
[----:B------:R-:W-:Y:S01]  /*366e0*/  IMAD.MOV.U32 R5, RZ, RZ, R12 ;  /* 0x000000ffff057224 */ /* 0x000fe200078e000c */
[----:B------:R-:W2:Y:S04]  /*366f0*/  LDL.LU R9, [R1+0x558] ;  /* 0x0005580001097983 */ /* 0x000ea80000300800 */
[----:B------:R-:W2:Y:S04]  /*36700*/  LDL.LU R12, [R1+0x598] ;  /* 0x00059800010c7983 */ /* 0x000ea80000300800 */
[----:B------:R1:W-:Y:S01]  /*36710*/  LDGSTS.E [R6+0x1600], desc[UR22][R4.64], P2 ;  /* 0x0160000004067fae */ /* 0x0003e200091a1016 */
[----:B-----5:R-:W-:-:S02]  /*36720*/  IADD3 R13, P4, PT, R13, R134, RZ ;  /* 0x000000860d0d7210 */ /* 0x020fc40007f9e0ff */
[----:B------:R-:W-:-:S03]  /*36730*/  IADD3 R8, P5, PT, R8, R134, RZ ;  /* 0x0000008608087210 */ /* 0x000fc60007fbe0ff */
[----:B------:R5:W-:Y:S01]  /*36740*/  STL [R1+0x3d8], R13 ;  /* 0x0003d80d01007387 */ /* 0x000be20000100800 */
[----:B-1----:R-:W-:Y:S01]  /*36750*/  MOV R4, R13 ;  /* 0x0000000d00047202 */ /* 0x002fe20000000f00 */
[--C-:B------:R-:W-:Y:S02]  /*36760*/  IMAD.X R16, R16, 0x1, R135.reuse, P4 ;  /* 0x0000000110107824 */ /* 0x100fe400020e0687 */
[----:B------:R-:W-:-:S03]  /*36770*/  IMAD.X R14, R14, 0x1, R135, P5 ;  /* 0x000000010e0e7824 */ /* 0x000fc600028e0687 */
[----:B------:R1:W-:Y:S04]  /*36780*/  STL [R1+0x3d4], R16 ;  /* 0x0003d41001007387 */ /* 0x0003e80000100800 */
[----:B------:R1:W-:Y:S01]  /*36790*/  STL [R1+0x418], R8 ;  /* 0x0004180801007387 */ /* 0x0003e20000100800 */
[----:B------:R-:W-:-:S03]  /*367a0*/  IMAD.MOV.U32 R5, RZ, RZ, R16 ;  /* 0x000000ffff057224 */ /* 0x000fc600078e0010 */
[----:B-----5:R-:W5:Y:S04]  /*367b0*/  LDL.LU R13, [R1+0x554] ;  /* 0x00055400010d7983 */ /* 0x020f680000300800 */
[----:B------:R1:W-:Y:S04]  /*367c0*/  STL [R1+0x414], R14 ;  /* 0x0004140e01007387 */ /* 0x0003e80000100800 */
[----:B-1----:R-:W5:Y:S04]  /*367d0*/  LDL.LU R16, [R1+0x594] ;  /* 0x0005940001107983 */ /* 0x002f680000300800 */
[----:B------:R1:W-:Y:S02]  /*367e0*/  LDGSTS.E [R6+0x1a00], desc[UR22][R4.64], P2 ;  /* 0x01a0000004067fae */ /* 0x0003e400091a1016 */
[----:B-1----:R-:W-:-:S02]  /*367f0*/  IMAD.MOV.U32 R4, RZ, RZ, R8 ;  /* 0x000000ffff047224 */ /* 0x002fc400078e0008 */
[----:B------:R-:W-:Y:S01]  /*36800*/  IMAD.MOV.U32 R5, RZ, RZ, R14 ;  /* 0x000000ffff057224 */ /* 0x000fe200078e000e */
[----:B------:R-:W5:Y:S04]  /*36810*/  LDL.LU R8, [R1+0x5d8] ;  /* 0x0005d80001087983 */ /* 0x000f680000300800 */
[----:B------:R-:W5:Y:S04]  /*36820*/  LDL.LU R14, [R1+0x618] ;  /* 0x00061800010e7983 */ /* 0x000f680000300800 */
[----:B------:R1:W-:Y:S01]  /*36830*/  LDGSTS.E [R6+0x1e00], desc[UR22][R4.64], P2 ;  /* 0x01e0000004067fae */ /* 0x0003e200091a1016 */
[----:B------:R-:W-:-:S05]  /*36840*/  IADD3 R17, P4, PT, R17, R134, RZ ;  /* 0x0000008611117210 */ /* 0x000fca0007f9e0ff */
[----:B------:R4:W-:Y:S01]  /*36850*/  STL [R1+0x458], R17 ;  /* 0x0004581101007387 */ /* 0x0009e20000100800 */
[----:B------:R-:W-:Y:S01]  /*36860*/  IADD3 R7, P5, PT, R7, R134, RZ ;  /* 0x0000008607077210 */ /* 0x000fe20007fbe0ff */
[----:B----4-:R-:W-:Y:S02]  /*36870*/  IMAD.X R18, R18, 0x1, R135, P4 ;  /* 0x0000000112127824 */ /* 0x010fe400020e0687 */
[----:B-1----:R-:W-:Y:S01]  /*36880*/  IMAD.MOV.U32 R4, RZ, RZ, R17 ;  /* 0x000000ffff047224 */ /* 0x002fe200078e0011 */
[----:B------:R-:W-:Y:S02]  /*36890*/  IADD3.X R11, PT, PT, R11, R135, RZ, P5, !PT ;  /* 0x000000870b0b7210 */ /* 0x000fe40002ffe4ff */
[----:B------:R1:W-:Y:S04]  /*368a0*/  STL [R1+0x454], R18 ;  /* 0x0004541201007387 */ /* 0x0003e80000100800 */
[----:B------:R4:W-:Y:S04]  /*368b0*/  STL [R1+0x498], R7 ;  /* 0x0004980701007387 */ /* 0x0009e80000100800 */
[----:B------:R-:W5:Y:S01]  /*368c0*/  LDL.LU R17, [R1+0x5d4] ;  /* 0x0005d40001117983 */ /* 0x000f620000300800 */
[----:B------:R-:W-:-:S03]  /*368d0*/  IMAD.MOV.U32 R5, RZ, RZ, R18 ;  /* 0x000000ffff057224 */ /* 0x000fc600078e0012 */
[----:B------:R4:W-:Y:S04]  /*368e0*/  STL [R1+0x494], R11 ;  /* 0x0004940b01007387 */ /* 0x0009e80000100800 */
[----:B-1----:R-:W5:Y:S04]  /*368f0*/  LDL.LU R18, [R1+0x614] ;  /* 0x0006140001127983 */ /* 0x002f680000300800 */
[----:B------:R1:W-:Y:S02]  /*36900*/  LDGSTS.E [R6+0x2200], desc[UR22][R4.64], P2 ;  /* 0x0220000004067fae */ /* 0x0003e400091a1016 */
[----:B-1----:R-:W-:-:S02]  /*36910*/  IMAD.MOV.U32 R4, RZ, RZ, R7 ;  /* 0x000000ffff047224 */ /* 0x002fc400078e0007 */
[----:B------:R-:W-:Y:S01]  /*36920*/  IMAD.MOV.U32 R5, RZ, RZ, R11 ;  /* 0x000000ffff057224 */ /* 0x000fe200078e000b */
[----:B----4-:R-:W4:Y:S04]  /*36930*/  LDL.LU R7, [R1+0x260] ;  /* 0x0002600001077983 */ /* 0x010f280000300800 */
[----:B------:R1:W-:Y:S04]  /*36940*/  LDGSTS.E [R6+0x2600], desc[UR22][R4.64], P2 ;  /* 0x0260000004067fae */ /* 0x0003e800091a1016 */
[----:B------:R-:W4:Y:S01]  /*36950*/  LDL.LU R11, [R1+0x2a0] ;  /* 0x0002a000010b7983 */ /* 0x000f220000300800 */
[----:B---3--:R-:W-:-:S02]  /*36960*/  IADD3 R19, P4, PT, R19, R134, RZ ;  /* 0x0000008613137210 */ /* 0x008fc40007f9e0ff */
[-C--:B------:R-:W-:Y:S02]  /*36970*/  IADD3 R10, P5, PT, R10, R134.reuse, RZ ;  /* 0x000000860a0a7210 */ /* 0x080fe40007fbe0ff */
[----:B------:R-:W-:Y:S01]  /*36980*/  IADD3.X R20, PT, PT, R20, R135, RZ, P4, !PT ;  /* 0x0000008714147210 */ /* 0x000fe200027fe4ff */
[----:B-1----:R-:W-:Y:S01]  /*36990*/  IMAD.MOV.U32 R4, RZ, RZ, R19 ;  /* 0x000000ffff047224 */ /* 0x002fe200078e0013 */
[----:B------:R-:W-:Y:S01]  /*369a0*/  STL [R1+0x4d8], R19 ;  /* 0x0004d81301007387 */ /* 0x000fe20000100800 */
[----:B--2---:R-:W-:Y:S02]  /*369b0*/  IMAD.X R15, R15, 0x1, R135, P5 ;  /* 0x000000010f0f7824 */ /* 0x004fe400028e0687 */
[----:B------:R-:W-:Y:S01]  /*369c0*/  IMAD.MOV.U32 R5, RZ, RZ, R20 ;  /* 0x000000ffff057224 */ /* 0x000fe200078e0014 */
[----:B------:R-:W-:Y:S04]  /*369d0*/  STL [R1+0x4d4], R20 ;  /* 0x0004d41401007387 */ /* 0x000fe80000100800 */
[----:B------:R1:W-:Y:S04]  /*369e0*/  STL [R1+0x518], R10 ;  /* 0x0005180a01007387 */ /* 0x0003e80000100800 */
[----:B------:R2:W-:Y:S04]  /*369f0*/  LDGSTS.E [R6+0x2a00], desc[UR22][R4.64], P2 ;  /* 0x02a0000004067fae */ /* 0x0005e800091a1016 */
[----:B------:R3:W-:Y:S01]  /*36a00*/  STL [R1+0x514], R15 ;  /* 0x0005140f01007387 */ /* 0x0007e20000100800 */
[----:B------:R-:W-:Y:S01]  /*36a10*/  IADD3 R9, P4, PT, R9, R134, RZ ;  /* 0x0000008609097210 */ /* 0x000fe20007f9e0ff */
[----:B--2---:R-:W-:-:S02]  /*36a20*/  IMAD.MOV.U32 R4, RZ, RZ, R10 ;  /* 0x000000ffff047224 */ /* 0x004fc400078e000a */
[----:B-1----:R-:W2:Y:S01]  /*36a30*/  LDL.LU R10, [R1+0x25c] ;  /* 0x00025c00010a7983 */ /* 0x002ea20000300800 */
[----:B------:R-:W-:Y:S02]  /*36a40*/  MOV R5, R15 ;  /* 0x0000000f00057202 */ /* 0x000fe40000000f00 */
[----:B------:R-:W-:Y:S01]  /*36a50*/  IADD3 R12, P5, PT, R12, R134, RZ ;  /* 0x000000860c0c7210 */ /* 0x000fe20007fbe0ff */
[----:B---3--:R-:W3:Y:S04]  /*36a60*/  LDL.LU R15, [R1+0x29c] ;  /* 0x00029c00010f7983 */ /* 0x008ee80000300800 */
[----:B------:R1:W-:Y:S04]  /*36a70*/  LDGSTS.E [R6+0x2e00], desc[UR22][R4.64], P2 ;  /* 0x02e0000004067fae */ /* 0x0003e800091a1016 */
[----:B------:R5:W-:Y:S01]  /*36a80*/  STL [R1+0x558], R9 ;  /* 0x0005580901007387 */ /* 0x000be20000100800 */
[----:B-1----:R-:W-:-:S02]  /*36a90*/  IMAD.MOV.U32 R4, RZ, RZ, R9 ;  /* 0x000000ffff047224 */ /* 0x002fc400078e0009 */
[----:B-----5:R-:W-:-:S04]  /*36aa0*/  IMAD.X R13, R13, 0x1, R135, P4 ;  /* 0x000000010d0d7824 */ /* 0x020fc800020e0687 */
[----:B------:R-:W-:Y:S01]  /*36ab0*/  IMAD.MOV.U32 R5, RZ, RZ, R13 ;  /* 0x000000ffff057224 */ /* 0x000fe200078e000d */
[----:B------:R1:W-:Y:S01]  /*36ac0*/  STL [R1+0x554], R13 ;  /* 0x0005540d01007387 */ /* 0x0003e20000100800 */
[----:B------:R-:W-:-:S03]  /*36ad0*/  IMAD.X R16, R16, 0x1, R135, P5 ;  /* 0x0000000110107824 */ /* 0x000fc600028e0687 */
[----:B------:R5:W-:Y:S04]  /*36ae0*/  STL [R1+0x598], R12 ;  /* 0x0005980c01007387 */ /* 0x000be80000100800 */
[----:B------:R-:W3:Y:S04]  /*36af0*/  LDL.LU R9, [R1+0x2e0] ;  /* 0x0002e00001097983 */ /* 0x000ee80000300800 */
[----:B------:R5:W-:Y:S04]  /*36b00*/  STL [R1+0x594], R16 ;  /* 0x0005941001007387 */ /* 0x000be80000100800 */
[----:B------:R5:W-:Y:S04]  /*36b10*/  LDGSTS.E [R6+0x3200], desc[UR22][R4.64], P2 ;  /* 0x0320000004067fae */ /* 0x000be800091a1016 */
[----:B-1----:R-:W3:Y:S01]  /*36b20*/  LDL.LU R13, [R1+0x320] ;  /* 0x00032000010d7983 */ /* 0x002ee20000300800 */
[----:B------:R-:W-:-:S02]  /*36b30*/  IADD3 R8, P4, PT, R8, R134, RZ ;  /* 0x0000008608087210 */ /* 0x000fc40007f9e0ff */
[----:B-----5:R-:W-:Y:S02]  /*36b40*/  MOV R4, R12 ;  /* 0x0000000c00047202 */ /* 0x020fe40000000f00 */
[----:B------:R-:W5:Y:S01]  /*36b50*/  LDL.LU R12, [R1+0x2dc] ;  /* 0x0002dc00010c7983 */ /* 0x000f620000300800 */
[----:B------:R-:W-:-:S03]  /*36b60*/  IMAD.MOV.U32 R5, RZ, RZ, R16 ;  /* 0x000000ffff057224 */ /* 0x000fc600078e0010 */
[----:B------:R-:W5:Y:S01]  /*36b70*/  LDL.LU R16, [R1+0x31c] ;  /* 0x00031c0001107983 */ /* 0x000f620000300800 */
[----:B------:R-:W-:-:S03]  /*36b80*/  IADD3 R14, P5, PT, R14, R134, RZ ;  /* 0x000000860e0e7210 */ /* 0x000fc60007fbe0ff */
[----:B------:R1:W-:Y:S04]  /*36b90*/  LDGSTS.E [R6+0x3600], desc[UR22][R4.64], P2 ;  /* 0x0360000004067fae */ /* 0x0003e800091a1016 */
[----:B------:R-:W-:Y:S01]  /*36ba0*/  STL [R1+0x5d8], R8 ;  /* 0x0005d80801007387 */ /* 0x000fe20000100800 */
[----:B-1----:R-:W-:Y:S02]  /*36bb0*/  IMAD.MOV.U32 R4, RZ, RZ, R8 ;  /* 0x000000ffff047224 */ /* 0x002fe400078e0008 */
[----:B------:R-:W-:-:S05]  /*36bc0*/  IMAD.X R17, R17, 0x1, R135, P4 ;  /* 0x0000000111117824 */ /* 0x000fca00020e0687 */
[----:B------:R1:W-:Y:S01]  /*36bd0*/  STL [R1+0x5d4], R17 ;  /* 0x0005d41101007387 */ /* 0x0003e20000100800 */
[----:B------:R-:W-:Y:S01]  /*36be0*/  MOV R5, R17 ;  /* 0x0000001100057202 */ /* 0x000fe20000000f00 */
[----:B------:R-:W-:Y:S02]  /*36bf0*/  IMAD.X R18, R18, 0x1, R135, P5 ;  /* 0x0000000112127824 */ /* 0x000fe400028e0687 */
[----:B------:R-:W-:Y:S04]  /*36c00*/  STL [R1+0x618], R14 ;  /* 0x0006180e01007387 */ /* 0x000fe80000100800 */
[----:B------:R1:W-:Y:S04]  /*36c10*/  LDGSTS.E [R6+0x3a00], desc[UR22][R4.64], P2 ;  /* 0x03a0000004067fae */ /* 0x0003e800091a1016 */
[----:B-1----:R-:W5:Y:S04]  /*36c20*/  LDL.LU R17, [R1+0x360] ;  /* 0x0003600001117983 */ /* 0x002f680000300800 */
[----:B------:R1:W-:Y:S04]  /*36c30*/  STL [R1+0x614], R18 ;  /* 0x0006141201007387 */ /* 0x0003e80000100800 */
[----:B------:R-:W5:Y:S01]  /*36c40*/  LDL.LU R8, [R1+0x3a0] ;  /* 0x0003a00001087983 */ /* 0x000f620000300800 */
[----:B------:R-:W-:-:S03]  /*36c50*/  IMAD.MOV.U32 R5, RZ, RZ, R18 ;  /* 0x000000ffff057224 */ /* 0x000fc600078e0012 */
[----:B-1----:R-:W5:Y:S01]  /*36c60*/  LDL.LU R18, [R1+0x35c] ;  /* 0x00035c0001127983 */ /* 0x002f620000300800 */
[----:B------:R-:W-:-:S03]  /*36c70*/  IMAD.MOV.U32 R4, RZ, RZ, R14 ;  /* 0x000000ffff047224 */ /* 0x000fc600078e000e */
[----:B------:R-:W5:Y:S01]  /*36c80*/  LDL.LU R14, [R1+0x39c] ;  /* 0x00039c00010e7983 */ /* 0x000f620000300800 */
[-C--:B----4-:R-:W-:Y:S02]  /*36c90*/  IADD3 R7, P4, PT, R7, R134.reuse, RZ ;  /* 0x0000008607077210 */ /* 0x090fe40007f9e0ff */
[----:B------:R-:W-:Y:S01]  /*36ca0*/  IADD3 R11, P5, PT, R11, R134, RZ ;  /* 0x000000860b0b7210 */ /* 0x000fe20007fbe0ff */
[----:B------:R1:W-:Y:S04]  /*36cb0*/  LDGSTS.E [R6+0x3e00], desc[UR22][R4.64], P2 ;  /* 0x03e0000004067fae */ /* 0x0003e800091a1016 */
[----:B------:R-:W-:Y:S01]  /*36cc0*/  STL [R1+0x260], R7 ;  /* 0x0002600701007387 */ /* 0x000fe20000100800 */
[----:B-1----:R-:W-:-:S03]  /*36cd0*/  LOP3.LUT R6, R3, 0x50, RZ, 0x3c, !PT ;  /* 0x0000005003067812 */ /* 0x002fc600078e3cff */
[----:B------:R-:W-:Y:S01]  /*36ce0*/  STL [R1+0x2a0], R11 ;  /* 0x0002a00b01007387 */ /* 0x000fe20000100800 */
[----:B------:R-:W-:Y:S02]  /*36cf0*/  IMAD.MOV.U32 R4, RZ, RZ, R7 ;  /* 0x000000ffff047224 */ /* 0x000fe400078e0007 */
[----:B------:R-:W-:Y:S02]  /*36d00*/  VIADD R6, R6, UR5 ;  /* 0x0000000506067c36 */ /* 0x000fe40008000000 */
[----:B--2---:R-:W-:-:S04]  /*36d10*/  IMAD.X R10, R10, 0x1, R135, P4 ;  /* 0x000000010a0a7824 */ /* 0x004fc800020e0687 */
[----:B------:R-:W-:Y:S01]  /*36d20*/  IMAD.MOV.U32 R5, RZ, RZ, R10 ;  /* 0x000000ffff057224 */ /* 0x000fe200078e000a */
[----:B------:R1:W-:Y:S01]  /*36d30*/  STL [R1+0x25c], R10 ;  /* 0x00025c0a01007387 */ /* 0x0003e20000100800 */
[----:B---3--:R-:W-:-:S03]  /*36d40*/  IADD3.X R15, PT, PT, R15, R135, RZ, P5, !PT ;  /* 0x000000870f0f7210 */ /* 0x008fc60002ffe4ff */
[----:B------:R2:W-:Y:S04]  /*36d50*/  LDGSTS.E [R6+0x280], desc[UR22][R4.64], P2 ;  /* 0x0028000004067fae */ /* 0x0005e800091a1016 */
[----:B-1----:R-:W3:Y:S04]  /*36d60*/  LDL.LU R10, [R1+0x3e0] ;  /* 0x0003e000010a7983 */ /* 0x002ee80000300800 */
[----:B------:R-:W4:Y:S01]  /*36d70*/  LDL.LU R7, [R1+0x420] ;  /* 0x0004200001077983 */ /* 0x000f220000300800 */
[----:B--2---:R-:W-:-:S03]  /*36d80*/  IMAD.MOV.U32 R5, RZ, RZ, R15 ;  /* 0x000000ffff057224 */ /* 0x004fc600078e000f */
[----:B------:R1:W-:Y:S01]  /*36d90*/  STL [R1+0x29c], R15 ;  /* 0x00029c0f01007387 */ /* 0x0003e20000100800 */
[----:B------:R-:W-:-:S05]  /*36da0*/  IMAD.MOV.U32 R4, RZ, RZ, R11 ;  /* 0x000000ffff047224 */ /* 0x000fca00078e000b */
[----:B------:R2:W-:Y:S04]  /*36db0*/  LDGSTS.E [R6+0x680], desc[UR22][R4.64], P2 ;  /* 0x0068000004067fae */ /* 0x0005e800091a1016 */
[----:B-1----:R-:W4:Y:S04]  /*36dc0*/  LDL.LU R15, [R1+0x3dc] ;  /* 0x0003dc00010f7983 */ /* 0x002f280000300800 */
[----:B------:R-:W4:Y:S01]  /*36dd0*/  LDL.LU R11, [R1+0x41c] ;  /* 0x00041c00010b7983 */ /* 0x000f220000300800 */
[----:B------:R-:W-:-:S05]  /*36de0*/  IADD3 R9, P4, PT, R9, R134, RZ ;  /* 0x0000008609097210 */ /* 0x000fca0007f9e0ff */
[----:B------:R1:W-:Y:S01]  /*36df0*/  STL [R1+0x2e0], R9 ;  /* 0x0002e00901007387 */ /* 0x0003e20000100800 */
[----:B--2---:R-:W-:Y:S01]  /*36e00*/  IMAD.MOV.U32 R4, RZ, RZ, R9 ;  /* 0x000000ffff047224 */ /* 0x004fe200078e0009 */
[----:B------:R-:W-:Y:S02]  /*36e10*/  IADD3 R13, P5, PT, R13, R134, RZ ;  /* 0x000000860d0d7210 */ /* 0x000fe40007fbe0ff */
[----:B-----5:R-:W-:-:S03]  /*36e20*/  IADD3.X R12, PT, PT, R12, R135, RZ, P4, !PT ;  /* 0x000000870c0c7210 */ /* 0x020fc600027fe4ff */
[----:B------:R-:W-:Y:S02]  /*36e30*/  IMAD.X R16, R16, 0x1, R135, P5 ;  /* 0x0000000110107824 */ /* 0x000fe400028e0687 */
[----:B------:R2:W-:Y:S01]  /*36e40*/  STL [R1+0x2dc], R12 ;  /* 0x0002dc0c01007387 */ /* 0x0005e20000100800 */
[----:B------:R-:W-:-:S03]  /*36e50*/  IMAD.MOV.U32 R5, RZ, RZ, R12 ;  /* 0x000000ffff057224 */ /* 0x000fc600078e000c */
[----:B------:R-:W-:Y:S04]  /*36e60*/  STL [R1+0x320], R13 ;  /* 0x0003200d01007387 */ /* 0x000fe80000100800 */
[----:B-1----:R-:W5:Y:S04]  /*36e70*/  LDL.LU R9, [R1+0x460] ;  /* 0x0004600001097983 */ /* 0x002f680000300800 */
[----:B------:R1:W-:Y:S04]  /*36e80*/  STL [R1+0x31c], R16 ;  /* 0x00031c1001007387 */ /* 0x0003e80000100800 */
[----:B------:R1:W-:Y:S04]  /*36e90*/  LDGSTS.E [R6+0xa80], desc[UR22][R4.64], P2 ;  /* 0x00a8000004067fae */ /* 0x0003e800091a1016 */
[----:B--2---:R-:W2:Y:S01]  /*36ea0*/  LDL.LU R12, [R1+0x4a0] ;  /* 0x0004a000010c7983 */ /* 0x004ea20000300800 */
[----:B-1----:R-:W-:-:S03]  /*36eb0*/  MOV R5, R16 ;  /* 0x0000001000057202 */ /* 0x002fc60000000f00 */
[----:B------:R-:W2:Y:S01]  /*36ec0*/  LDL.LU R16, [R1+0x45c] ;  /* 0x00045c0001107983 */ /* 0x000ea20000300800 */
[----:B------:R-:W-:-:S03]  /*36ed0*/  IMAD.MOV.U32 R4, RZ, RZ, R13 ;  /* 0x000000ffff047224 */ /* 0x000fc600078e000d */
[----:B------:R-:W2:Y:S04]  /*36ee0*/  LDL.LU R13, [R1+0x49c] ;  /* 0x00049c00010d7983 */ /* 0x000ea80000300800 */
[----:B------:R1:W-:Y:S01]  /*36ef0*/  LDGSTS.E [R6+0xe80], desc[UR22][R4.64], P2 ;  /* 0x00e8000004067fae */ /* 0x0003e200091a1016 */
[-C--:B------:R-:W-:Y:S02]  /*36f00*/  IADD3 R17, P4, PT, R17, R134.reuse, RZ ;  /* 0x0000008611117210 */ /* 0x080fe40007f9e0ff */
[----:B------:R-:W-:-:S03]  /*36f10*/  IADD3 R8, P5, PT, R8, R134, RZ ;  /* 0x0000008608087210 */ /* 0x000fc60007fbe0ff */
[----:B------:R1:W-:Y:S01]  /*36f20*/  STL [R1+0x360], R17 ;  /* 0x0003601101007387 */ /* 0x0003e20000100800 */
[--C-:B------:R-:W-:Y:S02]  /*36f30*/  IMAD.X R18, R18, 0x1, R135.reuse, P4 ;  /* 0x0000000112127824 */ /* 0x100fe400020e0687 */
[----:B------:R-:W-:-:S03]  /*36f40*/  IMAD.X R14, R14, 0x1, R135, P5 ;  /* 0x000000010e0e7824 */ /* 0x000fc600028e0687 */
[----:B------:R1:W-:Y:S04]  /*36f50*/  STL [R1+0x35c], R18 ;  /* 0x00035c1201007387 */ /* 0x0003e80000100800 */
[----:B------:R1:W-:Y:S02]  /*36f60*/  STL [R1+0x3a0], R8 ;  /* 0x0003a00801007387 */ /* 0x0003e40000100800 */
[----:B-1----:R-:W-:Y:S02]  /*36f70*/  IMAD.MOV.U32 R4, RZ, RZ, R17 ;  /* 0x000000ffff047224 */ /* 0x002fe400078e0011 */
[----:B------:R-:W2:Y:S04]  /*36f80*/  LDL.LU R19, [R1+0x4e0] ;  /* 0x0004e00001137983 */ /* 0x000ea80000300800 */
[----:B------:R1:W-:Y:S04]  /*36f90*/  STL [R1+0x39c], R14 ;  /* 0x00039c0e01007387 */ /* 0x0003e80000100800 */
[----:B------:R-:W2:Y:S04]  /*36fa0*/  LDL.LU R17, [R1+0x520] ;  /* 0x0005200001117983 */ /* 0x000ea80000300800 */
[----:B------:R-:W2:Y:S01]  /*36fb0*/  LDL.LU R20, [R1+0x4dc] ;  /* 0x0004dc0001147983 */ /* 0x000ea20000300800 */
[----:B------:R-:W-:-:S03]  /*36fc0*/  IMAD.MOV.U32 R5, RZ, RZ, R18 ;  /* 0x000000ffff057224 */ /* 0x000fc600078e0012 */
[----:B------:R-:W2:Y:S04]  /*36fd0*/  LDL.LU R18, [R1+0x51c] ;  /* 0x00051c0001127983 */ /* 0x000ea80000300800 */
[----:B------:R1:W-:Y:S02]  /*36fe0*/  LDGSTS.E [R6+0x1280], desc[UR22][R4.64], P2 ;  /* 0x0128000004067fae */ /* 0x0003e400091a1016 */
[----:B-1----:R-:W-:Y:S01]  /*36ff0*/  MOV R4, R8 ;  /* 0x0000000800047202 */ /* 0x002fe20000000f00 */
[----:B------:R-:W-:Y:S01]  /*37000*/  IMAD.MOV.U32 R5, RZ, RZ, R14 ;  /* 0x000000ffff057224 */ /* 0x000fe200078e000e */
[----:B------:R-:W2:Y:S04]  /*37010*/  LDL.LU R8, [R1+0x560] ;  /* 0x0005600001087983 */ /* 0x000ea80000300800 */
[----:B------:R-:W2:Y:S04]  /*37020*/  LDL.LU R14, [R1+0x5a0] ;  /* 0x0005a000010e7983 */ /* 0x000ea80000300800 */
[----:B------:R1:W-:Y:S01]  /*37030*/  LDGSTS.E [R6+0x1680], desc[UR22][R4.64], P2 ;  /* 0x0168000004067fae */ /* 0x0003e200091a1016 */
[----:B---3--:R-:W-:-:S02]  /*37040*/  IADD3 R10, P4, PT, R10, R134, RZ ;  /* 0x000000860a0a7210 */ /* 0x008fc40007f9e0ff */
[----:B----4-:R-:W-:-:S03]  /*37050*/  IADD3 R7, P5, PT, R7, R134, RZ ;  /* 0x0000008607077210 */ /* 0x010fc60007fbe0ff */
[----:B------:R3:W-:Y:S01]  /*37060*/  STL [R1+0x3e0], R10 ;  /* 0x0003e00a01007387 */ /* 0x0007e20000100800 */
[----:B-1----:R-:W-:Y:S02]  /*37070*/  IMAD.MOV.U32 R4, RZ, RZ, R10 ;  /* 0x000000ffff047224 */ /* 0x002fe400078e000a */
[--C-:B------:R-:W-:Y:S02]  /*37080*/  IMAD.X R15, R15, 0x1, R135.reuse, P4 ;  /* 0x000000010f0f7824 */ /* 0x100fe400020e0687 */
[----:B------:R-:W-:-:S03]  /*37090*/  IMAD.X R11, R11, 0x1, R135, P5 ;  /* 0x000000010b0b7824 */ /* 0x000fc600028e0687 */
[----:B------:R1:W-:Y:S04]  /*370a0*/  STL [R1+0x3dc], R15 ;  /* 0x0003dc0f01007387 */ /* 0x0003e80000100800 */
[----:B------:R4:W-:Y:S04]  /*370b0*/  STL [R1+0x420], R7 ;  /* 0x0004200701007387 */ /* 0x0009e80000100800 */
[----:B---3--:R-:W3:Y:S01]  /*370c0*/  LDL.LU R10, [R1+0x55c] ;  /* 0x00055c00010a7983 */ /* 0x008ee20000300800 */
[----:B------:R-:W-:-:S03]  /*370d0*/  MOV R5, R15 ;  /* 0x0000000f00057202 */ /* 0x000fc60000000f00 */
[----:B------:R4:W-:Y:S04]  /*370e0*/  STL [R1+0x41c], R11 ;  /* 0x00041c0b01007387 */ /* 0x0009e80000100800 */
[----:B-1----:R-:W3:Y:S04]  /*370f0*/  LDL.LU R15, [R1+0x59c] ;  /* 0x00059c00010f7983 */ /* 0x002ee80000300800 */
[----:B------:R1:W-:Y:S02]  /*37100*/  LDGSTS.E [R6+0x1a80], desc[UR22][R4.64], P2 ;  /* 0x01a8000004067fae */ /* 0x0003e400091a1016 */
[----:B-1----:R-:W-:-:S02]  /*37110*/  IMAD.MOV.U32 R4, RZ, RZ, R7 ;  /* 0x000000ffff047224 */ /* 0x002fc400078e0007 */
[----:B------:R-:W-:Y:S01]  /*37120*/  IMAD.MOV.U32 R5, RZ, RZ, R11 ;  /* 0x000000ffff057224 */ /* 0x000fe200078e000b */
[----:B----4-:R-:W4:Y:S04]  /*37130*/  LDL.LU R7, [R1+0x5e0] ;  /* 0x0005e00001077983 */ /* 0x010f280000300800 */
[----:B------:R-:W4:Y:S04]  /*37140*/  LDL.LU R11, [R1+0x620] ;  /* 0x00062000010b7983 */ /* 0x000f280000300800 */
[----:B------:R1:W-:Y:S01]  /*37150*/  LDGSTS.E [R6+0x1e80], desc[UR22][R4.64], P2 ;  /* 0x01e8000004067fae */ /* 0x0003e200091a1016 */
[----:B-----5:R-:W-:-:S05]  /*37160*/  IADD3 R9, P4, PT, R9, R134, RZ ;  /* 0x0000008609097210 */ /* 0x020fca0007f9e0ff */
[----:B------:R5:W-:Y:S01]  /*37170*/  STL [R1+0x460], R9 ;  /* 0x0004600901007387 */ /* 0x000be20000100800 */
[----:B--2---:R-:W-:Y:S02]  /*37180*/  IADD3 R12, P5, PT, R12, R134, RZ ;  /* 0x000000860c0c7210 */ /* 0x004fe40007fbe0ff */
        /* <DEDUP_REMOVED lines=12> */
[----:B--2---:R-:W2:Y:S04]  /*37250*/  LDL.LU R12, [R1+0x268] ;  /* 0x00026800010c7983 */ /* 0x004ea80000300800 */
[----:B------:R1:W-:Y:S04]  /*37260*/  LDGSTS.E [R6+0x2680], desc[UR22][R4.64], P2 ;  /* 0x0268000004067fae */ /* 0x0003e800091a1016 */
[----:B------:R-:W2:Y:S01]  /*37270*/  LDL.LU R13, [R1+0x2a8] ;  /* 0x0002a800010d7983 */ /* 0x000ea20000300800 */
[----:B------:R-:W-:-:S05]  /*37280*/  IADD3 R19, P4, PT, R19, R134, RZ ;  /* 0x0000008613137210 */ /* 0x000fca0007f9e0ff */
[----:B-1----:R-:W-:Y:S01]  /*37290*/  IMAD.MOV.U32 R4, RZ, RZ, R19 ;  /* 0x000000ffff047224 */ /* 0x002fe200078e0013 */
[----:B------:R-:W-:Y:S01]  /*372a0*/  IADD3 R17, P5, PT, R17, R134, RZ ;  /* 0x0000008611117210 */ /* 0x000fe20007fbe0ff */
[----:B------:R-:W-:Y:S01]  /*372b0*/  IMAD.X R20, R20, 0x1, R135, P4 ;  /* 0x0000000114147824 */ /* 0x000fe200020e0687 */
[----:B------:R-:W-:Y:S03]  /*372c0*/  STL [R1+0x4e0], R19 ;  /* 0x0004e01301007387 */ /* 0x000fe60000100800 */
[----:B------:R-:W-:Y:S01]  /*372d0*/  IMAD.MOV.U32 R5, RZ, RZ, R20 ;  /* 0x000000ffff057224 */ /* 0x000fe200078e0014 */
[----:B------:R-:W-:Y:S01]  /*372e0*/  IADD3.X R18, PT, PT, R18, R135, RZ, P5, !PT ;  /* 0x0000008712127210 */ /* 0x000fe20002ffe4ff */
[----:B------:R-:W-:Y:S04]  /*372f0*/  STL [R1+0x4dc], R20 ;  /* 0x0004dc1401007387 */ /* 0x000fe80000100800 */
[----:B------:R1:W-:Y:S04]  /*37300*/  STL [R1+0x520], R17 ;  /* 0x0005201101007387 */ /* 0x0003e80000100800 */
[----:B------:R1:W-:Y:S04]  /*37310*/  LDGSTS.E [R6+0x2a80], desc[UR22][R4.64], P2 ;  /* 0x02a8000004067fae */ /* 0x0003e800091a1016 */
[----:B------:R1:W-:Y:S02]  /*37320*/  STL [R1+0x51c], R18 ;  /* 0x00051c1201007387 */ /* 0x0003e40000100800 */
[----:B-1----:R-:W-:-:S02]  /*37330*/  IMAD.MOV.U32 R4, RZ, RZ, R17 ;  /* 0x000000ffff047224 */ /* 0x002fc400078e0011 */
[----:B------:R-:W2:Y:S01]  /*37340*/  LDL.LU R17, [R1+0x264] ;  /* 0x0002640001117983 */ /* 0x000ea20000300800 */
[----:B------:R-:W-:-:S03]  /*37350*/  IMAD.MOV.U32 R5, RZ, RZ, R18 ;  /* 0x000000ffff057224 */ /* 0x000fc600078e0012 */
[----:B------:R-:W2:Y:S01]  /*37360*/  LDL.LU R18, [R1+0x2a4] ;  /* 0x0002a40001127983 */ /* 0x000ea20000300800 */
[-C--:B------:R-:W-:Y:S02]  /*37370*/  IADD3 R8, P4, PT, R8, R134.reuse, RZ ;  /* 0x0000008608087210 */ /* 0x080fe40007f9e0ff */
[----:B------:R-:W-:Y:S01]  /*37380*/  IADD3 R14, P5, PT, R14, R134, RZ ;  /* 0x000000860e0e7210 */ /* 0x000fe20007fbe0ff */
[----:B------:R1:W-:Y:S04]  /*37390*/  LDGSTS.E [R6+0x2e80], desc[UR22][R4.64], P2 ;  /* 0x02e8000004067fae */ /* 0x0003e800091a1016 */
[----:B------:R3:W-:Y:S01]  /*373a0*/  STL [R1+0x560], R8 ;  /* 0x0005600801007387 */ /* 0x0007e20000100800 */
[----:B-1----:R-:W-:Y:S01]  /*373b0*/  IMAD.MOV.U32 R4, RZ, RZ, R8 ;  /* 0x000000ffff047224 */ /* 0x002fe200078e0008 */
[----:B---3--:R-:W-:-:S05]  /*373c0*/  IADD3.X R10, PT, PT, R10, R135, RZ, P4, !PT ;  /* 0x000000870a0a7210 */ /* 0x008fca00027fe4ff */
[----:B------:R1:W-:Y:S01]  /*373d0*/  STL [R1+0x55c], R10 ;  /* 0x00055c0a01007387 */ /* 0x0003e20000100800 */
[----:B------:R-:W-:Y:S02]  /*373e0*/  IMAD.MOV.U32 R5, RZ, RZ, R10 ;  /* 0x000000ffff057224 */ /* 0x000fe400078e000a */
[----:B------:R-:W-:Y:S01]  /*373f0*/  IMAD.X R15, R15, 0x1, R135, P5 ;  /* 0x000000010f0f7824 */ /* 0x000fe200028e0687 */
[----:B------:R3:W-:Y:S04]  /*37400*/  STL [R1+0x5a0], R14 ;  /* 0x0005a00e01007387 */ /* 0x0007e80000100800 */
[----:B------:R-:W2:Y:S04]  /*37410*/  LDL.LU R8, [R1+0x2e8] ;  /* 0x0002e80001087983 */ /* 0x000ea80000300800 */
[----:B------:R3:W-:Y:S04]  /*37420*/  STL [R1+0x59c], R15 ;  /* 0x00059c0f01007387 */ /* 0x0007e80000100800 */
[----:B------:R3:W-:Y:S04]  /*37430*/  LDGSTS.E [R6+0x3280], desc[UR22][R4.64], P2 ;  /* 0x0328000004067fae */ /* 0x0007e800091a1016 */
[----:B-1----:R-:W2:Y:S01]  /*37440*/  LDL.LU R10, [R1+0x328] ;  /* 0x00032800010a7983 */ /* 0x002ea20000300800 */
[----:B----4-:R-:W-:Y:S01]  /*37450*/  IADD3 R7, P4, PT, R7, R134, RZ ;  /* 0x0000008607077210 */ /* 0x010fe20007f9e0ff */
[----:B---3--:R-:W-:-:S02]  /*37460*/  IMAD.MOV.U32 R4, RZ, RZ, R14 ;  /* 0x000000ffff047224 */ /* 0x008fc400078e000e */
[----:B------:R-:W3:Y:S01]  /*37470*/  LDL.LU R14, [R1+0x2e4] ;  /* 0x0002e400010e7983 */ /* 0x000ee20000300800 */
[----:B------:R-:W-:Y:S02]  /*37480*/  MOV R5, R15 ;  /* 0x0000000f00057202 */ /* 0x000fe40000000f00 */
[----:B------:R-:W-:Y:S01]  /*37490*/  IADD3 R11, P5, PT, R11, R134, RZ ;  /* 0x000000860b0b7210 */ /* 0x000fe20007fbe0ff */
[----:B------:R-:W4:Y:S04]  /*374a0*/  LDL.LU R15, [R1+0x324] ;  /* 0x00032400010f7983 */ /* 0x000f280000300800 */
[----:B------:R1:W-:Y:S04]  /*374b0*/  LDGSTS.E [R6+0x3680], desc[UR22][R4.64], P2 ;  /* 0x0368000004067fae */ /* 0x0003e800091a1016 */
[----:B------:R-:W-:Y:S01]  /*374c0*/  STL [R1+0x5e0], R7 ;  /* 0x0005e00701007387 */ /* 0x000fe20000100800 */
[----:B-1----:R-:W-:-:S02]  /*374d0*/  IMAD.MOV.U32 R4, RZ, RZ, R7 ;  /* 0x000000ffff047224 */ /* 0x002fc400078e0007 */
[----:B-----5:R-:W-:-:S04]  /*374e0*/  IMAD.X R9, R9, 0x1, R135, P4 ;  /* 0x0000000109097824 */ /* 0x020fc800020e0687 */
[----:B------:R-:W-:Y:S01]  /*374f0*/  IMAD.MOV.U32 R5, RZ, RZ, R9 ;  /* 0x000000ffff057224 */ /* 0x000fe200078e0009 */
[----:B------:R1:W-:Y:S01]  /*37500*/  STL [R1+0x5dc], R9 ;  /* 0x0005dc0901007387 */ /* 0x0003e20000100800 */
[----:B------:R-:W-:-:S03]  /*37510*/  IMAD.X R16, R16, 0x1, R135, P5 ;  /* 0x0000000110107824 */ /* 0x000fc600028e0687 */
[----:B------:R-:W-:Y:S04]  /*37520*/  STL [R1+0x620], R11 ;  /* 0x0006200b01007387 */ /* 0x000fe80000100800 */
[----:B------:R5:W-:Y:S04]  /*37530*/  LDGSTS.E [R6+0x3a80], desc[UR22][R4.64], P2 ;  /* 0x03a8000004067fae */ /* 0x000be800091a1016 */
[----:B-1----:R-:W4:Y:S04]  /*37540*/  LDL.LU R9, [R1+0x368] ;  /* 0x0003680001097983 */ /* 0x002f280000300800 */
[----:B------:R1:W-:Y:S04]  /*37550*/  STL [R1+0x61c], R16 ;  /* 0x00061c1001007387 */ /* 0x0003e80000100800 */
[----:B------:R-:W4:Y:S01]  /*37560*/  LDL.LU R7, [R1+0x3a8] ;  /* 0x0003a80001077983 */ /* 0x000f220000300800 */
[----:B-----5:R-:W-:Y:S01]  /*37570*/  IMAD.MOV.U32 R5, RZ, RZ, R16 ;  /* 0x000000ffff057224 */ /* 0x020fe200078e0010 */
[----:B------:R-:W-:-:S02]  /*37580*/  MOV R4, R11 ;  /* 0x0000000b00047202 */ /* 0x000fc40000000f00 */
[----:B-1----:R-:W5:Y:S04]  /*37590*/  LDL.LU R16, [R1+0x364] ;  /* 0x0003640001107983 */ /* 0x002f680000300800 */
[----:B------:R-:W5:Y:S01]  /*375a0*/  LDL.LU R11, [R1+0x3a4] ;  /* 0x0003a400010b7983 */ /* 0x000f620000300800 */
[-C--:B--2---:R-:W-:Y:S02]  /*375b0*/  IADD3 R12, P4, PT, R12, R134.reuse, RZ ;  /* 0x000000860c0c7210 */ /* 0x084fe40007f9e0ff */
[----:B------:R-:W-:Y:S01]  /*375c0*/  IADD3 R13, P5, PT, R13, R134, RZ ;  /* 0x000000860d0d7210 */ /* 0x000fe20007fbe0ff */
        /* <DEDUP_REMOVED lines=11> */
[----:B-1----:R-:W5:Y:S04]  /*37680*/  LDL.LU R17, [R1+0x3e8] ;  /* 0x0003e80001117983 */ /* 0x002f680000300800 */
[----:B------:R-:W5:Y:S01]  /*37690*/  LDL.LU R12, [R1+0x428] ;  /* 0x00042800010c7983 */ /* 0x000f620000300800 */
[----:B--2---:R-:W-:-:S03]  /*376a0*/  IMAD.MOV.U32 R5, RZ, RZ, R18 ;  /* 0x000000ffff057224 */ /* 0x004fc600078e0012 */
[----:B------:R1:W-:Y:S01]  /*376b0*/  STL [R1+0x2a4], R18 ;  /* 0x0002a41201007387 */ /* 0x0003e20000100800 */
[----:B------:R-:W-:-:S05]  /*376c0*/  IMAD.MOV.U32 R4, RZ, RZ, R13 ;  /* 0x000000ffff047224 */ /* 0x000fca00078e000d */
[----:B------:R2:W-:Y:S04]  /*376d0*/  LDGSTS.E [R6+0x700], desc[UR22][R4.64], P2 ;  /* 0x0070000004067fae */ /* 0x0005e800091a1016 */
[----:B-1----:R-:W5:Y:S04]  /*376e0*/  LDL.LU R18, [R1+0x3e4] ;  /* 0x0003e40001127983 */ /* 0x002f680000300800 */
[----:B------:R-:W5:Y:S01]  /*376f0*/  LDL.LU R13, [R1+0x424] ;  /* 0x00042400010d7983 */ /* 0x000f620000300800 */
[----:B------:R-:W-:-:S05]  /*37700*/  IADD3 R8, P4, PT, R8, R134, RZ ;  /* 0x0000008608087210 */ /* 0x000fca0007f9e0ff */
[----:B------:R-:W-:Y:S01]  /*37710*/  STL [R1+0x2e8], R8 ;  /* 0x0002e80801007387 */ /* 0x000fe20000100800 */
[----:B--2---:R-:W-:Y:S01]  /*37720*/  IMAD.MOV.U32 R4, RZ, RZ, R8 ;  /* 0x000000ffff047224 */ /* 0x004fe200078e0008 */
[----:B------:R-:W-:Y:S01]  /*37730*/  IADD3 R10, P5, PT, R10, R134, RZ ;  /* 0x000000860a0a7210 */ /* 0x000fe20007fbe0ff */
[----:B---3--:R-:W-:-:S03]  /*37740*/  IMAD.X R14, R14, 0x1, R135, P4 ;  /* 0x000000010e0e7824 */ /* 0x008fc600020e0687 */
[----:B----4-:R-:W-:Y:S02]  /*37750*/  IADD3.X R15, PT, PT, R15, R135, RZ, P5, !PT ;  /* 0x000000870f0f7210 */ /* 0x010fe40002ffe4ff */
[----:B------:R1:W-:Y:S01]  /*37760*/  STL [R1+0x2e4], R14 ;  /* 0x0002e40e01007387 */ /* 0x0003e20000100800 */
[----:B------:R-:W-:-:S03]  /*37770*/  IMAD.MOV.U32 R5, RZ, RZ, R14 ;  /* 0x000000ffff057224 */ /* 0x000fc600078e000e */
[----:B------:R-:W-:Y:S04]  /*37780*/  STL [R1+0x328], R10 ;  /* 0x0003280a01007387 */ /* 0x000fe80000100800 */
[----:B------:R2:W-:Y:S04]  /*37790*/  LDGSTS.E [R6+0xb00], desc[UR22][R4.64], P2 ;  /* 0x00b0000004067fae */ /* 0x0005e800091a1016 */
[----:B-1----:R-:W3:Y:S04]  /*377a0*/  LDL.LU R14, [R1+0x468] ;  /* 0x00046800010e7983 */ /* 0x002ee80000300800 */
[----:B------:R1:W-:Y:S04]  /*377b0*/  STL [R1+0x324], R15 ;  /* 0x0003240f01007387 */ /* 0x0003e80000100800 */
[----:B------:R-:W4:Y:S01]  /*377c0*/  LDL.LU R8, [R1+0x4a8] ;  /* 0x0004a80001087983 */ /* 0x000f220000300800 */
        /* <DEDUP_REMOVED lines=8> */
[----:B-----5:R-:W-:Y:S01]  /*37850*/  IADD3.X R16, PT, PT, R16, R135, RZ, P4, !PT ;  /* 0x0000008710107210 */ /* 0x020fe200027fe4ff */
[----:B------:R-:W-:-:S04]  /*37860*/  IMAD.X R11, R11, 0x1, R135, P5 ;  /* 0x000000010b0b7824 */ /* 0x000fc800028e0687 */
[----:B------:R-:W-:Y:S04]  /*37870*/  STL [R1+0x364], R16 ;  /* 0x0003641001007387 */ /* 0x000fe80000100800 */
[----:B------:R-:W-:Y:S01]  /*37880*/  STL [R1+0x3a8], R7 ;  /* 0x0003a80701007387 */ /* 0x000fe20000100800 */
[----:B-1----:R-:W-:-:S03]  /*37890*/  IMAD.MOV.U32 R4, RZ, RZ, R9 ;  /* 0x000000ffff047224 */ /* 0x002fc600078e0009 */
[----:B------:R-:W5:Y:S01]  /*378a0*/  LDL.LU R19, [R1+0x4e8] ;  /* 0x0004e80001137983 */ /* 0x000f620000300800 */
[----:B------:R-:W-:-:S03]  /*378b0*/  IMAD.MOV.U32 R5, RZ, RZ, R16 ;  /* 0x000000ffff057224 */ /* 0x000fc600078e0010 */
[----:B------:R1:W-:Y:S04]  /*378c0*/  STL [R1+0x3a4], R11 ;  /* 0x0003a40b01007387 */ /* 0x0003e80000100800 */
[----:B------:R-:W5:Y:S04]  /*378d0*/  LDL.LU R9, [R1+0x528] ;  /* 0x0005280001097983 */ /* 0x000f680000300800 */
[----:B------:R-:W5:Y:S04]  /*378e0*/  LDL.LU R20, [R1+0x4e4] ;  /* 0x0004e40001147983 */ /* 0x000f680000300800 */
[----:B------:R1:W-:Y:S02]  /*378f0*/  LDGSTS.E [R6+0x1300], desc[UR22][R4.64], P2 ;  /* 0x0130000004067fae */ /* 0x0003e400091a1016 */
[----:B-1----:R-:W-:-:S02]  /*37900*/  MOV R5, R11 ;  /* 0x0000000b00057202 */ /* 0x002fc40000000f00 */
[----:B------:R-:W5:Y:S01]  /*37910*/  LDL.LU R11, [R1+0x524] ;  /* 0x00052400010b7983 */ /* 0x000f620000300800 */
[----:B------:R-:W-:-:S03]  /*37920*/  IMAD.MOV.U32 R4, RZ, RZ, R7 ;  /* 0x000000ffff047224 */ /* 0x000fc600078e0007 */
[----:B------:R-:W5:Y:S04]  /*37930*/  LDL.LU R7, [R1+0x568] ;  /* 0x0005680001077983 */ /* 0x000f680000300800 */
[----:B------:R-:W5:Y:S04]  /*37940*/  LDL.LU R16, [R1+0x5a8] ;  /* 0x0005a80001107983 */ /* 0x000f680000300800 */
[----:B------:R1:W-:Y:S01]  /*37950*/  LDGSTS.E [R6+0x1700], desc[UR22][R4.64], P2 ;  /* 0x0170000004067fae */ /* 0x0003e200091a1016 */
[-C--:B------:R-:W-:Y:S02]  /*37960*/  IADD3 R17, P4, PT, R17, R134.reuse, RZ ;  /* 0x0000008611117210 */ /* 0x080fe40007f9e0ff */
[----:B------:R-:W-:-:S03]  /*37970*/  IADD3 R12, P5, PT, R12, R134, RZ ;  /* 0x000000860c0c7210 */ /* 0x000fc60007fbe0ff */
[----:B------:R1:W-:Y:S02]  /*37980*/  STL [R1+0x3e8], R17 ;  /* 0x0003e81101007387 */ /* 0x0003e40000100800 */
[----:B-1----:R-:W-:Y:S02]  /*37990*/  IMAD.MOV.U32 R4, RZ, RZ, R17 ;  /* 0x000000ffff047224 */ /* 0x002fe400078e0011 */
[--C-:B------:R-:W-:Y:S02]  /*379a0*/  IMAD.X R18, R18, 0x1, R135.reuse, P4 ;  /* 0x0000000112127824 */ /* 0x100fe400020e0687 */
[----:B------:R-:W-:-:S03]  /*379b0*/  IMAD.X R13, R13, 0x1, R135, P5 ;  /* 0x000000010d0d7824 */ /* 0x000fc600028e0687 */
[----:B------:R1:W-:Y:S04]  /*379c0*/  STL [R1+0x3e4], R18 ;  /* 0x0003e41201007387 */ /* 0x0003e80000100800 */
[----:B------:R1:W-:Y:S04]  /*379d0*/  STL [R1+0x428], R12 ;  /* 0x0004280c01007387 */ /* 0x0003e80000100800 */
[----:B------:R-:W5:Y:S01]  /*379e0*/  LDL.LU R17, [R1+0x564] ;  /* 0x0005640001117983 */ /* 0x000f620000300800 */
[----:B------:R-:W-:-:S03]  /*379f0*/  IMAD.MOV.U32 R5, RZ, RZ, R18 ;  /* 0x000000ffff057224 */ /* 0x000fc600078e0012 */
[----:B------:R1:W-:Y:S04]  /*37a00*/  STL [R1+0x424], R13 ;  /* 0x0004240d01007387 */ /* 0x0003e80000100800 */
[----:B-1----:R-:W5:Y:S04]  /*37a10*/  LDL.LU R18, [R1+0x5a4] ;  /* 0x0005a40001127983 */ /* 0x002f680000300800 */
[----:B------:R1:W-:Y:S02]  /*37a20*/  LDGSTS.E [R6+0x1b00], desc[UR22][R4.64], P2 ;  /* 0x01b0000004067fae */ /* 0x0003e400091a1016 */
[----:B-1----:R-:W-:Y:S01]  /*37a30*/  MOV R4, R12 ;  /* 0x0000000c00047202 */ /* 0x002fe20000000f00 */
[----:B------:R-:W-:Y:S01]  /*37a40*/  IMAD.MOV.U32 R5, RZ, RZ, R13 ;  /* 0x000000ffff057224 */ /* 0x000fe200078e000d */
[----:B------:R-:W5:Y:S04]  /*37a50*/  LDL.LU R12, [R1+0x5e8] ;  /* 0x0005e800010c7983 */ /* 0x000f680000300800 */
[----:B------:R-:W5:Y:S04]  /*37a60*/  LDL.LU R13, [R1+0x628] ;  /* 0x00062800010d7983 */ /* 0x000f680000300800 */
[----:B------:R1:W-:Y:S01]  /*37a70*/  LDGSTS.E [R6+0x1f00], desc[UR22][R4.64], P2 ;  /* 0x01f0000004067fae */ /* 0x0003e200091a1016 */
[----:B---3--:R-:W-:-:S05]  /*37a80*/  IADD3 R14, P4, PT, R14, R134, RZ ;  /* 0x000000860e0e7210 */ /* 0x008fca0007f9e0ff */
[----:B------:R3:W-:Y:S01]  /*37a90*/  STL [R1+0x468], R14 ;  /* 0x0004680e01007387 */ /* 0x0007e20000100800 */
[----:B----4-:R-:W-:Y:S01]  /*37aa0*/  IADD3 R8, P5, PT, R8, R134, RZ ;  /* 0x0000008608087210 */ /* 0x010fe20007fbe0ff */
[--C-:B--2---:R-:W-:Y:S02]  /*37ab0*/  IMAD.X R15, R15, 0x1, R135.reuse, P4 ;  /* 0x000000010f0f7824 */ /* 0x104fe400020e0687 */
[----:B-1----:R-:W-:Y:S02]  /*37ac0*/  IMAD.MOV.U32 R4, RZ, RZ, R14 ;  /* 0x000000ffff047224 */ /* 0x002fe400078e000e */
[----:B------:R-:W-:Y:S01]  /*37ad0*/  IMAD.X R10, R10, 0x1, R135, P5 ;  /* 0x000000010a0a7824 */ /* 0x000fe200028e0687 */
[----:B------:R1:W-:Y:S01]  /*37ae0*/  STL [R1+0x464], R15 ;  /* 0x0004640f01007387 */ /* 0x0003e20000100800 */
[----:B------:R-:W-:-:S03]  /*37af0*/  MOV R5, R15 ;  /* 0x0000000f00057202 */ /* 0x000fc60000000f00 */
[----:B------:R-:W-:Y:S04]  /*37b00*/  STL [R1+0x4a8], R8 ;  /* 0x0004a80801007387 */ /* 0x000fe80000100800 */
[----:B---3--:R-:W2:Y:S04]  /*37b10*/  LDL.LU R14, [R1+0x5e4] ;  /* 0x0005e400010e7983 */ /* 0x008ea80000300800 */
[----:B------:R3:W-:Y:S04]  /*37b20*/  STL [R1+0x4a4], R10 ;  /* 0x0004a40a01007387 */ /* 0x0007e80000100800 */
[----:B-1----:R-:W4:Y:S04]  /*37b30*/  LDL.LU R15, [R1+0x624] ;  /* 0x00062400010f7983 */ /* 0x002f280000300800 */
[----:B------:R1:W-:Y:S02]  /*37b40*/  LDGSTS.E [R6+0x2300], desc[UR22][R4.64], P2 ;  /* 0x0230000004067fae */ /* 0x0003e400091a1016 */
[----:B-1----:R-:W-:-:S02]  /*37b50*/  IMAD.MOV.U32 R4, RZ, RZ, R8 ;  /* 0x000000ffff047224 */ /* 0x002fc400078e0008 */
[----:B------:R-:W-:Y:S02]  /*37b60*/  IMAD.MOV.U32 R5, RZ, RZ, R10 ;  /* 0x000000ffff057224 */ /* 0x000fe400078e000a */
[----:B---3--:R-:W3:Y:S04]  /*37b70*/  LDL.LU R10, [R1+0x270] ;  /* 0x00027000010a7983 */ /* 0x008ee80000300800 */
[----:B------:R1:W-:Y:S04]  /*37b80*/  LDGSTS.E [R6+0x2700], desc[UR22][R4.64], P2 ;  /* 0x0270000004067fae */ /* 0x0003e800091a1016 */
[----:B------:R-:W3:Y:S01]  /*37b90*/  LDL.LU R8, [R1+0x2b0] ;  /* 0x0002b00001087983 */ /* 0x000ee20000300800 */
[----:B-----5:R-:W-:-:S02]  /*37ba0*/  IADD3 R19, P4, PT, R19, R134, RZ ;  /* 0x0000008613137210 */ /* 0x020fc40007f9e0ff */
[----:B------:R-:W-:-:S03]  /*37bb0*/  IADD3 R9, P5, PT, R9, R134, RZ ;  /* 0x0000008609097210 */ /* 0x000fc60007fbe0ff */
[----:B------:R-:W-:Y:S01]  /*37bc0*/  IMAD.X R20, R20, 0x1, R135, P4 ;  /* 0x0000000114147824 */ /* 0x000fe200020e0687 */
[----:B-1----:R-:W-:-:S03]  /*37bd0*/  MOV R4, R19 ;  /* 0x0000001300047202 */ /* 0x002fc60000000f00 */
[----:B------:R-:W-:Y:S01]  /*37be0*/  IMAD.MOV.U32 R5, RZ, RZ, R20 ;  /* 0x000000ffff057224 */ /* 0x000fe200078e0014 */
[----:B------:R-:W-:Y:S04]  /*37bf0*/  STL [R1+0x4e8], R19 ;  /* 0x0004e81301007387 */ /* 0x000fe80000100800 */
[----:B------:R-:W-:Y:S04]  /*37c00*/  STL [R1+0x4e4], R20 ;  /* 0x0004e41401007387 */ /* 0x000fe80000100800 */
[----:B------:R-:W-:Y:S04]  /*37c10*/  STL [R1+0x528], R9 ;  /* 0x0005280901007387 */ /* 0x000fe80000100800 */
[----:B------:R1:W-:Y:S01]  /*37c20*/  LDGSTS.E [R6+0x2b00], desc[UR22][R4.64], P2 ;  /* 0x02b0000004067fae */ /* 0x0003e200091a1016 */
[----:B------:R-:W-:-:S05]  /*37c30*/  IMAD.X R11, R11, 0x1, R135, P5 ;  /* 0x000000010b0b7824 */ /* 0x000fca00028e0687 */
[----:B------:R5:W-:Y:S01]  /*37c40*/  STL [R1+0x524], R11 ;  /* 0x0005240b01007387 */ /* 0x000be20000100800 */
[----:B------:R-:W-:Y:S01]  /*37c50*/  IADD3 R7, P4, PT, R7, R134, RZ ;  /* 0x0000008607077210 */ /* 0x000fe20007f9e0ff */
[----:B-1----:R-:W-:Y:S02]  /*37c60*/  IMAD.MOV.U32 R5, RZ, RZ, R11 ;  /* 0x000000ffff057224 */ /* 0x002fe400078e000b */
[----:B-----5:R-:W5:Y:S01]  /*37c70*/  LDL.LU R11, [R1+0x26c] ;  /* 0x00026c00010b7983 */ /* 0x020f620000300800 */
[----:B------:R-:W-:-:S03]  /*37c80*/  IMAD.MOV.U32 R4, RZ, RZ, R9 ;  /* 0x000000ffff047224 */ /* 0x000fc600078e0009 */
[----:B------:R-:W5:Y:S01]  /*37c90*/  LDL.LU R9, [R1+0x2ac] ;  /* 0x0002ac0001097983 */ /* 0x000f620000300800 */
[----:B------:R-:W-:-:S03]  /*37ca0*/  IADD3 R16, P5, PT, R16, R134, RZ ;  /* 0x0000008610107210 */ /* 0x000fc60007fbe0ff */
        /* <DEDUP_REMOVED lines=9> */
[----:B-1----:R-:W5:Y:S04]  /*37d40*/  LDL.LU R17, [R1+0x2f0] ;  /* 0x0002f00001117983 */ /* 0x002f680000300800 */
[----:B------:R1:W-:Y:S04]  /*37d50*/  STL [R1+0x5a4], R18 ;  /* 0x0005a41201007387 */ /* 0x0003e80000100800 */
[----:B------:R-:W5:Y:S01]  /*37d60*/  LDL.LU R7, [R1+0x330] ;  /* 0x0003300001077983 */ /* 0x000f620000300800 */
[----:B------:R-:W-:-:S02]  /*37d70*/  IMAD.MOV.U32 R5, RZ, RZ, R18 ;  /* 0x000000ffff057224 */ /* 0x000fc400078e0012 */
[----:B------:R-:W-:Y:S01]  /*37d80*/  IMAD.MOV.U32 R4, RZ, RZ, R16 ;  /* 0x000000ffff047224 */ /* 0x000fe200078e0010 */
[----:B-1----:R-:W5:Y:S04]  /*37d90*/  LDL.LU R18, [R1+0x2ec] ;  /* 0x0002ec0001127983 */ /* 0x002f680000300800 */
[----:B------:R-:W5:Y:S01]  /*37da0*/  LDL.LU R16, [R1+0x32c] ;  /* 0x00032c0001107983 */ /* 0x000f620000300800 */
[-C--:B------:R-:W-:Y:S02]  /*37db0*/  IADD3 R12, P4, PT, R12, R134.reuse, RZ ;  /* 0x000000860c0c7210 */ /* 0x080fe40007f9e0ff */
[----:B------:R-:W-:Y:S01]  /*37dc0*/  IADD3 R13, P5, PT, R13, R134, RZ ;  /* 0x000000860d0d7210 */ /* 0x000fe20007fbe0ff */
[----:B------:R1:W-:Y:S04]  /*37dd0*/  LDGSTS.E [R6+0x3700], desc[UR22][R4.64], P2 ;  /* 0x0370000004067fae */ /* 0x0003e800091a1016 */
[----:B------:R-:W-:Y:S01]  /*37de0*/  STL [R1+0x5e8], R12 ;  /* 0x0005e80c01007387 */ /* 0x000fe20000100800 */
[----:B-1----:R-:W-:Y:S01]  /*37df0*/  IMAD.MOV.U32 R4, RZ, RZ, R12 ;  /* 0x000000ffff047224 */ /* 0x002fe200078e000c */
[----:B--2---:R-:W-:-:S05]  /*37e00*/  IADD3.X R14, PT, PT, R14, R135, RZ, P4, !PT ;  /* 0x000000870e0e7210 */ /* 0x004fca00027fe4ff */
[----:B------:R1:W-:Y:S01]  /*37e10*/  STL [R1+0x5e4], R14 ;  /* 0x0005e40e01007387 */ /* 0x0003e20000100800 */
[----:B------:R-:W-:Y:S02]  /*37e20*/  IMAD.MOV.U32 R5, RZ, RZ, R14 ;  /* 0x000000ffff057224 */ /* 0x000fe400078e000e */
[----:B----4-:R-:W-:Y:S01]  /*37e30*/  IMAD.X R15, R15, 0x1, R135, P5 ;  /* 0x000000010f0f7824 */ /* 0x010fe200028e0687 */
[----:B------:R-:W-:Y:S04]  /*37e40*/  STL [R1+0x628], R13 ;  /* 0x0006280d01007387 */ /* 0x000fe80000100800 */
[----:B------:R2:W-:Y:S04]  /*37e50*/  LDGSTS.E [R6+0x3b00], desc[UR22][R4.64], P2 ;  /* 0x03b0000004067fae */ /* 0x0005e800091a1016 */
[----:B-1----:R-:W4:Y:S04]  /*37e60*/  LDL.LU R14, [R1+0x370] ;  /* 0x00037000010e7983 */ /* 0x002f280000300800 */
[----:B------:R1:W-:Y:S04]  /*37e70*/  STL [R1+0x624], R15 ;  /* 0x0006240f01007387 */ /* 0x0003e80000100800 */
[----:B------:R-:W4:Y:S01]  /*37e80*/  LDL.LU R12, [R1+0x3b0] ;  /* 0x0003b000010c7983 */ /* 0x000f220000300800 */
[----:B--2---:R-:W-:Y:S01]  /*37e90*/  MOV R5, R15 ;  /* 0x0000000f00057202 */ /* 0x004fe20000000f00 */
[----:B------:R-:W-:-:S02]  /*37ea0*/  IMAD.MOV.U32 R4, RZ, RZ, R13 ;  /* 0x000000ffff047224 */ /* 0x000fc400078e000d */
[----:B-1----:R-:W2:Y:S01]  /*37eb0*/  LDL.LU R15, [R1+0x36c] ;  /* 0x00036c00010f7983 */ /* 0x002ea20000300800 */
[----:B---3--:R-:W-:-:S03]  /*37ec0*/  IADD3 R10, P4, PT, R10, R134, RZ ;  /* 0x000000860a0a7210 */ /* 0x008fc60007f9e0ff */
[----:B------:R-:W3:Y:S01]  /*37ed0*/  LDL.LU R13, [R1+0x3ac] ;  /* 0x0003ac00010d7983 */ /* 0x000ee20000300800 */
[----:B------:R-:W-:-:S03]  /*37ee0*/  IADD3 R8, P5, PT, R8, R134, RZ ;  /* 0x0000008608087210 */ /* 0x000fc60007fbe0ff */
[----:B------:R1:W-:Y:S04]  /*37ef0*/  LDGSTS.E [R6+0x3f00], desc[UR22][R4.64], P2 ;  /* 0x03f0000004067fae */ /* 0x0003e800091a1016 */
[----:B------:R5:W-:Y:S01]  /*37f00*/  STL [R1+0x270], R10 ;  /* 0x0002700a01007387 */ /* 0x000be20000100800 */
[----:B-1----:R-:W-:Y:S01]  /*37f10*/  LOP3.LUT R6, R3, 0x70, RZ, 0x3c, !PT ;  /* 0x0000007003067812 */ /* 0x002fe200078e3cff */
[----:B------:R-:W-:Y:S02]  /*37f20*/  IMAD.MOV.U32 R4, RZ, RZ, R10 ;  /* 0x000000ffff047224 */ /* 0x000fe400078e000a */
[----:B------:R1:W-:Y:S02]  /*37f30*/  STL [R1+0x2b0], R8 ;  /* 0x0002b00801007387 */ /* 0x0003e40000100800 */
[----:B------:R-:W-:-:S02]  /*37f40*/  VIADD R6, R6, UR5 ;  /* 0x0000000506067c36 */ /* 0x000fc40008000000 */
[--C-:B-----5:R-:W-:Y:S02]  /*37f50*/  IMAD.X R11, R11, 0x1, R135.reuse, P4 ;  /* 0x000000010b0b7824 */ /* 0x120fe400020e0687 */
[----:B------:R-:W-:-:S03]  /*37f60*/  IMAD.X R9, R9, 0x1, R135, P5 ;  /* 0x0000000109097824 */ /* 0x000fc600028e0687 */
[----:B------:R-:W-:Y:S01]  /*37f70*/  MOV R5, R11 ;  /* 0x0000000b00057202 */ /* 0x000fe20000000f00 */
[----:B------:R5:W-:Y:S04]  /*37f80*/  STL [R1+0x26c], R11 ;  /* 0x00026c0b01007387 */ /* 0x000be80000100800 */
[----:B------:R1:W-:Y:S04]  /*37f90*/  LDGSTS.E [R6+0x380], desc[UR22][R4.64], P2 ;  /* 0x0038000004067fae */ /* 0x0003e800091a1016 */
[----:B------:R5:W-:Y:S04]  /*37fa0*/  STL [R1+0x2ac], R9 ;  /* 0x0002ac0901007387 */ /* 0x000be80000100800 */
[----:B------:R-:W3:Y:S01]  /*37fb0*/  LDL.LU R10, [R1+0x3ec] ;  /* 0x0003ec00010a7983 */ /* 0x000ee20000300800 */
[----:B-1----:R-:W-:-:S03]  /*37fc0*/  IMAD.MOV.U32 R4, RZ, RZ, R8 ;  /* 0x000000ffff047224 */ /* 0x002fc600078e0008 */
[----:B------:R-:W3:Y:S01]  /*37fd0*/  LDL.LU R8, [R1+0x3f0] ;  /* 0x0003f00001087983 */ /* 0x000ee20000300800 */
[----:B------:R-:W-:-:S03]  /*37fe0*/  IMAD.MOV.U32 R5, RZ, RZ, R9 ;  /* 0x000000ffff057224 */ /* 0x000fc600078e0009 */
[----:B-----5:R-:W5:Y:S04]  /*37ff0*/  LDL.LU R11, [R1+0x42c] ;  /* 0x00042c00010b7983 */ /* 0x020f680000300800 */
[----:B------:R-:W5:Y:S04]  /*38000*/  LDL.LU R9, [R1+0x430] ;  /* 0x0004300001097983 */ /* 0x000f680000300800 */
[----:B------:R1:W-:Y:S01]  /*38010*/  LDGSTS.E [R6+0x780], desc[UR22][R4.64], P2 ;  /* 0x0078000004067fae */ /* 0x0003e200091a1016 */
[-C--:B------:R-:W-:Y:S02]  /*38020*/  IADD3 R17, P4, PT, R17, R134.reuse, RZ ;  /* 0x0000008611117210 */ /* 0x080fe40007f9e0ff */
[----:B------:R-:W-:-:S02]  /*38030*/  IADD3 R7, P5, PT, R7, R134, RZ ;  /* 0x0000008607077210 */ /* 0x000fc40007fbe0ff */
[----:B-1----:R-:W-:Y:S01]  /*38040*/  MOV R4, R17 ;  /* 0x0000001100047202 */ /* 0x002fe20000000f00 */
[--C-:B------:R-:W-:Y:S01]  /*38050*/  IMAD.X R18, R18, 0x1, R135.reuse, P4 ;  /* 0x0000000112127824 */ /* 0x100fe200020e0687 */
[----:B------:R-:W-:Y:S01]  /*38060*/  STL [R1+0x2f0], R17 ;  /* 0x0002f01101007387 */ /* 0x000fe20000100800 */
[----:B------:R-:W-:Y:S02]  /*38070*/  IMAD.X R16, R16, 0x1, R135, P5 ;  /* 0x0000000110107824 */ /* 0x000fe400028e0687 */
[----:B------:R-:W-:Y:S01]  /*38080*/  IMAD.MOV.U32 R5, RZ, RZ, R18 ;  /* 0x000000ffff057224 */ /* 0x000fe200078e0012 */
[----:B------:R-:W-:Y:S04]  /*38090*/  STL [R1+0x2ec], R18 ;  /* 0x0002ec1201007387 */ /* 0x000fe80000100800 */
[----:B------:R1:W-:Y:S04]  /*380a0*/  STL [R1+0x330], R7 ;  /* 0x0003300701007387 */ /* 0x0003e80000100800 */
[----:B------:R1:W-:Y:S04]  /*380b0*/  LDGSTS.E [R6+0xb80], desc[UR22][R4.64], P2 ;  /* 0x00b8000004067fae */ /* 0x0003e800091a1016 */
[----:B------:R2:W-:Y:S04]  /*380c0*/  STL [R1+0x32c], R16 ;  /* 0x00032c1001007387 */ /* 0x0005e80000100800 */
[----:B------:R-:W5:Y:S01]  /*380d0*/  LDL.LU R22, [R1+0x46c] ;  /* 0x00046c0001167983 */ /* 0x000f620000300800 */
[----:B-1----:R-:W-:-:S03]  /*380e0*/  IMAD.MOV.U32 R4, RZ, RZ, R7 ;  /* 0x000000ffff047224 */ /* 0x002fc600078e0007 */
[----:B------:R-:W5:Y:S04]  /*380f0*/  LDL.LU R7, [R1+0x470] ;  /* 0x0004700001077983 */ /* 0x000f680000300800 */
[----:B------:R-:W5:Y:S04]  /*38100*/  LDL.LU R21, [R1+0x4ac] ;  /* 0x0004ac0001157983 */ /* 0x000f680000300800 */
[----:B------:R-:W5:Y:S01]  /*38110*/  LDL.LU R20, [R1+0x4b0] ;  /* 0x0004b00001147983 */ /* 0x000f620000300800 */
[----:B------:R-:W-:-:S05]  /*38120*/  IMAD.MOV.U32 R5, RZ, RZ, R16 ;  /* 0x000000ffff057224 */ /* 0x000fca00078e0010 */
[----:B------:R1:W-:Y:S01]  /*38130*/  LDGSTS.E [R6+0xf80], desc[UR22][R4.64], P2 ;  /* 0x00f8000004067fae */ /* 0x0003e200091a1016 */
[----:B----4-:R-:W-:-:S05]  /*38140*/  IADD3 R14, P4, PT, R14, R134, RZ ;  /* 0x000000860e0e7210 */ /* 0x010fca0007f9e0ff */
[----:B------:R-:W-:Y:S01]  /*38150*/  STL [R1+0x370], R14 ;  /* 0x0003700e01007387 */ /* 0x000fe20000100800 */
[----:B------:R-:W-:Y:S01]  /*38160*/  IADD3 R12, P5, PT, R12, R134, RZ ;  /* 0x000000860c0c7210 */ /* 0x000fe20007fbe0ff */
[----:B--2---:R-:W-:-:S03]  /*38170*/  IMAD.X R15, R15, 0x1, R135, P4 ;  /* 0x000000010f0f7824 */ /* 0x004fc600020e0687 */
[----:B---3--:R-:W-:Y:S02]  /*38180*/  IADD3.X R13, PT, PT, R13, R135, RZ, P5, !PT ;  /* 0x000000870d0d7210 */ /* 0x008fe40002ffe4ff */
[----:B------:R2:W-:Y:S04]  /*38190*/  STL [R1+0x36c], R15 ;  /* 0x00036c0f01007387 */ /* 0x0005e80000100800 */
[----:B------:R-:W-:Y:S04]  /*381a0*/  STL [R1+0x3b0], R12 ;  /* 0x0003b00c01007387 */ /* 0x000fe80000100800 */
[----:B------:R-:W3:Y:S04]  /*381b0*/  LDL.LU R18, [R1+0x4f0] ;  /* 0x0004f00001127983 */ /* 0x000ee80000300800 */
[----:B------:R4:W-:Y:S04]  /*381c0*/  STL [R1+0x3ac], R13 ;  /* 0x0003ac0d01007387 */ /* 0x0009e80000100800 */
[----:B------:R-:W3:Y:S04]  /*381d0*/  LDL.LU R16, [R1+0x530] ;  /* 0x0005300001107983 */ /* 0x000ee80000300800 */
[----:B------:R-:W3:Y:S01]  /*381e0*/  LDL.LU R19, [R1+0x4ec] ;  /* 0x0004ec0001137983 */ /* 0x000ee20000300800 */
[----:B-1----:R-:W-:-:S02]  /*381f0*/  IMAD.MOV.U32 R4, RZ, RZ, R14 ;  /* 0x000000ffff047224 */ /* 0x002fc400078e000e */
[----:B------:R-:W-:Y:S01]  /*38200*/  IMAD.MOV.U32 R5, RZ, RZ, R15 ;  /* 0x000000ffff057224 */ /* 0x000fe200078e000f */
[----:B------:R-:W3:Y:S04]  /*38210*/  LDL.LU R17, [R1+0x52c] ;  /* 0x00052c0001117983 */ /* 0x000ee80000300800 */
[----:B--2---:R-:W2:Y:S04]  /*38220*/  LDL.LU R15, [R1+0x56c] ;  /* 0x00056c00010f7983 */ /* 0x004ea80000300800 */
[----:B------:R-:W2:Y:S04]  /*38230*/  LDL.LU R14, [R1+0x570] ;  /* 0x00057000010e7983 */ /* 0x000ea80000300800 */
[----:B------:R1:W-:Y:S02]  /*38240*/  LDGSTS.E [R6+0x1380], desc[UR22][R4.64], P2 ;  /* 0x0138000004067fae */ /* 0x0003e400091a1016 */
[----:B-1----:R-:W-:-:S02]  /*38250*/  IMAD.MOV.U32 R4, RZ, RZ, R12 ;  /* 0x000000ffff047224 */ /* 0x002fc400078e000c */
[----:B------:R-:W-:Y:S02]  /*38260*/  IMAD.MOV.U32 R5, RZ, RZ, R13 ;  /* 0x000000ffff057224 */ /* 0x000fe400078e000d */
[----:B----4-:R-:W4:Y:S04]  /*38270*/  LDL.LU R13, [R1+0x5ac] ;  /* 0x0005ac00010d7983 */ /* 0x010f280000300800 */
[----:B------:R-:W4:Y:S04]  /*38280*/  LDL.LU R12, [R1+0x5b0] ;  /* 0x0005b000010c7983 */ /* 0x000f280000300800 */
[----:B------:R1:W-:Y:S01]  /*38290*/  LDGSTS.E [R6+0x1780], desc[UR22][R4.64], P2 ;  /* 0x0178000004067fae */ /* 0x0003e200091a1016 */
[----:B------:R-:W-:-:S04]  /*382a0*/  IADD3 R8, P4, PT, R8, R134, RZ ;  /* 0x0000008608087210 */ /* 0x000fc80007f9e0ff */
[----:B------:R-:W-:Y:S02]  /*382b0*/  IADD3.X R10, PT, PT, R10, R135, RZ, P4, !PT ;  /* 0x000000870a0a7210 */ /* 0x000fe400027fe4ff */
[----:B-----5:R-:W-:Y:S01]  /*382c0*/  IADD3 R9, P5, PT, R9, R134, RZ ;  /* 0x0000008609097210 */ /* 0x020fe20007fbe0ff */
[----:B------:R-:W-:Y:S01]  /*382d0*/  STL [R1+0x3f0], R8 ;  /* 0x0003f00801007387 */ /* 0x000fe20000100800 */
[----:B-1----:R-:W-:Y:S02]  /*382e0*/  IMAD.MOV.U32 R4, RZ, RZ, R8 ;  /* 0x000000ffff047224 */ /* 0x002fe400078e0008 */
        /* <DEDUP_REMOVED lines=11> */
[----:B------:R-:W5:Y:S04]  /*383a0*/  LDL.LU R9, [R1+0x62c] ;  /* 0x00062c0001097983 */ /* 0x000f680000300800 */
[----:B------:R1:W-:Y:S01]  /*383b0*/  LDGSTS.E [R6+0x1f80], desc[UR22][R4.64], P2 ;  /* 0x01f8000004067fae */ /* 0x0003e200091a1016 */
[----:B------:R-:W-:-:S05]  /*383c0*/  IADD3 R7, P4, PT, R7, R134, RZ ;  /* 0x0000008607077210 */ /* 0x000fca0007f9e0ff */
[----:B------:R-:W-:Y:S01]  /*383d0*/  IMAD.X R22, R22, 0x1, R135, P4 ;  /* 0x0000000116167824 */ /* 0x000fe200020e0687 */
[----:B------:R-:W-:Y:S01]  /*383e0*/  IADD3 R20, P5, PT, R20, R134, RZ ;  /* 0x0000008614147210 */ /* 0x000fe20007fbe0ff */
[----:B------:R1:W-:Y:S02]  /*383f0*/  STL [R1+0x470], R7 ;  /* 0x0004700701007387 */ /* 0x0003e40000100800 */
[----:B-1----:R-:W-:Y:S02]  /*38400*/  IMAD.MOV.U32 R4, RZ, RZ, R7 ;  /* 0x000000ffff047224 */ /* 0x002fe400078e0007 */
[----:B------:R1:W-:Y:S04]  /*38410*/  STL [R1+0x46c], R22 ;  /* 0x00046c1601007387 */ /* 0x0003e80000100800 */
[----:B------:R1:W-:Y:S04]  /*38420*/  STL [R1+0x4b0], R20 ;  /* 0x0004b01401007387 */ /* 0x0003e80000100800 */
[----:B------:R-:W5:Y:S01]  /*38430*/  LDL R7, [R1+0x634] ;  /* 0x0006340001077983 */ /* 0x000f620000100800 */
[----:B------:R-:W-:-:S02]  /*38440*/  IMAD.MOV.U32 R5, RZ, RZ, R22 ;  /* 0x000000ffff057224 */ /* 0x000fc400078e0016 */
[----:B------:R-:W-:-:S03]  /*38450*/  IMAD.X R21, R21, 0x1, R135, P5 ;  /* 0x0000000115157824 */ /* 0x000fc600028e0687 */
[----:B------:R1:W-:Y:S02]  /*38460*/  LDGSTS.E [R6+0x2380], desc[UR22][R4.64], P2 ;  /* 0x0238000004067fae */ /* 0x0003e400091a1016 */
[----:B-1----:R-:W-:Y:S01]  /*38470*/  MOV R4, R20 ;  /* 0x0000001400047202 */ /* 0x002fe20000000f00 */
[----:B------:R-:W-:-:S05]  /*38480*/  IMAD.MOV.U32 R5, RZ, RZ, R21 ;  /* 0x000000ffff057224 */ /* 0x000fca00078e0015 */
[----:B------:R1:W-:Y:S01]  /*38490*/  LDGSTS.E [R6+0x2780], desc[UR22][R4.64], P2 ;  /* 0x0278000004067fae */ /* 0x0003e200091a1016 */
[----:B---3--:R-:W-:-:S05]  /*384a0*/  IADD3 R18, P4, PT, R18, R134, RZ ;  /* 0x0000008612127210 */ /* 0x008fca0007f9e0ff */
[----:B-1----:R-:W-:Y:S01]  /*384b0*/  IMAD.MOV.U32 R4, RZ, RZ, R18 ;  /* 0x000000ffff047224 */ /* 0x002fe200078e0012 */
[----:B------:R-:W-:Y:S01]  /*384c0*/  IADD3 R16, P5, PT, R16, R134, RZ ;  /* 0x0000008610107210 */ /* 0x000fe20007fbe0ff */
[----:B------:R-:W-:-:S05]  /*384d0*/  IMAD.X R19, R19, 0x1, R135, P4 ;  /* 0x0000000113137824 */ /* 0x000fca00020e0687 */
[----:B------:R-:W-:Y:S01]  /*384e0*/  MOV R5, R19 ;  /* 0x0000001300057202 */ /* 0x000fe20000000f00 */
[----:B------:R-:W-:-:S04]  /*384f0*/  IMAD.X R17, R17, 0x1, R135, P5 ;  /* 0x0000000111117824 */ /* 0x000fc800028e0687 */
[----:B------:R1:W-:Y:S01]  /*38500*/  LDGSTS.E [R6+0x2b80], desc[UR22][R4.64], P2 ;  /* 0x02b8000004067fae */ /* 0x0003e200091a1016 */
[----:B--2---:R-:W-:-:S05]  /*38510*/  IADD3 R14, P4, PT, R14, R134, RZ ;  /* 0x000000860e0e7210 */ /* 0x004fca0007f9e0ff */
[----:B------:R-:W-:Y:S02]  /*38520*/  IMAD.X R15, R15, 0x1, R135, P4 ;  /* 0x000000010f0f7824 */ /* 0x000fe400020e0687 */
[----:B-1----:R-:W-:Y:S02]  /*38530*/  IMAD.MOV.U32 R4, RZ, RZ, R16 ;  /* 0x000000ffff047224 */ /* 0x002fe400078e0010 */
[----:B------:R-:W-:-:S05]  /*38540*/  IMAD.MOV.U32 R5, RZ, RZ, R17 ;  /* 0x000000ffff057224 */ /* 0x000fca00078e0011 */
[----:B------:R1:W-:Y:S01]  /*38550*/  LDGSTS.E [R6+0x2f80], desc[UR22][R4.64], P2 ;  /* 0x02f8000004067fae */ /* 0x0003e200091a1016 */
[----:B----4-:R-:W-:Y:S02]  /*38560*/  IADD3 R12, P5, PT, R12, R134, RZ ;  /* 0x000000860c0c7210 */ /* 0x010fe40007fbe0ff */
[----:B-1----:R-:W-:Y:S01]  /*38570*/  MOV R4, R14 ;  /* 0x0000000e00047202 */ /* 0x002fe20000000f00 */
[----:B------:R-:W-:Y:S02]  /*38580*/  IMAD.MOV.U32 R5, RZ, RZ, R15 ;  /* 0x000000ffff057224 */ /* 0x000fe400078e000f */
[----:B------:R-:W-:Y:S01]  /*38590*/  IMAD.X R13, R13, 0x1, R135, P5 ;  /* 0x000000010d0d7824 */ /* 0x000fe200028e0687 */
[----:B------:R2:W-:Y:S04]  /*385a0*/  STL [R1+0x4ac], R21 ;  /* 0x0004ac1501007387 */ /* 0x0005e80000100800 */
[----:B------:R1:W-:Y:S04]  /*385b0*/  LDGSTS.E [R6+0x3380], desc[UR22][R4.64], P2 ;  /* 0x0338000004067fae */ /* 0x0003e800091a1016 */
[----:B------:R2:W-:Y:S04]  /*385c0*/  STL [R1+0x4f0], R18 ;  /* 0x0004f01201007387 */ /* 0x0005e80000100800 */
[----:B------:R2:W-:Y:S01]  /*385d0*/  STL [R1+0x4ec], R19 ;  /* 0x0004ec1301007387 */ /* 0x0005e20000100800 */
[----:B-1----:R-:W-:-:S02]  /*385e0*/  IMAD.MOV.U32 R4, RZ, RZ, R12 ;  /* 0x000000ffff047224 */ /* 0x002fc400078e000c */
[----:B------:R-:W-:Y:S01]  /*385f0*/  IMAD.MOV.U32 R5, RZ, RZ, R13 ;  /* 0x000000ffff057224 */ /* 0x000fe200078e000d */
[----:B------:R2:W-:Y:S04]  /*38600*/  STL [R1+0x530], R16 ;  /* 0x0005301001007387 */ /* 0x0005e80000100800 */
[----:B------:R2:W-:Y:S04]  /*38610*/  STL [R1+0x52c], R17 ;  /* 0x00052c1101007387 */ /* 0x0005e80000100800 */
[----:B------:R1:W-:Y:S01]  /*38620*/  LDGSTS.E [R6+0x3780], desc[UR22][R4.64], P2 ;  /* 0x0378000004067fae */ /* 0x0003e200091a1016 */
[----:B------:R-:W-:-:S03]  /*38630*/  IADD3 R10, P4, PT, R10, R134, RZ ;  /* 0x000000860a0a7210 */ /* 0x000fc60007f9e0ff */
[----:B------:R2:W-:Y:S01]  /*38640*/  STL [R1+0x570], R14 ;  /* 0x0005700e01007387 */ /* 0x0005e20000100800 */
[----:B------:R-:W-:Y:S01]  /*38650*/  IADD3 R8, P5, PT, R8, R134, RZ ;  /* 0x0000008608087210 */ /* 0x000fe20007fbe0ff */
[----:B-1----:R-:W-:Y:S02]  /*38660*/  IMAD.MOV.U32 R4, RZ, RZ, R10 ;  /* 0x000000ffff047224 */ /* 0x002fe400078e000a */
[----:B-----5:R-:W-:Y:S01]  /*38670*/  IMAD.X R11, R11, 0x1, R135, P4 ;  /* 0x000000010b0b7824 */ /* 0x020fe200020e0687 */
[----:B------:R2:W-:Y:S03]  /*38680*/  STL [R1+0x56c], R15 ;  /* 0x00056c0f01007387 */ /* 0x0005e60000100800 */
[----:B------:R-:W-:Y:S01]  /*38690*/  IMAD.MOV.U32 R5, RZ, RZ, R11 ;  /* 0x000000ffff057224 */ /* 0x000fe200078e000b */
[----:B------:R-:W-:Y:S01]  /*386a0*/  IADD3.X R9, PT, PT, R9, R135, RZ, P5, !PT ;  /* 0x0000008709097210 */ /* 0x000fe20002ffe4ff */
[----:B------:R2:W-:Y:S04]  /*386b0*/  STL [R1+0x5b0], R12 ;  /* 0x0005b00c01007387 */ /* 0x0005e80000100800 */
[----:B------:R2:W-:Y:S04]  /*386c0*/  STL [R1+0x5ac], R13 ;  /* 0x0005ac0d01007387 */ /* 0x0005e80000100800 */
[----:B------:R2:W-:Y:S04]  /*386d0*/  STL [R1+0x5f0], R10 ;  /* 0x0005f00a01007387 */ /* 0x0005e80000100800 */
[----:B------:R2:W-:Y:S04]  /*386e0*/  STL [R1+0x5ec], R11 ;  /* 0x0005ec0b01007387 */ /* 0x0005e80000100800 */
[----:B------:R1:W-:Y:S04]  /*386f0*/  LDGSTS.E [R6+0x3b80], desc[UR22][R4.64], P2 ;  /* 0x03b8000004067fae */ /* 0x0003e800091a1016 */
[----:B------:R2:W-:Y:S04]  /*38700*/  STL [R1+0x630], R8 ;  /* 0x0006300801007387 */ /* 0x0005e80000100800 */
[----:B------:R2:W-:Y:S01]  /*38710*/  STL [R1+0x62c], R9 ;  /* 0x00062c0901007387 */ /* 0x0005e20000100800 */
[----:B-1----:R-:W-:-:S02]  /*38720*/  IMAD.MOV.U32 R4, RZ, RZ, R8 ;  /* 0x000000ffff047224 */ /* 0x002fc400078e0008 */
[----:B------:R-:W-:Y:S01]  /*38730*/  IMAD.MOV.U32 R5, RZ, RZ, R9 ;  /* 0x000000ffff057224 */ /* 0x000fe200078e0009 */
[----:B------:R-:W-:-:S04]  /*38740*/  UIADD3 UR13, UPT, UPT, UR13, 0x1, URZ ;  /* 0x000000010d0d7890 */ /* 0x000fc8000fffe0ff */
[----:B------:R1:W-:Y:S01]  /*38750*/  LDGSTS.E [R6+0x3f80], desc[UR22][R4.64], P2 ;  /* 0x03f8000004067fae */ /* 0x0003e200091a1016 */
[----:B------:R-:W-:-:S03]  /*38760*/  UISETP.GT.AND UP1, UPT, UR13, 0x1, UPT ;  /* 0x000000010d00788c */ /* 0x000fc6000bf24270 */
[----:B------:R-:W0:Y:S01]  /*38770*/  LDGDEPBAR ;  /* 0x00000000000079af */ /* 0x000e220000000000 */
[----:B------:R-:W-:Y:S02]  /*38780*/  USEL UR5, URZ, 0x1, !UP1 ;  /* 0x00000001ff057887 */ /* 0x000fe4000c800000 */
[----:B------:R-:W-:Y:S02]  /*38790*/  USEL UR13, UR13, URZ, !UP1 ;  /* 0x000000ff0d0d7287 */ /* 0x000fe4000c800000 */
[----:B------:R-:W-:Y:S02]  /*387a0*/  ULOP3.LUT UR5, UR6, UR5, URZ, 0x3c, !UPT ;  /* 0x0000000506057292 */ /* 0x000fe4000f8e3cff */
[----:B-1----:R-:W-:Y:S01]  /*387b0*/  IMAD.U32 R4, RZ, RZ, UR6 ;  /* 0x00000006ff047e24 */ /* 0x002fe2000f8e00ff */
[C---:B------:R-:W-:Y:S02]  /*387c0*/  ISETP.NE.U32.AND P2, PT, R250.reuse, R7, PT ;  /* 0x00000007fa00720c */ /* 0x040fe40003f45070 */
[----:B------:R-:W-:-:S11]  /*387d0*/  IADD3 R250, PT, PT, R250, 0x1, RZ ;  /* 0x00000001fafa7810 */ /* 0x000fd60007ffe0ff */
[----:B--2---:R-:W-:Y:S05]  /*387e0*/  @P2 BRA `(.L_x_11) ;  /* 0xffffff5000902947 */ /* 0x004fea000383ffff */
.L_x_8:
[----:B------:R-:W2:Y:S01]  /*387f0*/  LDL.LU R8, [R1+0x980] ;  /* 0x0009800001087983 */ /* 0x000ea20000300800 */
[----:B------:R-:W1:Y:S03]  /*38800*/  LDCU UR5, c[0x0][0x3b8] ;  /* 0x00007700ff0577ac */ /* 0x000e660008000800 */
[----:B------:R-:W3:Y:S01]  /*38810*/  LDL.LU R7, [R1+0x994] ;  /* 0x0009940001077983 */ /* 0x000ee20000300800 */
[----:B------:R-:W2:Y:S03]  /*38820*/  LDCU.128 UR12, c[0x0][0x390] ;  /* 0x00007200ff0c77ac */ /* 0x000ea60008000c00 */
[----:B------:R-:W4:Y:S01]  /*38830*/  LDL.LU R6, [R1+0x990] ;  /* 0x0009900001067983 */ /* 0x000f220000300800 */
[----:B------:R-:W5:Y:S01]  /*38840*/  LDCU UR7, c[0x0][0x3b4] ;  /* 0x00007680ff0777ac */ /* 0x000f620008000800 */
[----:B-1----:R-:W-:-:S04]  /*38850*/  IMAD R3, R133, UR5, RZ ;  /* 0x0000000585037c24 */ /* 0x002fc8000f8e02ff */
[----:B------:R-:W-:Y:S01]  /*38860*/  VIADD R5, R3, UR5 ;  /* 0x0000000503057c36 */ /* 0x000fe20008000000 */
[C---:B--2---:R-:W-:Y:S01]  /*38870*/  ISETP.GE.AND P2, PT, R8.reuse, UR14, PT ;  /* 0x0000000e08007c0c */ /* 0x044fe2000bf46270 */
[----:B-----5:R-:W-:-:S03]  /*38880*/  IMAD R174, R8, UR7, RZ ;  /* 0x0000000708ae7c24 */ /* 0x020fc6000f8e02ff */
[----:B---3--:R-:W-:Y:S01]  /*38890*/  ISETP.LT.AND P5, PT, R7, UR15, !P2 ;  /* 0x0000000f07007c0c */ /* 0x008fe2000d7a1270 */
[----:B------:R-:W-:Y:S01]  /*388a0*/  VIADD R7, R5, UR5 ;  /* 0x0000000505077c36 */ /* 0x000fe20008000000 */
[----:B------:R-:W-:Y:S02]  /*388b0*/  ISETP.LT.AND P6, PT, R133, UR15, !P2 ;  /* 0x0000000f85007c0c */ /* 0x000fe4000d7c1270 */
[----:B----4-:R-:W-:Y:S01]  /*388c0*/  ISETP.LT.AND P0, PT, R6, UR15, !P2 ;  /* 0x0000000f06007c0c */ /* 0x010fe2000d701270 */
[----:B------:R-:W-:Y:S01]  /*388d0*/  VIADD R9, R7, UR5 ;  /* 0x0000000507097c36 */ /* 0x000fe20008000000 */
[----:B------:R-:W-:-:S04]  /*388e0*/  LEA R0, P4, R174, UR12, 0x2 ;  /* 0x0000000cae007c11 */ /* 0x000fc8000f8810ff */
[----:B------:R-:W-:Y:S01]  /*388f0*/  IADD3 R11, PT, PT, R9, UR5, RZ ;  /* 0x00000005090b7c10 */ /* 0x000fe2000fffe0ff */
[----:B------:R-:W-:Y:S08]  /*38900*/  @!P3 BRA `(.L_x_12) ;  /* 0x000000000010b947 */ /* 0x000ff00003800000 */
[----:B------:R-:W-:-:S06]  /*38910*/  USHF.L.U32 UR6, UR6, 0x1f, URZ ;  /* 0x0000001f06067899 */ /* 0x000fcc00080006ff */
[----:B------:R-:W-:-:S04]  /*38920*/  IMAD.U32 R2, RZ, RZ, UR6 ;  /* 0x00000006ff027e24 */ /* 0x000fc8000f8e00ff */
[----:B------:R-:W1:Y:S02]  /*38930*/  SYNCS.PHASECHK.TRANS64.TRYWAIT P3, [UR4], R2 ;  /* 0x00000002ff0075a7 */ /* 0x000e640008061104 */
[----:B-1----:R-:W-:Y:S05]  /*38940*/  @!P3 BRA `(.L_x_13) ;  /* 0x000000380078b947 */ /* 0x002fea0003800000 */
.L_x_12:
[----:B------:R-:W2:Y:S01]  /*38950*/  LDL.LU R8, [R1+0x98c] ;  /* 0x00098c0001087983 */ /* 0x000ea20000300800 */
[----:B------:R-:W-:-:S04]  /*38960*/  DEPBAR.LE SB0, 0x0 ;  /* 0x000080000000791a */ /* 0x000fc80000000000 */
[----:B------:R-:W3:Y:S01]  /*38970*/  LDL.LU R6, [R1+0x988] ;  /* 0x0009880001067983 */ /* 0x000ee20000300800 */
[----:B------:R-:W-:Y:S01]  /*38980*/  VIADD R13, R11, UR5 ;  /* 0x000000050b0d7c36 */ /* 0x000fe20008000000 */
[----:B------:R-:W-:Y:S01]  /*38990*/  LEA.HI.X.SX32 R174, R174, UR13, 0x2, P4 ;  /* 0x0000000daeae7c11 */ /* 0x000fe2000a0f16ff */
[----:B------:R-:W1:Y:S01]  /*389a0*/  LDCU UR4, c[0x0][0x39c] ;  /* 0x00007380ff0477ac */ /* 0x000e620008000800 */
[----:B------:R-:W4:Y:S01]  /*389b0*/  LDL.LU R4, [R1+0x984] ;  /* 0x0009840001047983 */ /* 0x000f220000300800 */
[----:B------:R-:W-:Y:S01]  /*389c0*/  BAR.SYNC.DEFER_BLOCKING 0x0 ;  /* 0x0000000000007b1d */ /* 0x000fe20000010000 */
[----:B------:R-:W-:-:S05]  /*389d0*/  LEA R2, P3, R3, R0, 0x2 ;  /* 0x0000000003027211 */ /* 0x000fca00078610ff */
[----:B------:R-:W5:Y:S01]  /*389e0*/  LDCU UR6, c[0x0][0x39c] ;  /* 0x00007380ff0677ac */ /* 0x000f620008000800 */
[----:B------:R-:W5:Y:S01]  /*389f0*/  LDL.LU R167, [R1+0xa40] ;  /* 0x000a400001a77983 */ /* 0x000f620000300800 */
[----:B------:R-:W1:Y:S03]  /*38a00*/  LDCU UR7, c[0x0][0x39c] ;  /* 0x00007380ff0777ac */ /* 0x000e660008000800 */
[----:B------:R-:W5:Y:S01]  /*38a10*/  LDL.LU R172, [R1+0xa44] ;  /* 0x000a440001ac7983 */ /* 0x000f620000300800 */
[----:B------:R-:W-:Y:S01]  /*38a20*/  VIADD R15, R13, UR5 ;  /* 0x000000050d0f7c36 */ /* 0x000fe20008000000 */
[----:B------:R-:W-:Y:S01]  /*38a30*/  LEA R132, P4, R5, R0, 0x2 ;  /* 0x0000000005847211 */ /* 0x000fe200078810ff */
[----:B------:R-:W1:Y:S01]  /*38a40*/  LDCU UR8, c[0x0][0x39c] ;  /* 0x00007380ff0877ac */ /* 0x000e620008000800 */
[----:B------:R-:W1:Y:S02]  /*38a50*/  @!P1 SYNCS.CCTL.IV [UR9+0xb0000] ;  /* 0x0b000000ff0099b1 */ /* 0x000e640008000009 */
[----:B-1----:R-:W-:Y:S01]  /*38a60*/  BAR.SYNC.DEFER_BLOCKING 0x0 ;  /* 0x0000000000007b1d */ /* 0x002fe20000010000 */
[----:B------:R-:W-:Y:S01]  /*38a70*/  VIADD R17, R15, UR5 ;  /* 0x000000050f117c36 */ /* 0x000fe20008000000 */
[----:B------:R-:W-:-:S02]  /*38a80*/  LEA.HI.X.SX32 R3, R3, R174, 0x2, P3 ;  /* 0x000000ae03037211 */ /* 0x000fc400018f16ff */
[----:B------:R-:W-:Y:S02]  /*38a90*/  LEA.HI.X.SX32 R133, R5, R174, 0x2, P4 ;  /* 0x000000ae05857211 */ /* 0x000fe400020f16ff */
[-C--:B------:R-:W-:Y:S02]  /*38aa0*/  LEA R134, P3, R7, R0.reuse, 0x2 ;  /* 0x0000000007867211 */ /* 0x080fe400078610ff */
[----:B------:R-:W-:Y:S01]  /*38ab0*/  IADD3 R5, PT, PT, R17, UR5, RZ ;  /* 0x0000000511057c10 */ /* 0x000fe2000fffe0ff */
[----:B------:R-:W5:Y:S01]  /*38ac0*/  LDL.LU R169, [R1+0xa3c] ;  /* 0x000a3c0001a97983 */ /* 0x000f620000300800 */
[----:B------:R-:W-:Y:S02]  /*38ad0*/  LEA R136, P4, R9, R0, 0x2 ;  /* 0x0000000009887211 */ /* 0x000fe400078810ff */
[-C--:B------:R-:W-:Y:S01]  /*38ae0*/  LEA.HI.X.SX32 R135, R7, R174.reuse, 0x2, P3 ;  /* 0x000000ae07877211 */ /* 0x080fe200018f16ff */
[----:B------:R-:W-:Y:S01]  /*38af0*/  VIADD R7, R5, UR5 ;  /* 0x0000000505077c36 */ /* 0x000fe20008000000 */
[----:B------:R-:W-:Y:S01]  /*38b00*/  LEA.HI.X.SX32 R137, R9, R174, 0x2, P4 ;  /* 0x000000ae09897211 */ /* 0x000fe200020f16ff */
[----:B------:R-:W5:Y:S01]  /*38b10*/  LDL.LU R170, [R1+0xa48] ;  /* 0x000a480001aa7983 */ /* 0x000f620000300800 */
[----:B------:R-:W-:Y:S01]  /*38b20*/  LEA R138, P3, R11, R0, 0x2 ;  /* 0x000000000b8a7211 */ /* 0x000fe200078610ff */
[----:B------:R-:W-:-:S02]  /*38b30*/  VIADD R9, R7, UR5 ;  /* 0x0000000507097c36 */ /* 0x000fc40008000000 */
[----:B------:R-:W5:Y:S01]  /*38b40*/  LDL.LU R171, [R1+0xa38] ;  /* 0x000a380001ab7983 */ /* 0x000f620000300800 */
[----:B------:R-:W-:Y:S01]  /*38b50*/  LEA.HI.X.SX32 R139, R11, R174, 0x2, P3 ;  /* 0x000000ae0b8b7211 */ /* 0x000fe200018f16ff */
[----:B------:R-:W-:Y:S01]  /*38b60*/  VIADD R11, R9, UR5 ;  /* 0x00000005090b7c36 */ /* 0x000fe20008000000 */
[-C--:B------:R-:W-:Y:S01]  /*38b70*/  LEA R142, P3, R15, R0.reuse, 0x2 ;  /* 0x000000000f8e7211 */ /* 0x080fe200078610ff */
[----:B------:R-:W1:Y:S01]  /*38b80*/  @!P1 SYNCS.CCTL.IV [UR9+0xb0008] ;  /* 0x0b000800ff0099b1 */ /* 0x000e620008000009 */
[----:B------:R-:W-:Y:S02]  /*38b90*/  LEA R140, P1, R13, R0, 0x2 ;  /* 0x000000000d8c7211 */ /* 0x000fe400078210ff */
[-C--:B------:R-:W-:Y:S02]  /*38ba0*/  LEA.HI.X.SX32 R143, R15, R174.reuse, 0x2, P3 ;  /* 0x000000ae0f8f7211 */ /* 0x080fe400018f16ff */
[----:B------:R-:W-:Y:S01]  /*38bb0*/  LEA.HI.X.SX32 R141, R13, R174, 0x2, P1 ;  /* 0x000000ae0d8d7211 */ /* 0x000fe200008f16ff */
[----:B------:R-:W-:Y:S01]  /*38bc0*/  VIADD R13, R11, UR5 ;  /* 0x000000050b0d7c36 */ /* 0x000fe20008000000 */
[----:B------:R-:W-:-:S02]  /*38bd0*/  LEA R144, P1, R17, R0, 0x2 ;  /* 0x0000000011907211 */ /* 0x000fc400078210ff */
[----:B------:R-:W-:Y:S02]  /*38be0*/  LEA R146, P3, R5, R0, 0x2 ;  /* 0x0000000005927211 */ /* 0x000fe400078610ff */
[----:B------:R-:W-:Y:S02]  /*38bf0*/  IADD3 R15, PT, PT, R13, UR5, RZ ;  /* 0x000000050d0f7c10 */ /* 0x000fe4000fffe0ff */
[----:B------:R-:W-:Y:S02]  /*38c00*/  LEA.HI.X.SX32 R145, R17, R174, 0x2, P1 ;  /* 0x000000ae11917211 */ /* 0x000fe400008f16ff */
[----:B------:R-:W-:Y:S02]  /*38c10*/  LEA R148, P1, R7, R0, 0x2 ;  /* 0x0000000007947211 */ /* 0x000fe400078210ff */
[-C--:B------:R-:W-:Y:S01]  /*38c20*/  LEA.HI.X.SX32 R147, R5, R174.reuse, 0x2, P3 ;  /* 0x000000ae05937211 */ /* 0x080fe200018f16ff */
[----:B------:R-:W-:Y:S01]  /*38c30*/  VIADD R5, R15, UR5 ;  /* 0x000000050f057c36 */ /* 0x000fe20008000000 */
[----:B------:R-:W-:-:S02]  /*38c40*/  LEA.HI.X.SX32 R149, R7, R174, 0x2, P1 ;  /* 0x000000ae07957211 */ /* 0x000fc400008f16ff */
[-C--:B------:R-:W-:Y:S01]  /*38c50*/  LEA R150, P3, R9, R0.reuse, 0x2 ;  /* 0x0000000009967211 */ /* 0x080fe200078610ff */
[----:B------:R-:W-:Y:S01]  /*38c60*/  VIADD R7, R5, UR5 ;  /* 0x0000000505077c36 */ /* 0x000fe20008000000 */
[----:B------:R-:W-:Y:S02]  /*38c70*/  LEA R152, P1, R11, R0, 0x2 ;  /* 0x000000000b987211 */ /* 0x000fe400078210ff */
[-C--:B------:R-:W-:Y:S01]  /*38c80*/  LEA.HI.X.SX32 R151, R9, R174.reuse, 0x2, P3 ;  /* 0x000000ae09977211 */ /* 0x080fe200018f16ff */
[----:B------:R-:W-:Y:S01]  /*38c90*/  VIADD R9, R7, UR5 ;  /* 0x0000000507097c36 */ /* 0x000fe20008000000 */
[----:B------:R-:W-:Y:S02]  /*38ca0*/  LEA.HI.X.SX32 R153, R11, R174, 0x2, P1 ;  /* 0x000000ae0b997211 */ /* 0x000fe400008f16ff */
[-C--:B------:R-:W-:Y:S01]  /*38cb0*/  LEA R154, P3, R13, R0.reuse, 0x2 ;  /* 0x000000000d9a7211 */ /* 0x080fe200078610ff */
[----:B------:R-:W-:Y:S01]  /*38cc0*/  VIADD R166, R9, UR5 ;  /* 0x0000000509a67c36 */ /* 0x000fe20008000000 */
[----:B------:R-:W-:-:S02]  /*38cd0*/  LEA R156, P1, R15, R0, 0x2 ;  /* 0x000000000f9c7211 */ /* 0x000fc400078210ff */
[-C--:B------:R-:W-:Y:S02]  /*38ce0*/  LEA.HI.X.SX32 R155, R13, R174.reuse, 0x2, P3 ;  /* 0x000000ae0d9b7211 */ /* 0x080fe400018f16ff */
[----:B------:R-:W-:Y:S02]  /*38cf0*/  LEA.HI.X.SX32 R157, R15, R174, 0x2, P1 ;  /* 0x000000ae0f9d7211 */ /* 0x000fe400008f16ff */
[-C--:B------:R-:W-:Y:S02]  /*38d00*/  LEA R158, P3, R5, R0.reuse, 0x2 ;  /* 0x00000000059e7211 */ /* 0x080fe400078610ff */
[----:B------:R-:W-:Y:S02]  /*38d10*/  LEA R160, P1, R7, R0, 0x2 ;  /* 0x0000000007a07211 */ /* 0x000fe400078210ff */
[-C--:B------:R-:W-:Y:S02]  /*38d20*/  LEA.HI.X.SX32 R159, R5, R174.reuse, 0x2, P3 ;  /* 0x000000ae059f7211 */ /* 0x080fe400018f16ff */
[----:B------:R-:W-:-:S02]  /*38d30*/  LEA.HI.X.SX32 R161, R7, R174, 0x2, P1 ;  /* 0x000000ae07a17211 */ /* 0x000fc400008f16ff */
[CC--:B------:R-:W-:Y:S02]  /*38d40*/  LEA R162, P3, R9.reuse, R0.reuse, 0x2 ;  /* 0x0000000009a27211 */ /* 0x0c0fe400078610ff */
[C---:B------:R-:W-:Y:S02]  /*38d50*/  LEA R164, P1, R166.reuse, R0, 0x2 ;  /* 0x00000000a6a47211 */ /* 0x040fe400078210ff */
[-C--:B------:R-:W-:Y:S02]  /*38d60*/  LEA.HI.X.SX32 R163, R9, R174.reuse, 0x2, P3 ;  /* 0x000000ae09a37211 */ /* 0x080fe400018f16ff */
[----:B------:R-:W-:Y:S02]  /*38d70*/  LEA.HI.X.SX32 R165, R166, R174, 0x2, P1 ;  /* 0x000000aea6a57211 */ /* 0x000fe400008f16ff */
[----:B--2---:R-:W-:Y:S02]  /*38d80*/  ISETP.LT.AND P4, PT, R8, UR15, !P2 ;  /* 0x0000000f08007c0c */ /* 0x004fe4000d781270 */
[----:B---3--:R-:W-:-:S02]  /*38d90*/  ISETP.LT.AND P3, PT, R6, UR15, !P2 ;  /* 0x0000000f06007c0c */ /* 0x008fc4000d761270 */
[----:B----4-:R-:W-:Y:S02]  /*38da0*/  ISETP.LT.AND P1, PT, R4, UR15, !P2 ;  /* 0x0000000f04007c0c */ /* 0x010fe4000d721270 */
[----:B------:R-:W2:Y:S01]  /*38db0*/  LDTM.x128 R4, tmem[UR11] ;  /* 0x0000000b000479ee */ /* 0x000ea200083c0000 */
[----:B------:R-:W-:Y:S01]  /*38dc0*/  NOP ;  /* 0x0000000000007918 */ /* 0x000fe20000000000 */
[----:B--2---:R2:W-:Y:S04]  /*38dd0*/  @P6 STG.E desc[UR22][R2.64], R4 ;  /* 0x0000000402006986 */ /* 0x0045e8000c101916 */
[----:B------:R3:W-:Y:S01]  /*38de0*/  @P5 STG.E desc[UR22][R132.64], R5 ;  /* 0x0000000584005986 */ /* 0x0007e2000c101916 */
[----:B-----5:R-:W-:-:S03]  /*38df0*/  ISETP.LT.AND P5, PT, R172, UR15, !P2 ;  /* 0x0000000fac007c0c */ /* 0x020fc6000d7a1270 */
[----:B------:R-:W4:Y:S04]  /*38e00*/  LDL.LU R172, [R1+0xa4c] ;  /* 0x000a4c0001ac7983 */ /* 0x000f280000300800 */
[----:B------:R-:W5:Y:S04]  /*38e10*/  LDL.LU R173, [R1+0xa34] ;  /* 0x000a340001ad7983 */ /* 0x000f680000300800 */
[----:B------:R-:W5:Y:S01]  /*38e20*/  LDL.LU R184, [R1+0xb2c] ;  /* 0x000b2c0001b87983 */ /* 0x000f620000300800 */
[----:B------:R-:W-:Y:S02]  /*38e30*/  ISETP.LT.AND P6, PT, R167, UR15, !P2 ;  /* 0x0000000fa7007c0c */ /* 0x000fe4000d7c1270 */
[----:B------:R-:W-:Y:S01]  /*38e40*/  IADD3 R166, PT, PT, R166, UR5, RZ ;  /* 0x00000005a6a67c10 */ /* 0x000fe2000fffe0ff */
[----:B------:R-:W5:Y:S01]  /*38e50*/  LDL.LU R183, [R1+0xb28] ;  /* 0x000b280001b77983 */ /* 0x000f620000300800 */
[----:B--2---:R-:W-:-:S02]  /*38e60*/  P2R R4, PR, RZ, 0x40 ;  /* 0x00000040ff047803 */ /* 0x004fc40000000000 */
[C---:B------:R-:W-:Y:S01]  /*38e70*/  LEA R2, P6, R166.reuse, R0, 0x2 ;  /* 0x00000000a6027211 */ /* 0x040fe200078c10ff */
[C---:B------:R-:W-:Y:S01]  /*38e80*/  VIADD R168, R166.reuse, UR5 ;  /* 0x00000005a6a87c36 */ /* 0x040fe20008000000 */
[----:B------:R-:W-:Y:S01]  /*38e90*/  P2R R175, PR, RZ, 0x20 ;  /* 0x00000020ffaf7803 */ /* 0x000fe20000000000 */
[----:B------:R-:W2:Y:S01]  /*38ea0*/  LDL.LU R182, [R1+0xb24] ;  /* 0x000b240001b67983 */ /* 0x000ea20000300800 */
[----:B------:R-:W-:Y:S02]  /*38eb0*/  LEA.HI.X.SX32 R3, R166, R174, 0x2, P6 ;  /* 0x000000aea6037211 */ /* 0x000fe400030f16ff */
[C---:B------:R-:W-:Y:S01]  /*38ec0*/  LEA R166, P6, R168.reuse, R0, 0x2 ;  /* 0x00000000a8a67211 */ /* 0x040fe200078c10ff */
[----:B------:R1:W-:Y:S03]  /*38ed0*/  @P0 STG.E desc[UR22][R134.64], R6 ;  /* 0x0000000686000986 */ /* 0x0003e6000c101916 */
[C---:B------:R-:W-:Y:S01]  /*38ee0*/  LEA.HI.X.SX32 R167, R168.reuse, R174, 0x2, P6 ;  /* 0x000000aea8a77211 */ /* 0x040fe200030f16ff */
[----:B------:R-:W-:Y:S01]  /*38ef0*/  VIADD R168, R168, UR5 ;  /* 0x00000005a8a87c36 */ /* 0x000fe20008000000 */
[----:B------:R-:W2:Y:S04]  /*38f00*/  LDL.LU R181, [R1+0xb20] ;  /* 0x000b200001b57983 */ /* 0x000ea80000300800 */
[C---:B---3--:R-:W-:Y:S01]  /*38f10*/  LEA R132, P5, R168.reuse, R0, 0x2 ;  /* 0x00000000a8847211 */ /* 0x048fe200078a10ff */
[----:B------:R-:W3:Y:S03]  /*38f20*/  LDL.LU R180, [R1+0xb1c] ;  /* 0x000b1c0001b47983 */ /* 0x000ee60000300800 */
[C---:B------:R-:W-:Y:S01]  /*38f30*/  LEA.HI.X.SX32 R133, R168.reuse, R174, 0x2, P5 ;  /* 0x000000aea8857211 */ /* 0x040fe200028f16ff */
[----:B------:R-:W-:Y:S01]  /*38f40*/  VIADD R168, R168, UR5 ;  /* 0x00000005a8a87c36 */ /* 0x000fe20008000000 */
[----:B------:R-:W-:Y:S01]  /*38f50*/  ISETP.NE.AND P6, PT, R4, RZ, PT ;  /* 0x000000ff0400720c */ /* 0x000fe20003fc5270 */
[----:B------:R-:W2:Y:S02]  /*38f60*/  LDL.LU R179, [R1+0x998] ;  /* 0x0009980001b37983 */ /* 0x000ea40000300800 */
[C---:B-1----:R-:W-:Y:S01]  /*38f70*/  VIADD R6, R168.reuse, UR5 ;  /* 0x00000005a8067c36 */ /* 0x042fe20008000000 */
[C---:B------:R-:W-:Y:S01]  /*38f80*/  LEA R4, P5, R168.reuse, R0, 0x2 ;  /* 0x00000000a8047211 */ /* 0x040fe200078a10ff */
[----:B------:R-:W2:Y:S03]  /*38f90*/  LDL.LU R178, [R1+0xb18] ;  /* 0x000b180001b27983 */ /* 0x000ea60000300800 */
[----:B------:R-:W-:-:S02]  /*38fa0*/  LEA.HI.X.SX32 R5, R168, R174, 0x2, P5 ;  /* 0x000000aea8057211 */ /* 0x000fc400028f16ff */
[----:B------:R-:W-:Y:S01]  /*38fb0*/  ISETP.LT.AND P0, PT, R169, UR15, !P2 ;  /* 0x0000000fa9007c0c */ /* 0x000fe2000d701270 */
[----:B------:R-:W-:Y:S01]  /*38fc0*/  @P4 STG.E desc[UR22][R136.64], R7 ;  /* 0x0000000788004986 */ /* 0x000fe2000c101916 */
[----:B------:R-:W-:-:S03]  /*38fd0*/  LEA R134, P5, R6, R0, 0x2 ;  /* 0x0000000006867211 */ /* 0x000fc600078a10ff */
[----:B------:R-:W2:Y:S01]  /*38fe0*/  LDL.LU R177, [R1+0xb14] ;  /* 0x000b140001b17983 */ /* 0x000ea20000300800 */
[C---:B------:R-:W-:Y:S02]  /*38ff0*/  LEA.HI.X.SX32 R135, R6.reuse, R174, 0x2, P5 ;  /* 0x000000ae06877211 */ /* 0x040fe400028f16ff */
[----:B------:R-:W-:Y:S02]  /*39000*/  IADD3 R6, PT, PT, R6, UR5, RZ ;  /* 0x0000000506067c10 */ /* 0x000fe4000fffe0ff */
[----:B------:R-:W-:Y:S01]  /*39010*/  ISETP.LT.AND P4, PT, R170, UR15, !P2 ;  /* 0x0000000faa007c0c */ /* 0x000fe2000d781270 */
[----:B------:R1:W-:Y:S01]  /*39020*/  @P3 STG.E desc[UR22][R138.64], R8 ;  /* 0x000000088a003986 */ /* 0x0003e2000c101916 */
[----:B------:R-:W-:-:S03]  /*39030*/  LEA R168, P5, R6, R0, 0x2 ;  /* 0x0000000006a87211 */ /* 0x000fc600078a10ff */
[----:B------:R-:W2:Y:S01]  /*39040*/  LDL.LU R176, [R1+0xb10] ;  /* 0x000b100001b07983 */ /* 0x000ea20000300800 */
[C---:B------:R-:W-:Y:S01]  /*39050*/  LEA.HI.X.SX32 R169, R6.reuse, R174, 0x2, P5 ;  /* 0x000000ae06a97211 */ /* 0x040fe200028f16ff */
[----:B------:R-:W-:-:S04]  /*39060*/  VIADD R6, R6, UR5 ;  /* 0x0000000506067c36 */ /* 0x000fc80008000000 */
[----:B------:R-:W-:-:S04]  /*39070*/  VIADD R170, R6, UR5 ;  /* 0x0000000506aa7c36 */ /* 0x000fc80008000000 */
[----:B-1----:R-:W-:Y:S01]  /*39080*/  VIADD R8, R170, UR5 ;  /* 0x00000005aa087c36 */ /* 0x002fe20008000000 */
[----:B------:R-:W-:-:S04]  /*39090*/  LEA R136, P5, R6, R0, 0x2 ;  /* 0x0000000006887211 */ /* 0x000fc800078a10ff */
[----:B------:R-:W-:Y:S02]  /*390a0*/  LEA R138, P3, R8, R0, 0x2 ;  /* 0x00000000088a7211 */ /* 0x000fe400078610ff */
[-C--:B------:R-:W-:Y:S02]  /*390b0*/  LEA.HI.X.SX32 R137, R6, R174.reuse, 0x2, P5 ;  /* 0x000000ae06897211 */ /* 0x080fe400028f16ff */
[C---:B------:R-:W-:Y:S01]  /*390c0*/  LEA.HI.X.SX32 R139, R8.reuse, R174, 0x2, P3 ;  /* 0x000000ae088b7211 */ /* 0x040fe200018f16ff */
[----:B------:R-:W-:Y:S01]  /*390d0*/  VIADD R8, R8, UR5 ;  /* 0x0000000508087c36 */ /* 0x000fe20008000000 */
[----:B------:R-:W-:-:S04]  /*390e0*/  LEA R6, P5, R170, R0, 0x2 ;  /* 0x00000000aa067211 */ /* 0x000fc800078a10ff */
[----:B------:R-:W-:Y:S02]  /*390f0*/  LEA.HI.X.SX32 R7, R170, R174, 0x2, P5 ;  /* 0x000000aeaa077211 */ /* 0x000fe400028f16ff */
[C---:B------:R-:W-:Y:S02]  /*39100*/  LEA R170, P3, R8.reuse, R0, 0x2 ;  /* 0x0000000008aa7211 */ /* 0x040fe400078610ff */
[----:B------:R-:W-:Y:S02]  /*39110*/  ISETP.LT.AND P5, PT, R171, UR15, !P2 ;  /* 0x0000000fab007c0c */ /* 0x000fe4000d7a1270 */
[C---:B------:R-:W-:Y:S02]  /*39120*/  LEA.HI.X.SX32 R171, R8.reuse, R174, 0x2, P3 ;  /* 0x000000ae08ab7211 */ /* 0x040fe400018f16ff */
[----:B------:R-:W-:Y:S01]  /*39130*/  IADD3 R8, PT, PT, R8, UR5, RZ ;  /* 0x0000000508087c10 */ /* 0x000fe2000fffe0ff */
[----:B------:R1:W-:Y:S04]  /*39140*/  @P1 STG.E desc[UR22][R140.64], R9 ;  /* 0x000000098c001986 */ /* 0x0003e8000c101916 */
[----:B------:R4:W-:Y:S01]  /*39150*/  @P6 STG.E desc[UR22][R142.64], R10 ;  /* 0x0000000a8e006986 */ /* 0x0009e2000c101916 */
[----:B-1----:R-:W-:-:S04]  /*39160*/  LEA R140, P3, R8, R0, 0x2 ;  /* 0x00000000088c7211 */ /* 0x002fc800078610ff */
[----:B------:R-:W-:Y:S02]  /*39170*/  LEA.HI.X.SX32 R141, R8, R174, 0x2, P3 ;  /* 0x000000ae088d7211 */ /* 0x000fe400018f16ff */
[----:B----4-:R-:W-:Y:S01]  /*39180*/  ISETP.LT.AND P1, PT, R172, UR15, !P2 ;  /* 0x0000000fac007c0c */ /* 0x010fe2000d721270 */
[----:B------:R-:W-:-:S04]  /*39190*/  VIADD R172, R8, UR5 ;  /* 0x0000000508ac7c36 */ /* 0x000fc80008000000 */
[----:B------:R-:W-:-:S05]  /*391a0*/  VIADD R10, R172, UR5 ;  /* 0x00000005ac0a7c36 */ /* 0x000fca0008000000 */
[-C--:B------:R-:W-:Y:S02]  /*391b0*/  LEA R142, P6, R10, R0.reuse, 0x2 ;  /* 0x000000000a8e7211 */ /* 0x080fe400078c10ff */
[----:B------:R-:W-:Y:S02]  /*391c0*/  LEA R8, P3, R172, R0, 0x2 ;  /* 0x00000000ac087211 */ /* 0x000fe400078610ff */
[CC--:B------:R-:W-:Y:S01]  /*391d0*/  LEA.HI.X.SX32 R143, R10.reuse, R174.reuse, 0x2, P6 ;  /* 0x000000ae0a8f7211 */ /* 0x0c0fe200030f16ff */
[----:B------:R-:W-:Y:S01]  /*391e0*/  VIADD R10, R10, UR5 ;  /* 0x000000050a0a7c36 */ /* 0x000fe20008000000 */
[----:B------:R-:W-:-:S04]  /*391f0*/  LEA.HI.X.SX32 R9, R172, R174, 0x2, P3 ;  /* 0x000000aeac097211 */ /* 0x000fc800018f16ff */
[C---:B------:R-:W-:Y:S02]  /*39200*/  LEA R172, P6, R10.reuse, R0, 0x2 ;  /* 0x000000000aac7211 */ /* 0x040fe400078c10ff */
[----:B-----5:R-:W-:Y:S02]  /*39210*/  ISETP.LT.AND P3, PT, R173, UR15, !P2 ;  /* 0x0000000fad007c0c */ /* 0x020fe4000d761270 */
[----:B------:R-:W-:Y:S02]  /*39220*/  LEA.HI.X.SX32 R173, R10, R174, 0x2, P6 ;  /* 0x000000ae0aad7211 */ /* 0x000fe400030f16ff */
[----:B------:R-:W-:Y:S02]  /*39230*/  ISETP.NE.AND P6, PT, R175, RZ, PT ;  /* 0x000000ffaf00720c */ /* 0x000fe40003fc5270 */
[----:B------:R-:W4:Y:S11]  /*39240*/  LDL.LU R175, [R1+0xb0c] ;  /* 0x000b0c0001af7983 */ /* 0x000f360000300800 */
[----:B------:R-:W-:Y:S04]  /*39250*/  @P6 STG.E desc[UR22][R144.64], R11 ;  /* 0x0000000b90006986 */ /* 0x000fe8000c101916 */
[----:B------:R1:W-:Y:S04]  /*39260*/  @P0 STG.E desc[UR22][R146.64], R12 ;  /* 0x0000000c92000986 */ /* 0x0003e8000c101916 */
[----:B-1----:R-:W5:Y:S04]  /*39270*/  LDL.LU R12, [R1+0xb08] ;  /* 0x000b0800010c7983 */ /* 0x002f680000300800 */
[----:B------:R-:W5:Y:S04]  /*39280*/  LDL.LU R145, [R1+0xb04] ;  /* 0x000b040001917983 */ /* 0x000f680000300800 */
[----:B------:R-:W5:Y:S04]  /*39290*/  LDL.LU R11, [R1+0xb00] ;  /* 0x000b0000010b7983 */ /* 0x000f680000300800 */
[----:B------:R-:W5:Y:S01]  /*392a0*/  LDL.LU R144, [R1+0xafc] ;  /* 0x000afc0001907983 */ /* 0x000f620000300800 */
[----:B------:R-:W-:-:S03]  /*392b0*/  ISETP.LT.AND P6, PT, R184, UR15, !P2 ;  /* 0x0000000fb8007c0c */ /* 0x000fc6000d7c1270 */
[----:B------:R-:W-:Y:S04]  /*392c0*/  @P4 STG.E desc[UR22][R148.64], R13 ;  /* 0x0000000d94004986 */ /* 0x000fe8000c101916 */
[----:B------:R-:W-:Y:S04]  /*392d0*/  @P5 STG.E desc[UR22][R150.64], R14 ;  /* 0x0000000e96005986 */ /* 0x000fe8000c101916 */
[----:B------:R-:W-:Y:S04]  /*392e0*/  @P1 STG.E desc[UR22][R152.64], R15 ;  /* 0x0000000f98001986 */ /* 0x000fe8000c101916 */
[----:B------:R-:W-:Y:S04]  /*392f0*/  @P3 STG.E desc[UR22][R154.64], R16 ;  /* 0x000000109a003986 */ /* 0x000fe8000c101916 */
[----:B------:R1:W-:Y:S04]  /*39300*/  @P6 STG.E desc[UR22][R156.64], R17 ;  /* 0x000000119c006986 */ /* 0x0003e8000c101916 */
[----:B-1----:R-:W5:Y:S04]  /*39310*/  LDL.LU R17, [R1+0xaf8] ;  /* 0x000af80001117983 */ /* 0x002f680000300800 */
[----:B------:R-:W5:Y:S04]  /*39320*/  LDL.LU R16, [R1+0xaf4] ;  /* 0x000af40001107983 */ /* 0x000f680000300800 */
[----:B------:R-:W5:Y:S04]  /*39330*/  LDL.LU R15, [R1+0xaf0] ;  /* 0x000af000010f7983 */ /* 0x000f680000300800 */
[----:B------:R-:W5:Y:S01]  /*39340*/  LDL.LU R14, [R1+0xaec] ;  /* 0x000aec00010e7983 */ /* 0x000f620000300800 */
[----:B--2---:R-:W-:Y:S01]  /*39350*/  ISETP.LT.AND P3, PT, R179, UR4, !P2 ;  /* 0x00000004b3007c0c */ /* 0x004fe2000d761270 */
[----:B------:R-:W1:Y:S01]  /*39360*/  LDCU UR4, c[0x0][0x39c] ;  /* 0x00007380ff0477ac */ /* 0x000e620008000800 */
[----:B------:R-:W-:Y:S01]  /*39370*/  ISETP.LT.AND P0, PT, R183, UR15, !P2 ;  /* 0x0000000fb7007c0c */ /* 0x000fe2000d701270 */
[----:B------:R-:W2:Y:S01]  /*39380*/  LDL.LU R13, [R1+0xae8] ;  /* 0x000ae800010d7983 */ /* 0x000ea20000300800 */
[----:B-1----:R-:W-:Y:S01]  /*39390*/  ISETP.LT.AND P6, PT, R178, UR4, !P2 ;  /* 0x00000004b2007c0c */ /* 0x002fe2000d7c1270 */
[----:B------:R-:W1:Y:S10]  /*393a0*/  LDCU UR4, c[0x0][0x39c] ;  /* 0x00007380ff0477ac */ /* 0x000e740008000800 */
[----:B------:R-:W-:Y:S01]  /*393b0*/  @P0 STG.E desc[UR22][R158.64], R18 ;  /* 0x000000129e000986 */ /* 0x000fe2000c101916 */
[----:B------:R-:W-:-:S02]  /*393c0*/  ISETP.LT.AND P4, PT, R182, UR15, !P2 ;  /* 0x0000000fb6007c0c */ /* 0x000fc4000d781270 */
[----:B-1----:R-:W-:Y:S01]  /*393d0*/  ISETP.LT.AND P0, PT, R177, UR4, !P2 ;  /* 0x00000004b1007c0c */ /* 0x002fe2000d701270 */
[----:B------:R-:W1:Y:S10]  /*393e0*/  LDCU UR4, c[0x0][0x39c] ;  /* 0x00007380ff0477ac */ /* 0x000e740008000800 */
[----:B------:R-:W-:Y:S01]  /*393f0*/  @P4 STG.E desc[UR22][R160.64], R19 ;  /* 0x00000013a0004986 */ /* 0x000fe2000c101916 */
[----:B------:R-:W-:-:S02]  /*39400*/  ISETP.LT.AND P5, PT, R181, UR15, !P2 ;  /* 0x0000000fb5007c0c */ /* 0x000fc4000d7a1270 */
[----:B-1----:R-:W-:Y:S01]  /*39410*/  ISETP.LT.AND P4, PT, R176, UR4, !P2 ;  /* 0x00000004b0007c0c */ /* 0x002fe2000d781270 */
[----:B------:R-:W4:Y:S10]  /*39420*/  LDCU UR4, c[0x0][0x39c] ;  /* 0x00007380ff0477ac */ /* 0x000f340008000800 */
[----:B------:R-:W-:Y:S01]  /*39430*/  @P5 STG.E desc[UR22][R162.64], R20 ;  /* 0x00000014a2005986 */ /* 0x000fe2000c101916 */
[----:B---3--:R-:W-:-:S13]  /*39440*/  ISETP.LT.AND P1, PT, R180, UR15, !P2 ;  /* 0x0000000fb4007c0c */ /* 0x008fda000d721270 */
[----:B------:R-:W-:Y:S04]  /*39450*/  @P1 STG.E desc[UR22][R164.64], R21 ;  /* 0x00000015a4001986 */ /* 0x000fe8000c101916 */
[----:B------:R1:W-:Y:S04]  /*39460*/  @P6 STG.E desc[UR22][R2.64], R22 ;  /* 0x0000001602006986 */ /* 0x0003e8000c101916 */
[----:B------:R-:W-:Y:S04]  /*39470*/  @P0 STG.E desc[UR22][R166.64], R23 ;  /* 0x00000017a6000986 */ /* 0x000fe8000c101916 */
[----:B------:R-:W-:Y:S01]  /*39480*/  @P4 STG.E desc[UR22][R132.64], R24 ;  /* 0x0000001884004986 */ /* 0x000fe2000c101916 */
[----:B----4-:R-:W-:Y:S01]  /*39490*/  ISETP.LT.AND P5, PT, R175, UR4, !P2 ;  /* 0x00000004af007c0c */ /* 0x010fe2000d7a1270 */
[----:B------:R-:W5:Y:S02]  /*394a0*/  LDCU UR4, c[0x0][0x39c] ;  /* 0x00007380ff0477ac */ /* 0x000f640008000800 */
[----:B-----5:R-:W-:Y:S01]  /*394b0*/  ISETP.LT.AND P1, PT, R12, UR4, !P2 ;  /* 0x000000040c007c0c */ /* 0x020fe2000d721270 */
[----:B------:R-:W3:Y:S09]  /*394c0*/  LDCU UR4, c[0x0][0x39c] ;  /* 0x00007380ff0477ac */ /* 0x000ef20008000800 */
[----:B------:R4:W-:Y:S04]  /*394d0*/  @P5 STG.E desc[UR22][R4.64], R25 ;  /* 0x0000001904005986 */ /* 0x0009e8000c101916 */
[----:B------:R-:W5:Y:S01]  /*394e0*/  LDL.LU R12, [R1+0xae4] ;  /* 0x000ae400010c7983 */ /* 0x000f620000300800 */
[----:B---3--:R-:W-:Y:S01]  /*394f0*/  ISETP.LT.AND P6, PT, R145, UR4, !P2 ;  /* 0x0000000491007c0c */ /* 0x008fe2000d7c1270 */
[----:B------:R-:W3:Y:S02]  /*39500*/  LDCU UR4, c[0x0][0x39c] ;  /* 0x00007380ff0477ac */ /* 0x000ee40008000800 */
[----:B---3--:R-:W-:Y:S01]  /*39510*/  ISETP.LT.AND P0, PT, R11, UR4, !P2 ;  /* 0x000000040b007c0c */ /* 0x008fe2000d701270 */
[----:B------:R-:W3:Y:S01]  /*39520*/  LDCU UR4, c[0x0][0x39c] ;  /* 0x00007380ff0477ac */ /* 0x000ee20008000800 */
[----:B------:R-:W-:Y:S04]  /*39530*/  @P1 STG.E desc[UR22][R134.64], R26 ;  /* 0x0000001a86001986 */ /* 0x000fe8000c101916 */
[----:B------:R-:W5:Y:S04]  /*39540*/  LDL.LU R11, [R1+0xae0] ;  /* 0x000ae000010b7983 */ /* 0x000f680000300800 */
[----:B-1----:R-:W5:Y:S01]  /*39550*/  LDL.LU R3, [R1+0xadc] ;  /* 0x000adc0001037983 */ /* 0x002f620000300800 */
[----:B---3--:R-:W-:Y:S01]  /*39560*/  ISETP.LT.AND P4, PT, R144, UR4, !P2 ;  /* 0x0000000490007c0c */ /* 0x008fe2000d781270 */
[----:B------:R-:W1:Y:S02]  /*39570*/  LDCU UR4, c[0x0][0x39c] ;  /* 0x00007380ff0477ac */ /* 0x000e640008000800 */
[----:B------:R-:W-:Y:S04]  /*39580*/  @P6 STG.E desc[UR22][R168.64], R27 ;  /* 0x0000001ba8006986 */ /* 0x000fe8000c101916 */
[----:B------:R-:W3:Y:S04]  /*39590*/  LDL.LU R2, [R1+0xad8] ;  /* 0x000ad80001027983 */ /* 0x000ee80000300800 */
[----:B----4-:R-:W4:Y:S01]  /*395a0*/  LDL.LU R4, [R1+0xb34] ;  /* 0x000b340001047983 */ /* 0x010f220000300800 */
[----:B-1----:R-:W-:Y:S01]  /*395b0*/  ISETP.LT.AND P5, PT, R17, UR4, !P2 ;  /* 0x0000000411007c0c */ /* 0x002fe2000d7a1270 */
[----:B------:R-:W1:Y:S02]  /*395c0*/  LDCU UR4, c[0x0][0x39c] ;  /* 0x00007380ff0477ac */ /* 0x000e640008000800 */
[----:B-1----:R-:W-:Y:S01]  /*395d0*/  ISETP.LT.AND P1, PT, R16, UR4, !P2 ;  /* 0x0000000410007c0c */ /* 0x002fe2000d721270 */
[----:B------:R-:W1:Y:S02]  /*395e0*/  LDCU UR4, c[0x0][0x39c] ;  /* 0x00007380ff0477ac */ /* 0x000e640008000800 */
[----:B-1----:R-:W-:Y:S01]  /*395f0*/  ISETP.LT.AND P6, PT, R15, UR4, !P2 ;  /* 0x000000040f007c0c */ /* 0x002fe2000d7c1270 */
[----:B------:R-:W1:Y:S01]  /*39600*/  LDCU UR4, c[0x0][0x39c] ;  /* 0x00007380ff0477ac */ /* 0x000e620008000800 */
[----:B------:R-:W-:Y:S04]  /*39610*/  @P0 STG.E desc[UR22][R136.64], R28 ;  /* 0x0000001c88000986 */ /* 0x000fe8000c101916 */
[----:B------:R1:W-:Y:S02]  /*39620*/  @P4 STG.E desc[UR22][R6.64], R29 ;  /* 0x0000001d06004986 */ /* 0x0003e4000c101916 */
[----:B-1----:R-:W-:Y:S01]  /*39630*/  ISETP.LT.AND P0, PT, R14, UR4, !P2 ;  /* 0x000000040e007c0c */ /* 0x002fe2000d701270 */
[----:B------:R-:W2:Y:S01]  /*39640*/  LDCU UR4, c[0x0][0x39c] ;  /* 0x00007380ff0477ac */ /* 0x000ea20008000800 */
[----:B------:R-:W4:Y:S04]  /*39650*/  LDL.LU R14, [R1+0xb38] ;  /* 0x000b3800010e7983 */ /* 0x000f280000300800 */
[----:B------:R-:W4:Y:S01]  /*39660*/  LDL.LU R6, [R1+0xb40] ;  /* 0x000b400001067983 */ /* 0x000f220000300800 */
[----:B--2---:R-:W-:Y:S01]  /*39670*/  ISETP.LT.AND P4, PT, R13, UR4, !P2 ;  /* 0x000000040d007c0c */ /* 0x004fe2000d781270 */
[----:B------:R-:W5:Y:S02]  /*39680*/  LDCU UR4, c[0x0][0x39c] ;  /* 0x00007380ff0477ac */ /* 0x000f640008000800 */
[----:B------:R-:W-:Y:S04]  /*39690*/  @P5 STG.E desc[UR22][R138.64], R30 ;  /* 0x0000001e8a005986 */ /* 0x000fe8000c101916 */
[----:B------:R-:W-:Y:S04]  /*396a0*/  @P1 STG.E desc[UR22][R170.64], R31 ;  /* 0x0000001faa001986 */ /* 0x000fe8000c101916 */
[----:B------:R-:W-:Y:S04]  /*396b0*/  @P6 STG.E desc[UR22][R140.64], R32 ;  /* 0x000000208c006986 */ /* 0x000fe8000c101916 */
[----:B------:R-:W2:Y:S04]  /*396c0*/  LDL.LU R13, [R1+0xb44] ;  /* 0x000b4400010d7983 */ /* 0x000ea80000300800 */
[----:B------:R-:W-:Y:S04]  /*396d0*/  @P0 STG.E desc[UR22][R8.64], R33 ;  /* 0x0000002108000986 */ /* 0x000fe8000c101916 */
[----:B------:R-:W-:Y:S01]  /*396e0*/  @P4 STG.E desc[UR22][R142.64], R34 ;  /* 0x000000228e004986 */ /* 0x000fe2000c101916 */
[----:B-----5:R-:W-:Y:S01]  /*396f0*/  ISETP.LT.AND P5, PT, R12, UR4, !P2 ;  /* 0x000000040c007c0c */ /* 0x020fe2000d7a1270 */
[----:B------:R-:W1:Y:S02]  /*39700*/  LDCU UR4, c[0x0][0x39c] ;  /* 0x00007380ff0477ac */ /* 0x000e640008000800 */
[----:B------:R-:W5:Y:S10]  /*39710*/  LDL.LU R12, [R1+0xb4c] ;  /* 0x000b4c00010c7983 */ /* 0x000f740000300800 */
[----:B------:R-:W-:Y:S01]  /*39720*/  @P5 STG.E desc[UR22][R172.64], R35 ;  /* 0x00000023ac005986 */ /* 0x000fe2000c101916 */
[----:B-1----:R-:W-:Y:S01]  /*39730*/  ISETP.LT.AND P1, PT, R11, UR4, !P2 ;  /* 0x000000040b007c0c */ /* 0x002fe2000d721270 */
[----:B------:R-:W1:Y:S02]  /*39740*/  LDCU UR4, c[0x0][0x39c] ;  /* 0x00007380ff0477ac */ /* 0x000e640008000800 */
[----:B------:R-:W5:Y:S01]  /*39750*/  LDL.LU R11, [R1+0xb50] ;  /* 0x000b5000010b7983 */ /* 0x000f620000300800 */
[----:B------:R-:W-:Y:S01]  /*39760*/  ISETP.LT.AND P6, PT, R3, UR6, !P2 ;  /* 0x0000000603007c0c */ /* 0x000fe2000d7c1270 */
[----:B------:R-:W-:Y:S01]  /*39770*/  VIADD R3, R10, UR5 ;  /* 0x000000050a037c36 */ /* 0x000fe20008000000 */
[----:B------:R-:W1:Y:S01]  /*39780*/  LDCU UR6, c[0x0][0x39c] ;  /* 0x00007380ff0677ac */ /* 0x000e620008000800 */
[----:B------:R-:W5:Y:S03]  /*39790*/  LDL.LU R10, [R1+0xb58] ;  /* 0x000b5800010a7983 */ /* 0x000f660000300800 */
[----:B------:R-:W-:-:S02]  /*397a0*/  IADD3 R5, PT, PT, R3, UR5, RZ ;  /* 0x0000000503057c10 */ /* 0x000fc4000fffe0ff */
[----:B---3--:R-:W-:-:S03]  /*397b0*/  ISETP.LT.AND P0, PT, R2, UR7, !P2 ;  /* 0x0000000702007c0c */ /* 0x008fc6000d701270 */
[----:B------:R-:W-:Y:S01]  /*397c0*/  VIADD R7, R5, UR5 ;  /* 0x0000000505077c36 */ /* 0x000fe20008000000 */
[C---:B------:R-:W-:Y:S01]  /*397d0*/  LEA R2, P4, R3.reuse, R0, 0x2 ;  /* 0x0000000003027211 */ /* 0x040fe200078810ff */
[----:B------:R-:W2:Y:S03]  /*397e0*/  LDCU UR7, c[0x0][0x39c] ;  /* 0x00007380ff0777ac */ /* 0x000ea60008000800 */
[----:B------:R-:W-:Y:S02]  /*397f0*/  LEA.HI.X.SX32 R3, R3, R174, 0x2, P4 ;  /* 0x000000ae03037211 */ /* 0x000fe400020f16ff */
[----:B----4-:R-:W-:Y:S02]  /*39800*/  ISETP.LT.AND P4, PT, R4, UR8, !P2 ;  /* 0x0000000804007c0c */ /* 0x010fe4000d781270 */
[C---:B------:R-:W-:Y:S01]  /*39810*/  LEA R4, P5, R5.reuse, R0, 0x2 ;  /* 0x0000000005047211 */ /* 0x040fe200078a10ff */
[----:B------:R3:W-:Y:S03]  /*39820*/  @P1 STG.E desc[UR22][R2.64], R36 ;  /* 0x0000002402001986 */ /* 0x0007e6000c101916 */
[----:B------:R-:W-:-:S02]  /*39830*/  LEA.HI.X.SX32 R5, R5, R174, 0x2, P5 ;  /* 0x000000ae05057211 */ /* 0x000fc400028f16ff */
[----:B---3--:R-:W-:-:S04]  /*39840*/  LEA R2, P5, R7, R0, 0x2 ;  /* 0x0000000007027211 */ /* 0x008fc800078a10ff */
[C---:B------:R-:W-:Y:S02]  /*39850*/  LEA.HI.X.SX32 R3, R7.reuse, R174, 0x2, P5 ;  /* 0x000000ae07037211 */ /* 0x040fe400028f16ff */
[----:B-1----:R-:W-:Y:S02]  /*39860*/  ISETP.LT.AND P5, PT, R6, UR6, !P2 ;  /* 0x0000000606007c0c */ /* 0x002fe4000d7a1270 */
[----:B------:R-:W-:Y:S01]  /*39870*/  ISETP.LT.AND P1, PT, R14, UR4, !P2 ;  /* 0x000000040e007c0c */ /* 0x000fe2000d721270 */
[----:B------:R-:W3:Y:S01]  /*39880*/  LDL.LU R6, [R1+0xb5c] ;  /* 0x000b5c0001067983 */ /* 0x000ee20000300800 */
[----:B------:R-:W5:Y:S03]  /*39890*/  LDCU UR4, c[0x0][0x39c] ;  /* 0x00007380ff0477ac */ /* 0x000f660008000800 */
[----:B------:R-:W4:Y:S01]  /*398a0*/  LDL.LU R8, [R1+0xb64] ;  /* 0x000b640001087983 */ /* 0x000f220000300800 */
[----:B------:R-:W-:Y:S01]  /*398b0*/  VIADD R9, R7, UR5 ;  /* 0x0000000507097c36 */ /* 0x000fe20008000000 */
[----:B------:R-:W1:Y:S02]  /*398c0*/  LDCU UR6, c[0x0][0x39c] ;  /* 0x00007380ff0677ac */ /* 0x000e640008000800 */
[----:B------:R1:W-:Y:S01]  /*398d0*/  @P6 STG.E desc[UR22][R4.64], R37 ;  /* 0x0000002504006986 */ /* 0x0003e2000c101916 */
[----:B------:R-:W-:-:S03]  /*398e0*/  VIADD R7, R9, UR5 ;  /* 0x0000000509077c36 */ /* 0x000fc60008000000 */
[----:B------:R1:W-:Y:S02]  /*398f0*/  @P0 STG.E desc[UR22][R2.64], R38 ;  /* 0x0000002602000986 */ /* 0x0003e4000c101916 */
[----:B-1----:R-:W-:-:S04]  /*39900*/  LEA R4, P6, R9, R0, 0x2 ;  /* 0x0000000009047211 */ /* 0x002fc800078c10ff */
[----:B------:R-:W-:Y:S01]  /*39910*/  LEA.HI.X.SX32 R5, R9, R174, 0x2, P6 ;  /* 0x000000ae09057211 */ /* 0x000fe200030f16ff */
[C---:B------:R-:W-:Y:S01]  /*39920*/  VIADD R9, R7.reuse, UR5 ;  /* 0x0000000507097c36 */ /* 0x040fe20008000000 */
[----:B------:R-:W-:Y:S02]  /*39930*/  LEA R2, P6, R7, R0, 0x2 ;  /* 0x0000000007027211 */ /* 0x000fe400078c10ff */
[----:B--2---:R-:W-:Y:S01]  /*39940*/  ISETP.LT.AND P0, PT, R13, UR7, !P2 ;  /* 0x000000070d007c0c */ /* 0x004fe2000d701270 */
[----:B------:R1:W-:Y:S01]  /*39950*/  @P4 STG.E desc[UR22][R4.64], R39 ;  /* 0x0000002704004986 */ /* 0x0003e2000c101916 */
[----:B------:R-:W2:Y:S01]  /*39960*/  LDCU UR7, c[0x0][0x39c] ;  /* 0x00007380ff0777ac */ /* 0x000ea20008000800 */
[----:B------:R-:W-:Y:S02]  /*39970*/  LEA.HI.X.SX32 R3, R7, R174, 0x2, P6 ;  /* 0x000000ae07037211 */ /* 0x000fe400030f16ff */
[----:B------:R-:W-:-:S03]  /*39980*/  IADD3 R7, PT, PT, R9, UR5, RZ ;  /* 0x0000000509077c10 */ /* 0x000fc6000fffe0ff */
[----:B------:R2:W-:Y:S01]  /*39990*/  @P1 STG.E desc[UR22][R2.64], R40 ;  /* 0x0000002802001986 */ /* 0x0005e2000c101916 */
[----:B-1----:R-:W-:-:S04]  /*399a0*/  LEA R4, P6, R9, R0, 0x2 ;  /* 0x0000000009047211 */ /* 0x002fc800078c10ff */
[----:B------:R-:W-:Y:S02]  /*399b0*/  LEA.HI.X.SX32 R5, R9, R174, 0x2, P6 ;  /* 0x000000ae09057211 */ /* 0x000fe400030f16ff */
[C---:B--2---:R-:W-:Y:S01]  /*399c0*/  LEA R2, P6, R7.reuse, R0, 0x2 ;  /* 0x0000000007027211 */ /* 0x044fe200078c10ff */
[----:B------:R-:W-:-:S03]  /*399d0*/  VIADD R9, R7, UR5 ;  /* 0x0000000507097c36 */ /* 0x000fc60008000000 */
[----:B------:R-:W-:Y:S01]  /*399e0*/  LEA.HI.X.SX32 R3, R7, R174, 0x2, P6 ;  /* 0x000000ae07037211 */ /* 0x000fe200030f16ff */
[----:B------:R1:W-:Y:S04]  /*399f0*/  @P5 STG.E desc[UR22][R4.64], R41 ;  /* 0x0000002904005986 */ /* 0x0003e8000c101916 */
[----:B------:R2:W-:Y:S01]  /*39a00*/  @P0 STG.E desc[UR22][R2.64], R42 ;  /* 0x0000002a02000986 */ /* 0x0005e2000c101916 */
[----:B-1----:R-:W-:-:S04]  /*39a10*/  LEA R4, P6, R9, R0, 0x2 ;  /* 0x0000000009047211 */ /* 0x002fc800078c10ff */
[----:B------:R-:W-:Y:S02]  /*39a20*/  LEA.HI.X.SX32 R5, R9, R174, 0x2, P6 ;  /* 0x000000ae09057211 */ /* 0x000fe400030f16ff */
[----:B-----5:R-:W-:Y:S01]  /*39a30*/  ISETP.LT.AND P4, PT, R12, UR4, !P2 ;  /* 0x000000040c007c0c */ /* 0x020fe2000d781270 */
[----:B------:R-:W3:Y:S01]  /*39a40*/  LDCU UR4, c[0x0][0x39c] ;  /* 0x00007380ff0477ac */ /* 0x000ee20008000800 */
[----:B------:R-:W5:Y:S11]  /*39a50*/  LDL.LU R12, [R1+0xb68] ;  /* 0x000b6800010c7983 */ /* 0x000f760000300800 */
[----:B------:R1:W-:Y:S01]  /*39a60*/  @P4 STG.E desc[UR22][R4.64], R43 ;  /* 0x0000002b04004986 */ /* 0x0003e2000c101916 */
[----:B------:R-:W-:Y:S01]  /*39a70*/  ISETP.LT.AND P1, PT, R11, UR6, !P2 ;  /* 0x000000060b007c0c */ /* 0x000fe2000d721270 */
[----:B------:R-:W4:Y:S02]  /*39a80*/  LDCU UR6, c[0x0][0x39c] ;  /* 0x00007380ff0677ac */ /* 0x000f240008000800 */
[----:B------:R-:W5:Y:S01]  /*39a90*/  LDL.LU R11, [R1+0xb70] ;  /* 0x000b7000010b7983 */ /* 0x000f620000300800 */
[----:B------:R-:W-:Y:S01]  /*39aa0*/  ISETP.LT.AND P5, PT, R10, UR7, !P2 ;  /* 0x000000070a007c0c */ /* 0x000fe2000d7a1270 */
[----:B------:R-:W5:Y:S02]  /*39ab0*/  LDCU UR7, c[0x0][0x39c] ;  /* 0x00007380ff0777ac */ /* 0x000f640008000800 */
[----:B------:R-:W5:Y:S01]  /*39ac0*/  LDL.LU R10, [R1+0xb74] ;  /* 0x000b7400010a7983 */ /* 0x000f620000300800 */
[----:B---3--:R-:W-:Y:S01]  /*39ad0*/  ISETP.LT.AND P0, PT, R6, UR4, !P2 ;  /* 0x0000000406007c0c */ /* 0x008fe2000d701270 */
[----:B------:R-:W-:-:S02]  /*39ae0*/  VIADD R7, R9, UR5 ;  /* 0x0000000509077c36 */ /* 0x000fc40008000000 */
[----:B------:R-:W3:Y:S01]  /*39af0*/  LDL.LU R6, [R1+0xb7c] ;  /* 0x000b7c0001067983 */ /* 0x000ee20000300800 */
[----:B------:R-:W5:Y:S01]  /*39b00*/  LDCU UR4, c[0x0][0x39c] ;  /* 0x00007380ff0477ac */ /* 0x000f620008000800 */
[----:B----4-:R-:W-:Y:S02]  /*39b10*/  ISETP.LT.AND P4, PT, R8, UR6, !P2 ;  /* 0x0000000608007c0c */ /* 0x010fe4000d781270 */
[----:B------:R-:W4:Y:S01]  /*39b20*/  LDL.LU R8, [R1+0xb78] ;  /* 0x000b780001087983 */ /* 0x000f220000300800 */
[C---:B--2---:R-:W-:Y:S01]  /*39b30*/  LEA R2, P6, R7.reuse, R0, 0x2 ;  /* 0x0000000007027211 */ /* 0x044fe200078c10ff */
[C---:B------:R-:W-:Y:S01]  /*39b40*/  VIADD R9, R7.reuse, UR5 ;  /* 0x0000000507097c36 */ /* 0x040fe20008000000 */
[----:B------:R-:W2:Y:S01]  /*39b50*/  LDCU UR6, c[0x0][0x39c] ;  /* 0x00007380ff0677ac */ /* 0x000ea20008000800 */
[----:B------:R-:W4:Y:S04]  /*39b60*/  LDL.LU R15, [R1+0xb6c] ;  /* 0x000b6c00010f7983 */ /* 0x000f280000300800 */
[----:B------:R-:W4:Y:S01]  /*39b70*/  LDL.LU R14, [R1+0xb60] ;  /* 0x000b6000010e7983 */ /* 0x000f220000300800 */
[----:B------:R-:W-:Y:S01]  /*39b80*/  LEA.HI.X.SX32 R3, R7, R174, 0x2, P6 ;  /* 0x000000ae07037211 */ /* 0x000fe200030f16ff */
[C---:B------:R-:W-:Y:S01]  /*39b90*/  VIADD R7, R9.reuse, UR5 ;  /* 0x0000000509077c36 */ /* 0x040fe20008000000 */
[C---:B-1----:R-:W-:Y:S01]  /*39ba0*/  LEA R4, P6, R9.reuse, R0, 0x2 ;  /* 0x0000000009047211 */ /* 0x042fe200078c10ff */
[----:B------:R-:W4:Y:S04]  /*39bb0*/  LDL.LU R13, [R1+0xb54] ;  /* 0x000b5400010d7983 */ /* 0x000f280000300800 */
[----:B------:R1:W-:Y:S01]  /*39bc0*/  @P1 STG.E desc[UR22][R2.64], R44 ;  /* 0x0000002c02001986 */ /* 0x0003e2000c101916 */
[----:B------:R-:W-:-:S02]  /*39bd0*/  LEA.HI.X.SX32 R5, R9, R174, 0x2, P6 ;  /* 0x000000ae09057211 */ /* 0x000fc400030f16ff */
[----:B------:R-:W-:-:S03]  /*39be0*/  IADD3 R9, PT, PT, R7, UR5, RZ ;  /* 0x0000000507097c10 */ /* 0x000fc6000fffe0ff */
[----:B------:R2:W-:Y:S01]  /*39bf0*/  @P5 STG.E desc[UR22][R4.64], R45 ;  /* 0x0000002d04005986 */ /* 0x0005e2000c101916 */
[----:B-1----:R-:W-:-:S04]  /*39c00*/  LEA R2, P6, R7, R0, 0x2 ;  /* 0x0000000007027211 */ /* 0x002fc800078c10ff */
[----:B------:R-:W-:Y:S02]  /*39c10*/  LEA.HI.X.SX32 R3, R7, R174, 0x2, P6 ;  /* 0x000000ae07037211 */ /* 0x000fe400030f16ff */
[C---:B--2---:R-:W-:Y:S01]  /*39c20*/  LEA R4, P6, R9.reuse, R0, 0x2 ;  /* 0x0000000009047211 */ /* 0x044fe200078c10ff */
[----:B------:R-:W-:-:S03]  /*39c30*/  VIADD R7, R9, UR5 ;  /* 0x0000000509077c36 */ /* 0x000fc60008000000 */
[----:B------:R-:W-:Y:S01]  /*39c40*/  LEA.HI.X.SX32 R5, R9, R174, 0x2, P6 ;  /* 0x000000ae09057211 */ /* 0x000fe200030f16ff */
[----:B------:R1:W-:Y:S01]  /*39c50*/  @P0 STG.E desc[UR22][R2.64], R46 ;  /* 0x0000002e02000986 */ /* 0x0003e2000c101916 */
[----:B------:R-:W-:-:S03]  /*39c60*/  VIADD R9, R7, UR5 ;  /* 0x0000000507097c36 */ /* 0x000fc60008000000 */
[----:B------:R2:W-:Y:S01]  /*39c70*/  @P4 STG.E desc[UR22][R4.64], R47 ;  /* 0x0000002f04004986 */ /* 0x0005e2000c101916 */
[----:B-1----:R-:W-:-:S04]  /*39c80*/  LEA R2, P6, R7, R0, 0x2 ;  /* 0x0000000007027211 */ /* 0x002fc800078c10ff */
[----:B------:R-:W-:Y:S02]  /*39c90*/  LEA.HI.X.SX32 R3, R7, R174, 0x2, P6 ;  /* 0x000000ae07037211 */ /* 0x000fe400030f16ff */
[----:B-----5:R-:W-:Y:S01]  /*39ca0*/  ISETP.LT.AND P1, PT, R12, UR7, !P2 ;  /* 0x000000070c007c0c */ /* 0x020fe2000d721270 */
[----:B------:R-:W3:Y:S01]  /*39cb0*/  LDCU UR7, c[0x0][0x39c] ;  /* 0x00007380ff0777ac */ /* 0x000ee20008000800 */
[----:B------:R-:W5:Y:S11]  /*39cc0*/  LDL.LU R12, [R1+0xb48] ;  /* 0x000b4800010c7983 */ /* 0x000f760000300800 */
[----:B------:R-:W-:Y:S01]  /*39cd0*/  @P1 STG.E desc[UR22][R2.64], R48 ;  /* 0x0000003002001986 */ /* 0x000fe2000c101916 */
[----:B------:R-:W-:Y:S01]  /*39ce0*/  ISETP.LT.AND P5, PT, R11, UR4, !P2 ;  /* 0x000000040b007c0c */ /* 0x000fe2000d7a1270 */
[----:B------:R-:W4:Y:S01]  /*39cf0*/  LDCU UR4, c[0x0][0x39c] ;  /* 0x00007380ff0477ac */ /* 0x000f220008000800 */
[----:B------:R-:W-:Y:S01]  /*39d00*/  ISETP.LT.AND P0, PT, R10, UR6, !P2 ;  /* 0x000000060a007c0c */ /* 0x000fe2000d701270 */
[----:B------:R-:W1:Y:S01]  /*39d10*/  LDCU UR6, c[0x0][0x39c] ;  /* 0x00007380ff0677ac */ /* 0x000e620008000800 */
[----:B------:R-:W5:Y:S01]  /*39d20*/  LDL.LU R10, [R1+0xb3c] ;  /* 0x000b3c00010a7983 */ /* 0x000f620000300800 */
[C---:B------:R-:W-:Y:S01]  /*39d30*/  VIADD R11, R9.reuse, UR5 ;  /* 0x00000005090b7c36 */ /* 0x040fe20008000000 */
[----:B---3--:R-:W-:Y:S01]  /*39d40*/  ISETP.LT.AND P4, PT, R6, UR7, !P2 ;  /* 0x0000000706007c0c */ /* 0x008fe2000d781270 */
[----:B------:R-:W3:Y:S01]  /*39d50*/  LDCU UR7, c[0x0][0x39c] ;  /* 0x00007380ff0777ac */ /* 0x000ee20008000800 */
[----:B------:R-:W-:-:S02]  /*39d60*/  LEA R6, P6, R9, R0, 0x2 ;  /* 0x0000000009067211 */ /* 0x000fc400078c10ff */
[----:B----4-:R-:W-:Y:S01]  /*39d70*/  ISETP.LT.AND P1, PT, R8, UR4, !P2 ;  /* 0x0000000408007c0c */ /* 0x010fe2000d721270 */
[----:B------:R-:W4:Y:S01]  /*39d80*/  LDCU UR4, c[0x0][0x39c] ;  /* 0x00007380ff0477ac */ /* 0x000f220008000800 */
[----:B------:R-:W-:Y:S02]  /*39d90*/  LEA.HI.X.SX32 R7, R9, R174, 0x2, P6 ;  /* 0x000000ae09077211 */ /* 0x000fe400030f16ff */
[----:B------:R-:W-:-:S04]  /*39da0*/  LEA R8, P6, R11, R0, 0x2 ;  /* 0x000000000b087211 */ /* 0x000fc800078c10ff */
[----:B------:R-:W-:Y:S01]  /*39db0*/  LEA.HI.X.SX32 R9, R11, R174, 0x2, P6 ;  /* 0x000000ae0b097211 */ /* 0x000fe200030f16ff */
[----:B------:R4:W-:Y:S01]  /*39dc0*/  @P5 STG.E desc[UR22][R6.64], R49 ;  /* 0x0000003106005986 */ /* 0x0009e2000c101916 */
[----:B-1----:R-:W-:Y:S01]  /*39dd0*/  ISETP.LT.AND P5, PT, R15, UR6, !P2 ;  /* 0x000000060f007c0c */ /* 0x002fe2000d7a1270 */
[----:B--2---:R-:W-:Y:S01]  /*39de0*/  VIADD R5, R11, UR5 ;  /* 0x000000050b057c36 */ /* 0x004fe20008000000 */
[----:B------:R-:W5:Y:S01]  /*39df0*/  LDCU UR6, c[0x0][0x39c] ;  /* 0x00007380ff0677ac */ /* 0x000f620008000800 */
[----:B------:R1:W-:Y:S01]  /*39e00*/  @P0 STG.E desc[UR22][R8.64], R50 ;  /* 0x0000003208000986 */ /* 0x0003e2000c101916 */
[----:B---3--:R-:W-:Y:S01]  /*39e10*/  ISETP.LT.AND P0, PT, R14, UR7, !P2 ;  /* 0x000000070e007c0c */ /* 0x008fe2000d701270 */
[----:B------:R-:W2:Y:S02]  /*39e20*/  LDCU UR7, c[0x0][0x39c] ;  /* 0x00007380ff0777ac */ /* 0x000ea40008000800 */
[----:B------:R-:W3:Y:S04]  /*39e30*/  LDL.LU R15, [R1+0xb30] ;  /* 0x000b3000010f7983 */ /* 0x000ee80000300800 */
[----:B------:R-:W3:Y:S01]  /*39e40*/  LDL.LU R14, [R1+0xad4] ;  /* 0x000ad400010e7983 */ /* 0x000ee20000300800 */
[----:B------:R-:W-:-:S02]  /*39e50*/  LEA R4, P6, R5, R0, 0x2 ;  /* 0x0000000005047211 */ /* 0x000fc400078c10ff */
[C---:B------:R-:W-:Y:S02]  /*39e60*/  IADD3 R11, PT, PT, R5.reuse, UR5, RZ ;  /* 0x00000005050b7c10 */ /* 0x040fe4000fffe0ff */
[----:B------:R-:W-:-:S05]  /*39e70*/  LEA.HI.X.SX32 R5, R5, R174, 0x2, P6 ;  /* 0x000000ae05057211 */ /* 0x000fca00030f16ff */
[----:B------:R2:W-:Y:S01]  /*39e80*/  @P4 STG.E desc[UR22][R4.64], R51 ;  /* 0x0000003304004986 */ /* 0x0005e2000c101916 */
[----:B----4-:R-:W-:Y:S01]  /*39e90*/  ISETP.LT.AND P4, PT, R13, UR4, !P2 ;  /* 0x000000040d007c0c */ /* 0x010fe2000d781270 */
[C---:B------:R-:W-:Y:S01]  /*39ea0*/  VIADD R7, R11.reuse, UR5 ;  /* 0x000000050b077c36 */ /* 0x040fe20008000000 */
[C---:B------:R-:W-:Y:S01]  /*39eb0*/  LEA R2, P6, R11.reuse, R0, 0x2 ;  /* 0x000000000b027211 */ /* 0x040fe200078c10ff */
[----:B------:R-:W4:Y:S01]  /*39ec0*/  LDL.LU R13, [R1+0xad0] ;  /* 0x000ad000010d7983 */ /* 0x000f220000300800 */
[----:B------:R-:W3:Y:S02]  /*39ed0*/  LDCU UR4, c[0x0][0x39c] ;  /* 0x00007380ff0477ac */ /* 0x000ee40008000800 */
[----:B------:R-:W-:Y:S02]  /*39ee0*/  LEA.HI.X.SX32 R3, R11, R174, 0x2, P6 ;  /* 0x000000ae0b037211 */ /* 0x000fe400030f16ff */
[C---:B------:R-:W-:Y:S01]  /*39ef0*/  LEA R6, P6, R7.reuse, R0, 0x2 ;  /* 0x0000000007067211 */ /* 0x040fe200078c10ff */
[----:B-1----:R-:W-:-:S03]  /*39f00*/  VIADD R9, R7, UR5 ;  /* 0x0000000507097c36 */ /* 0x002fc60008000000 */
[----:B------:R-:W-:Y:S01]  /*39f10*/  LEA.HI.X.SX32 R7, R7, R174, 0x2, P6 ;  /* 0x000000ae07077211 */ /* 0x000fe200030f16ff */
[----:B------:R1:W-:Y:S01]  /*39f20*/  @P1 STG.E desc[UR22][R2.64], R52 ;  /* 0x0000003402001986 */ /* 0x0003e2000c101916 */
[----:B------:R-:W-:-:S03]  /*39f30*/  LEA R8, P6, R9, R0, 0x2 ;  /* 0x0000000009087211 */ /* 0x000fc600078c10ff */
[----:B------:R1:W-:Y:S01]  /*39f40*/  @P5 STG.E desc[UR22][R6.64], R53 ;  /* 0x0000003506005986 */ /* 0x0003e2000c101916 */
[C---:B------:R-:W-:Y:S01]  /*39f50*/  VIADD R11, R9.reuse, UR5 ;  /* 0x00000005090b7c36 */ /* 0x040fe20008000000 */
[----:B------:R-:W-:-:S04]  /*39f60*/  LEA.HI.X.SX32 R9, R9, R174, 0x2, P6 ;  /* 0x000000ae09097211 */ /* 0x000fc800030f16ff */
[----:B--2---:R-:W-:-:S04]  /*39f70*/  LEA R4, P6, R11, R0, 0x2 ;  /* 0x000000000b047211 */ /* 0x004fc800078c10ff */
[----:B------:R-:W-:Y:S01]  /*39f80*/  LEA.HI.X.SX32 R5, R11, R174, 0x2, P6 ;  /* 0x000000ae0b057211 */ /* 0x000fe200030f16ff */
[----:B------:R2:W-:Y:S04]  /*39f90*/  @P0 STG.E desc[UR22][R8.64], R54 ;  /* 0x0000003608000986 */ /* 0x0005e8000c101916 */
[----:B------:R1:W-:Y:S01]  /*39fa0*/  @P4 STG.E desc[UR22][R4.64], R55 ;  /* 0x0000003704004986 */ /* 0x0003e2000c101916 */
[----:B-----5:R-:W-:Y:S01]  /*39fb0*/  ISETP.LT.AND P1, PT, R12, UR6, !P2 ;  /* 0x000000060c007c0c */ /* 0x020fe2000d721270 */
[----:B------:R-:W5:Y:S02]  /*39fc0*/  LDCU UR6, c[0x0][0x39c] ;  /* 0x00007380ff0677ac */ /* 0x000f640008000800 */
[----:B------:R-:W2:Y:S01]  /*39fd0*/  LDL.LU R12, [R1+0xacc] ;  /* 0x000acc00010c7983 */ /* 0x000ea20000300800 */
[----:B------:R-:W-:Y:S01]  /*39fe0*/  ISETP.LT.AND P5, PT, R10, UR7, !P2 ;  /* 0x000000070a007c0c */ /* 0x000fe2000d7a1270 */
[----:B------:R-:W4:Y:S02]  /*39ff0*/  LDCU UR7, c[0x0][0x39c] ;  /* 0x00007380ff0777ac */ /* 0x000f240008000800 */
[----:B------:R-:W2:Y:S01]  /*3a000*/  LDL.LU R10, [R1+0xac8] ;  /* 0x000ac800010a7983 */ /* 0x000ea20000300800 */
[----:B---3--:R-:W-:Y:S01]  /*3a010*/  ISETP.LT.AND P0, PT, R15, UR4, !P2 ;  /* 0x000000040f007c0c */ /* 0x008fe2000d701270 */
[----:B-1----:R-:W-:-:S02]  /*3a020*/  VIADD R3, R11, UR5 ;  /* 0x000000050b037c36 */ /* 0x002fc40008000000 */
[----:B------:R-:W3:Y:S01]  /*3a030*/  LDL.LU R15, [R1+0xac4] ;  /* 0x000ac400010f7983 */ /* 0x000ee20000300800 */
[----:B------:R-:W1:Y:S01]  /*3a040*/  LDCU UR4, c[0x0][0x39c] ;  /* 0x00007380ff0477ac */ /* 0x000e620008000800 */
[----:B-----5:R-:W-:Y:S02]  /*3a050*/  ISETP.LT.AND P4, PT, R14, UR6, !P2 ;  /* 0x000000060e007c0c */ /* 0x020fe4000d781270 */
[----:B------:R-:W5:Y:S01]  /*3a060*/  LDL.LU R14, [R1+0xac0] ;  /* 0x000ac000010e7983 */ /* 0x000f620000300800 */
[C---:B------:R-:W-:Y:S01]  /*3a070*/  LEA R2, P6, R3.reuse, R0, 0x2 ;  /* 0x0000000003027211 */ /* 0x040fe200078c10ff */
[----:B------:R-:W1:Y:S01]  /*3a080*/  LDCU UR6, c[0x0][0x39c] ;  /* 0x00007380ff0677ac */ /* 0x000e620008000800 */
[C---:B------:R-:W-:Y:S02]  /*3a090*/  IADD3 R7, PT, PT, R3.reuse, UR5, RZ ;  /* 0x0000000503077c10 */ /* 0x040fe4000fffe0ff */
[----:B------:R-:W-:-:S05]  /*3a0a0*/  LEA.HI.X.SX32 R3, R3, R174, 0x2, P6 ;  /* 0x000000ae03037211 */ /* 0x000fca00030f16ff */
[----:B------:R1:W-:Y:S01]  /*3a0b0*/  @P1 STG.E desc[UR22][R2.64], R56 ;  /* 0x0000003802001986 */ /* 0x0003e2000c101916 */
[----:B----4-:R-:W-:Y:S01]  /*3a0c0*/  ISETP.LT.AND P1, PT, R13, UR7, !P2 ;  /* 0x000000070d007c0c */ /* 0x010fe2000d721270 */
[C---:B------:R-:W-:Y:S02]  /*3a0d0*/  VIADD R11, R7.reuse, UR5 ;  /* 0x00000005070b7c36 */ /* 0x040fe40008000000 */
[----:B------:R-:W4:Y:S01]  /*3a0e0*/  LDL.LU R13, [R1+0xabc] ;  /* 0x000abc00010d7983 */ /* 0x000f220000300800 */
[C---:B------:R-:W-:Y:S01]  /*3a0f0*/  LEA R6, P6, R7.reuse, R0, 0x2 ;  /* 0x0000000007067211 */ /* 0x040fe200078c10ff */
[----:B------:R-:W3:Y:S03]  /*3a100*/  LDCU UR7, c[0x0][0x39c] ;  /* 0x00007380ff0777ac */ /* 0x000ee60008000800 */
[----:B------:R-:W-:Y:S02]  /*3a110*/  LEA.HI.X.SX32 R7, R7, R174, 0x2, P6 ;  /* 0x000000ae07077211 */ /* 0x000fe400030f16ff */
[C---:B--2---:R-:W-:Y:S01]  /*3a120*/  LEA R8, P6, R11.reuse, R0, 0x2 ;  /* 0x000000000b087211 */ /* 0x044fe200078c10ff */
[----:B------:R-:W-:-:S03]  /*3a130*/  VIADD R5, R11, UR5 ;  /* 0x000000050b057c36 */ /* 0x000fc60008000000 */
[----:B------:R-:W-:Y:S01]  /*3a140*/  LEA.HI.X.SX32 R9, R11, R174, 0x2, P6 ;  /* 0x000000ae0b097211 */ /* 0x000fe200030f16ff */
[----:B------:R2:W-:Y:S01]  /*3a150*/  @P5 STG.E desc[UR22][R6.64], R57 ;  /* 0x0000003906005986 */ /* 0x0005e2000c101916 */
[----:B------:R-:W-:-:S03]  /*3a160*/  LEA R4, P6, R5, R0, 0x2 ;  /* 0x0000000005047211 */ /* 0x000fc600078c10ff */
[----:B------:R2:W-:Y:S01]  /*3a170*/  @P0 STG.E desc[UR22][R8.64], R58 ;  /* 0x0000003a08000986 */ /* 0x0005e2000c101916 */
[C---:B-1----:R-:W-:Y:S01]  /*3a180*/  VIADD R3, R5.reuse, UR5 ;  /* 0x0000000505037c36 */ /* 0x042fe20008000000 */
[----:B------:R-:W-:-:S04]  /*3a190*/  LEA.HI.X.SX32 R5, R5, R174, 0x2, P6 ;  /* 0x000000ae05057211 */ /* 0x000fc800030f16ff */
[C---:B------:R-:W-:Y:S01]  /*3a1a0*/  LEA R2, P6, R3.reuse, R0, 0x2 ;  /* 0x0000000003027211 */ /* 0x040fe200078c10ff */
[----:B------:R-:W-:-:S03]  /*3a1b0*/  VIADD R11, R3, UR5 ;  /* 0x00000005030b7c36 */ /* 0x000fc60008000000 */
[----:B------:R-:W-:Y:S01]  /*3a1c0*/  LEA.HI.X.SX32 R3, R3, R174, 0x2, P6 ;  /* 0x000000ae03037211 */ /* 0x000fe200030f16ff */
[----:B------:R1:W-:Y:S04]  /*3a1d0*/  @P4 STG.E desc[UR22][R4.64], R59 ;  /* 0x0000003b04004986 */ /* 0x0003e8000c101916 */
[----:B------:R1:W-:Y:S01]  /*3a1e0*/  @P1 STG.E desc[UR22][R2.64], R60 ;  /* 0x0000003c02001986 */ /* 0x0003e2000c101916 */
[----:B------:R-:W-:Y:S01]  /*3a1f0*/  ISETP.LT.AND P5, PT, R12, UR4, !P2 ;  /* 0x000000040c007c0c */ /* 0x000fe2000d7a1270 */
[----:B------:R-:W5:Y:S02]  /*3a200*/  LDCU UR4, c[0x0][0x39c] ;  /* 0x00007380ff0477ac */ /* 0x000f640008000800 */
[----:B------:R-:W4:Y:S01]  /*3a210*/  LDL.LU R12, [R1+0xab8] ;  /* 0x000ab800010c7983 */ /* 0x000f220000300800 */
[----:B------:R-:W-:Y:S01]  /*3a220*/  ISETP.LT.AND P0, PT, R10, UR6, !P2 ;  /* 0x000000060a007c0c */ /* 0x000fe2000d701270 */
[----:B------:R-:W4:Y:S02]  /*3a230*/  LDCU UR6, c[0x0][0x39c] ;  /* 0x00007380ff0677ac */ /* 0x000f240008000800 */
[----:B------:R-:W4:Y:S01]  /*3a240*/  LDL.LU R10, [R1+0xab4] ;  /* 0x000ab400010a7983 */ /* 0x000f220000300800 */
[----:B---3--:R-:W-:Y:S01]  /*3a250*/  ISETP.LT.AND P4, PT, R15, UR7, !P2 ;  /* 0x000000070f007c0c */ /* 0x008fe2000d781270 */
[----:B------:R-:W3:Y:S02]  /*3a260*/  LDCU UR7, c[0x0][0x39c] ;  /* 0x00007380ff0777ac */ /* 0x000ee40008000800 */
[----:B------:R-:W4:Y:S01]  /*3a270*/  LDL.LU R15, [R1+0xab0] ;  /* 0x000ab000010f7983 */ /* 0x000f220000300800 */
[----:B-----5:R-:W-:Y:S01]  /*3a280*/  ISETP.LT.AND P1, PT, R14, UR4, !P2 ;  /* 0x000000040e007c0c */ /* 0x020fe2000d721270 */
[----:B------:R-:W5:Y:S02]  /*3a290*/  LDCU UR4, c[0x0][0x39c] ;  /* 0x00007380ff0477ac */ /* 0x000f640008000800 */
[----:B------:R-:W4:Y:S01]  /*3a2a0*/  LDL.LU R14, [R1+0xaac] ;  /* 0x000aac00010e7983 */ /* 0x000f220000300800 */
[----:B--2---:R-:W-:-:S04]  /*3a2b0*/  LEA R6, P6, R11, R0, 0x2 ;  /* 0x000000000b067211 */ /* 0x004fc800078c10ff */
[C---:B------:R-:W-:Y:S02]  /*3a2c0*/  LEA.HI.X.SX32 R7, R11.reuse, R174, 0x2, P6 ;  /* 0x000000ae0b077211 */ /* 0x040fe400030f16ff */
[----:B------:R-:W-:-:S03]  /*3a2d0*/  IADD3 R9, PT, PT, R11, UR5, RZ ;  /* 0x000000050b097c10 */ /* 0x000fc6000fffe0ff */
[----:B------:R2:W-:Y:S01]  /*3a2e0*/  @P5 STG.E desc[UR22][R6.64], R61 ;  /* 0x0000003d06005986 */ /* 0x0005e2000c101916 */
[----:B----4-:R-:W-:Y:S01]  /*3a2f0*/  ISETP.LT.AND P5, PT, R13, UR6, !P2 ;  /* 0x000000060d007c0c */ /* 0x010fe2000d7a1270 */
[C---:B-1----:R-:W-:Y:S02]  /*3a300*/  VIADD R5, R9.reuse, UR5 ;  /* 0x0000000509057c36 */ /* 0x042fe40008000000 */
[----:B------:R-:W4:Y:S01]  /*3a310*/  LDL.LU R13, [R1+0xaa8] ;  /* 0x000aa800010d7983 */ /* 0x000f220000300800 */
[C---:B------:R-:W-:Y:S01]  /*3a320*/  LEA R8, P6, R9.reuse, R0, 0x2 ;  /* 0x0000000009087211 */ /* 0x040fe200078c10ff */
[----:B------:R-:W1:Y:S03]  /*3a330*/  LDCU UR6, c[0x0][0x39c] ;  /* 0x00007380ff0677ac */ /* 0x000e660008000800 */
[----:B------:R-:W-:Y:S02]  /*3a340*/  LEA.HI.X.SX32 R9, R9, R174, 0x2, P6 ;  /* 0x000000ae09097211 */ /* 0x000fe400030f16ff */
[C---:B------:R-:W-:Y:S01]  /*3a350*/  LEA R4, P6, R5.reuse, R0, 0x2 ;  /* 0x0000000005047211 */ /* 0x040fe200078c10ff */
[----:B------:R-:W-:-:S03]  /*3a360*/  VIADD R11, R5, UR5 ;  /* 0x00000005050b7c36 */ /* 0x000fc60008000000 */
[----:B------:R-:W-:Y:S01]  /*3a370*/  LEA.HI.X.SX32 R5, R5, R174, 0x2, P6 ;  /* 0x000000ae05057211 */ /* 0x000fe200030f16ff */
[----:B------:R1:W-:Y:S01]  /*3a380*/  @P0 STG.E desc[UR22][R8.64], R62 ;  /* 0x0000003e08000986 */ /* 0x0003e2000c101916 */
[----:B------:R-:W-:-:S03]  /*3a390*/  LEA R2, P6, R11, R0, 0x2 ;  /* 0x000000000b027211 */ /* 0x000fc600078c10ff */
[----:B------:R-:W-:Y:S01]  /*3a3a0*/  @P4 STG.E desc[UR22][R4.64], R63 ;  /* 0x0000003f04004986 */ /* 0x000fe2000c101916 */
[C---:B--2---:R-:W-:Y:S01]  /*3a3b0*/  VIADD R7, R11.reuse, UR5 ;  /* 0x000000050b077c36 */ /* 0x044fe20008000000 */
[----:B------:R-:W-:-:S04]  /*3a3c0*/  LEA.HI.X.SX32 R3, R11, R174, 0x2, P6 ;  /* 0x000000ae0b037211 */ /* 0x000fc800030f16ff */
[C---:B------:R-:W-:Y:S01]  /*3a3d0*/  LEA R6, P6, R7.reuse, R0, 0x2 ;  /* 0x0000000007067211 */ /* 0x040fe200078c10ff */
[----:B-1----:R-:W-:-:S03]  /*3a3e0*/  VIADD R9, R7, UR5 ;  /* 0x0000000507097c36 */ /* 0x002fc60008000000 */
[----:B------:R-:W-:Y:S01]  /*3a3f0*/  LEA.HI.X.SX32 R7, R7, R174, 0x2, P6 ;  /* 0x000000ae07077211 */ /* 0x000fe200030f16ff */
[----:B------:R1:W-:Y:S04]  /*3a400*/  @P1 STG.E desc[UR22][R2.64], R64 ;  /* 0x0000004002001986 */ /* 0x0003e8000c101916 */
[----:B------:R2:W-:Y:S01]  /*3a410*/  @P5 STG.E desc[UR22][R6.64], R65 ;  /* 0x0000004106005986 */ /* 0x0005e2000c101916 */
[----:B---3--:R-:W-:Y:S01]  /*3a420*/  ISETP.LT.AND P0, PT, R12, UR7, !P2 ;  /* 0x000000070c007c0c */ /* 0x008fe2000d701270 */
[----:B------:R-:W3:Y:S02]  /*3a430*/  LDCU UR7, c[0x0][0x39c] ;  /* 0x00007380ff0777ac */ /* 0x000ee40008000800 */
[----:B------:R-:W2:Y:S01]  /*3a440*/  LDL.LU R12, [R1+0xaa4] ;  /* 0x000aa400010c7983 */ /* 0x000ea20000300800 */
[----:B-----5:R-:W-:Y:S01]  /*3a450*/  ISETP.LT.AND P4, PT, R10, UR4, !P2 ;  /* 0x000000040a007c0c */ /* 0x020fe2000d781270 */
[----:B------:R-:W4:Y:S02]  /*3a460*/  LDCU UR4, c[0x0][0x39c] ;  /* 0x00007380ff0477ac */ /* 0x000f240008000800 */
[----:B------:R-:W5:Y:S01]  /*3a470*/  LDL.LU R10, [R1+0xaa0] ;  /* 0x000aa000010a7983 */ /* 0x000f620000300800 */
[----:B------:R-:W-:Y:S01]  /*3a480*/  ISETP.LT.AND P1, PT, R15, UR6, !P2 ;  /* 0x000000060f007c0c */ /* 0x000fe2000d721270 */
[----:B------:R-:W1:Y:S02]  /*3a490*/  LDCU UR6, c[0x0][0x39c] ;  /* 0x00007380ff0677ac */ /* 0x000e640008000800 */
[----:B------:R-:W5:Y:S01]  /*3a4a0*/  LDL.LU R15, [R1+0xa9c] ;  /* 0x000a9c00010f7983 */ /* 0x000f620000300800 */
[----:B---3--:R-:W-:Y:S01]  /*3a4b0*/  ISETP.LT.AND P5, PT, R14, UR7, !P2 ;  /* 0x000000070e007c0c */ /* 0x008fe2000d7a1270 */
[----:B------:R-:W5:Y:S02]  /*3a4c0*/  LDCU UR7, c[0x0][0x39c] ;  /* 0x00007380ff0777ac */ /* 0x000f640008000800 */
[----:B------:R-:W3:Y:S01]  /*3a4d0*/  LDL.LU R14, [R1+0xa98] ;  /* 0x000a9800010e7983 */ /* 0x000ee20000300800 */
[----:B------:R-:W-:-:S02]  /*3a4e0*/  LEA R8, P6, R9, R0, 0x2 ;  /* 0x0000000009087211 */ /* 0x000fc400078c10ff */
[C---:B------:R-:W-:Y:S02]  /*3a4f0*/  IADD3 R11, PT, PT, R9.reuse, UR5, RZ ;  /* 0x00000005090b7c10 */ /* 0x040fe4000fffe0ff */
[----:B------:R-:W-:-:S05]  /*3a500*/  LEA.HI.X.SX32 R9, R9, R174, 0x2, P6 ;  /* 0x000000ae09097211 */ /* 0x000fca00030f16ff */
        /* <DEDUP_REMOVED lines=8> */
[----:B--2---:R-:W-:-:S03]  /*3a590*/  VIADD R7, R3, UR5 ;  /* 0x0000000503077c36 */ /* 0x004fc60008000000 */
[----:B------:R-:W-:Y:S01]  /*3a5a0*/  LEA.HI.X.SX32 R3, R3, R174, 0x2, P6 ;  /* 0x000000ae03037211 */ /* 0x000fe200030f16ff */
[----:B------:R2:W-:Y:S01]  /*3a5b0*/  @P4 STG.E desc[UR22][R4.64], R67 ;  /* 0x0000004304004986 */ /* 0x0005e2000c101916 */
[----:B------:R-:W-:-:S03]  /*3a5c0*/  LEA R6, P6, R7, R0, 0x2 ;  /* 0x0000000007067211 */ /* 0x000fc600078c10ff */
[----:B------:R1:W-:Y:S01]  /*3a5d0*/  @P1 STG.E desc[UR22][R2.64], R68 ;  /* 0x0000004402001986 */ /* 0x0003e2000c101916 */
[C---:B------:R-:W-:Y:S01]  /*3a5e0*/  VIADD R11, R7.reuse, UR5 ;  /* 0x00000005070b7c36 */ /* 0x040fe20008000000 */
[----:B------:R-:W-:-:S04]  /*3a5f0*/  LEA.HI.X.SX32 R7, R7, R174, 0x2, P6 ;  /* 0x000000ae07077211 */ /* 0x000fc800030f16ff */
[----:B------:R-:W-:-:S04]  /*3a600*/  LEA R8, P6, R11, R0, 0x2 ;  /* 0x000000000b087211 */ /* 0x000fc800078c10ff */
[----:B------:R-:W-:Y:S01]  /*3a610*/  LEA.HI.X.SX32 R9, R11, R174, 0x2, P6 ;  /* 0x000000ae0b097211 */ /* 0x000fe200030f16ff */
[----:B------:R1:W-:Y:S04]  /*3a620*/  @P5 STG.E desc[UR22][R6.64], R69 ;  /* 0x0000004506005986 */ /* 0x0003e8000c101916 */
[----:B------:R1:W-:Y:S01]  /*3a630*/  @P0 STG.E desc[UR22][R8.64], R70 ;  /* 0x0000004608000986 */ /* 0x0003e2000c101916 */
[----:B------:R-:W-:Y:S01]  /*3a640*/  ISETP.LT.AND P4, PT, R12, UR6, !P2 ;  /* 0x000000060c007c0c */ /* 0x000fe2000d781270 */
[----:B------:R-:W3:Y:S02]  /*3a650*/  LDCU UR6, c[0x0][0x39c] ;  /* 0x00007380ff0677ac */ /* 0x000ee40008000800 */
[----:B------:R-:W4:Y:S01]  /*3a660*/  LDL.LU R12, [R1+0xa90] ;  /* 0x000a9000010c7983 */ /* 0x000f220000300800 */
[----:B-----5:R-:W-:Y:S01]  /*3a670*/  ISETP.LT.AND P1, PT, R10, UR7, !P2 ;  /* 0x000000070a007c0c */ /* 0x020fe2000d721270 */
[----:B------:R-:W4:Y:S02]  /*3a680*/  LDCU UR7, c[0x0][0x39c] ;  /* 0x00007380ff0777ac */ /* 0x000f240008000800 */
[----:B------:R-:W5:Y:S01]  /*3a690*/  LDL.LU R10, [R1+0xa8c] ;  /* 0x000a8c00010a7983 */ /* 0x000f620000300800 */
[----:B-1----:R-:W-:Y:S01]  /*3a6a0*/  ISETP.LT.AND P5, PT, R15, UR4, !P2 ;  /* 0x000000040f007c0c */ /* 0x002fe2000d7a1270 */
[----:B--2---:R-:W-:-:S02]  /*3a6b0*/  VIADD R5, R11, UR5 ;  /* 0x000000050b057c36 */ /* 0x004fc40008000000 */
[----:B------:R-:W2:Y:S01]  /*3a6c0*/  LDL.LU R15, [R1+0xa88] ;  /* 0x000a8800010f7983 */ /* 0x000ea20000300800 */
[----:B------:R-:W1:Y:S01]  /*3a6d0*/  LDCU UR4, c[0x0][0x39c] ;  /* 0x00007380ff0477ac */ /* 0x000e620008000800 */
[----:B---3--:R-:W-:Y:S02]  /*3a6e0*/  ISETP.LT.AND P0, PT, R14, UR6, !P2 ;  /* 0x000000060e007c0c */ /* 0x008fe4000d701270 */
[----:B------:R-:W3:Y:S01]  /*3a6f0*/  LDL.LU R14, [R1+0xa84] ;  /* 0x000a8400010e7983 */ /* 0x000ee20000300800 */
[C---:B------:R-:W-:Y:S01]  /*3a700*/  LEA R4, P6, R5.reuse, R0, 0x2 ;  /* 0x0000000005047211 */ /* 0x040fe200078c10ff */
[----:B------:R-:W5:Y:S01]  /*3a710*/  LDCU UR6, c[0x0][0x39c] ;  /* 0x00007380ff0677ac */ /* 0x000f620008000800 */
[C---:B------:R-:W-:Y:S02]  /*3a720*/  IADD3 R3, PT, PT, R5.reuse, UR5, RZ ;  /* 0x0000000505037c10 */ /* 0x040fe4000fffe0ff */
[----:B------:R-:W-:-:S05]  /*3a730*/  LEA.HI.X.SX32 R5, R5, R174, 0x2, P6 ;  /* 0x000000ae05057211 */ /* 0x000fca00030f16ff */
[----:B------:R1:W-:Y:S01]  /*3a740*/  @P4 STG.E desc[UR22][R4.64], R71 ;  /* 0x0000004704004986 */ /* 0x0003e2000c101916 */
[----:B----4-:R-:W-:Y:S01]  /*3a750*/  ISETP.LT.AND P4, PT, R13, UR7, !P2 ;  /* 0x000000070d007c0c */ /* 0x010fe2000d781270 */
[C---:B------:R-:W-:Y:S02]  /*3a760*/  VIADD R11, R3.reuse, UR5 ;  /* 0x00000005030b7c36 */ /* 0x040fe40008000000 */
[----:B------:R-:W4:Y:S01]  /*3a770*/  LDL.LU R13, [R1+0xa80] ;  /* 0x000a8000010d7983 */ /* 0x000f220000300800 */
[C---:B------:R-:W-:Y:S01]  /*3a780*/  LEA R2, P6, R3.reuse, R0, 0x2 ;  /* 0x0000000003027211 */ /* 0x040fe200078c10ff */
[----:B------:R-:W2:Y:S03]  /*3a790*/  LDCU UR7, c[0x0][0x39c] ;  /* 0x00007380ff0777ac */ /* 0x000ea60008000800 */
[----:B------:R-:W-:Y:S02]  /*3a7a0*/  LEA.HI.X.SX32 R3, R3, R174, 0x2, P6 ;  /* 0x000000ae03037211 */ /* 0x000fe400030f16ff */
[C---:B------:R-:W-:Y:S01]  /*3a7b0*/  LEA R6, P6, R11.reuse, R0, 0x2 ;  /* 0x000000000b067211 */ /* 0x040fe200078c10ff */
        /* <DEDUP_REMOVED lines=18> */
[----:B--2---:R-:W-:Y:S01]  /*3a8e0*/  ISETP.LT.AND P0, PT, R15, UR7, !P2 ;  /* 0x000000070f007c0c */ /* 0x004fe2000d701270 */
[----:B------:R-:W2:Y:S02]  /*3a8f0*/  LDCU UR7, c[0x0][0x39c] ;  /* 0x00007380ff0777ac */ /* 0x000ea40008000800 */
[----:B------:R-:W5:Y:S01]  /*3a900*/  LDL.LU R15, [R1+0xa74] ;  /* 0x000a7400010f7983 */ /* 0x000f620000300800 */
[----:B---3--:R-:W-:Y:S01]  /*3a910*/  ISETP.LT.AND P4, PT, R14, UR4, !P2 ;  /* 0x000000040e007c0c */ /* 0x008fe2000d781270 */
[----:B------:R-:W5:Y:S02]  /*3a920*/  LDCU UR4, c[0x0][0x39c] ;  /* 0x00007380ff0477ac */ /* 0x000f640008000800 */
[----:B------:R-:W3:Y:S01]  /*3a930*/  LDL.LU R14, [R1+0xa70] ;  /* 0x000a7000010e7983 */ /* 0x000ee20000300800 */
[----:B------:R-:W-:-:S04]  /*3a940*/  LEA R2, P6, R11, R0, 0x2 ;  /* 0x000000000b027211 */ /* 0x000fc800078c10ff */
        /* <DEDUP_REMOVED lines=22> */
[----:B------:R-:W-:Y:S01]  /*3aab0*/  ISETP.LT.AND P5, PT, R12, UR7, !P2 ;  /* 0x000000070c007c0c */ /* 0x000fe2000d7a1270 */
        /* <DEDUP_REMOVED lines=285> */
[----:B---3--:R-:W-:Y:S01]  /*3bc90*/  ISETP.LT.AND P1, PT, R14, UR4, !P2 ;  /* 0x000000040e007c0c */ /* 0x008fe2000d721270 */
[----:B------:R-:W5:Y:S02]  /*3bca0*/  LDCU UR4, c[0x0][0x39c] ;  /* 0x00007380ff0477ac */ /* 0x000f640008000800 */
[----:B------:R-:W3:Y:S04]  /*3bcb0*/  LDL.LU R14, [R1+0x9a4] ;  /* 0x0009a400010e7983 */ /* 0x000ee80000300800 */
[----:B------:R-:W3:Y:S04]  /*3bcc0*/  LDL.LU R18, [R1+0x9a0] ;  /* 0x0009a00001127983 */ /* 0x000ee80000300800 */
[----:B------:R-:W3:Y:S01]  /*3bcd0*/  LDL.LU R16, [R1+0x99c] ;  /* 0x00099c0001107983 */ /* 0x000ee20000300800 */
[----:B--2---:R-:W-:-:S02]  /*3bce0*/  LEA R6, P6, R11, R0, 0x2 ;  /* 0x000000000b067211 */ /* 0x004fc400078c10ff */
[C---:B------:R-:W-:Y:S02]  /*3bcf0*/  IADD3 R9, PT, PT, R11.reuse, UR5, RZ ;  /* 0x000000050b097c10 */ /* 0x040fe4000fffe0ff */
[----:B------:R-:W-:Y:S02]  /*3bd00*/  LEA.HI.X.SX32 R7, R11, R174, 0x2, P6 ;  /* 0x000000ae0b077211 */ /* 0x000fe400030f16ff */
[C---:B------:R-:W-:Y:S01]  /*3bd10*/  LEA R8, P6, R9.reuse, R0, 0x2 ;  /* 0x0000000009087211 */ /* 0x040fe200078c10ff */
[----:B------:R-:W-:Y:S01]  /*3bd20*/  VIADD R11, R9, UR5 ;  /* 0x00000005090b7c36 */ /* 0x000fe20008000000 */
[----:B------:R-:W-:Y:S01]  /*3bd30*/  ISETP.LT.AND P4, PT, R15, UR7, !P2 ;  /* 0x000000070f007c0c */ /* 0x000fe2000d781270 */
[----:B------:R-:W2:Y:S01]  /*3bd40*/  LDCU UR7, c[0x0][0x39c] ;  /* 0x00007380ff0777ac */ /* 0x000ea20008000800 */
[----:B------:R-:W-:Y:S01]  /*3bd50*/  LEA.HI.X.SX32 R9, R9, R174, 0x2, P6 ;  /* 0x000000ae09097211 */ /* 0x000fe200030f16ff */
[----:B------:R4:W-:Y:S02]  /*3bd60*/  @P5 STG.E desc[UR22][R6.64], R121 ;  /* 0x0000007906005986 */ /* 0x0009e4000c101916 */
[----:B----4-:R-:W-:Y:S01]  /*3bd70*/  ISETP.LT.AND P5, PT, R13, UR6, !P2 ;  /* 0x000000060d007c0c */ /* 0x010fe2000d7a1270 */
[C---:B------:R-:W-:Y:S01]  /*3bd80*/  VIADD R13, R11.reuse, UR5 ;  /* 0x000000050b0d7c36 */ /* 0x040fe20008000000 */
[C---:B-1----:R-:W-:Y:S01]  /*3bd90*/  LEA R4, P6, R11.reuse, R0, 0x2 ;  /* 0x000000000b047211 */ /* 0x042fe200078c10ff */
[----:B------:R1:W-:Y:S01]  /*3bda0*/  @P0 STG.E desc[UR22][R8.64], R122 ;  /* 0x0000007a08000986 */ /* 0x0003e2000c101916 */
[----:B------:R-:W3:Y:S02]  /*3bdb0*/  LDCU UR6, c[0x0][0x39c] ;  /* 0x00007380ff0677ac */ /* 0x000ee40008000800 */
[----:B------:R-:W-:Y:S01]  /*3bdc0*/  LEA.HI.X.SX32 R5, R11, R174, 0x2, P6 ;  /* 0x000000ae0b057211 */ /* 0x000fe200030f16ff */
[C---:B------:R-:W-:Y:S01]  /*3bdd0*/  VIADD R11, R13.reuse, UR5 ;  /* 0x000000050d0b7c36 */ /* 0x040fe20008000000 */
[----:B------:R-:W-:-:S03]  /*3bde0*/  LEA R2, P6, R13, R0, 0x2 ;  /* 0x000000000d027211 */ /* 0x000fc600078c10ff */
[----:B------:R-:W-:Y:S01]  /*3bdf0*/  VIADD R15, R11, UR5 ;  /* 0x000000050b0f7c36 */ /* 0x000fe20008000000 */
[----:B------:R-:W-:Y:S02]  /*3be00*/  LEA.HI.X.SX32 R3, R13, R174, 0x2, P6 ;  /* 0x000000ae0d037211 */ /* 0x000fe400030f16ff */
[----:B------:R-:W-:Y:S02]  /*3be10*/  LEA R6, P6, R11, R0, 0x2 ;  /* 0x000000000b067211 */ /* 0x000fe400078c10ff */
[----:B-1----:R-:W-:Y:S01]  /*3be20*/  IADD3 R9, PT, PT, R15, UR5, RZ ;  /* 0x000000050f097c10 */ /* 0x002fe2000fffe0ff */
[----:B------:R1:W-:Y:S01]  /*3be30*/  @P4 STG.E desc[UR22][R4.64], R123 ;  /* 0x0000007b04004986 */ /* 0x0003e2000c101916 */
[----:B------:R-:W-:-:S03]  /*3be40*/  LEA.HI.X.SX32 R7, R11, R174, 0x2, P6 ;  /* 0x000000ae0b077211 */ /* 0x000fc600030f16ff */
[----:B------:R-:W-:Y:S01]  /*3be50*/  VIADD R11, R9, UR5 ;  /* 0x00000005090b7c36 */ /* 0x000fe20008000000 */
[----:B------:R4:W-:Y:S03]  /*3be60*/  @P1 STG.E desc[UR22][R2.64], R124 ;  /* 0x0000007c02001986 */ /* 0x0009e6000c101916 */
[----:B------:R-:W-:Y:S01]  /*3be70*/  VIADD R13, R11, UR5 ;  /* 0x000000050b0d7c36 */ /* 0x000fe20008000000 */
[-C--:B------:R-:W-:Y:S02]  /*3be80*/  LEA R8, P6, R9, R0.reuse, 0x2 ;  /* 0x0000000009087211 */ /* 0x080fe400078c10ff */
[----:B-1----:R-:W-:Y:S01]  /*3be90*/  LEA R4, P1, R15, R0, 0x2 ;  /* 0x000000000f047211 */ /* 0x002fe200078210ff */
[----:B------:R-:W-:Y:S01]  /*3bea0*/  VIADD R17, R13, UR5 ;  /* 0x000000050d117c36 */ /* 0x000fe20008000000 */
[-C--:B------:R-:W-:Y:S02]  /*3beb0*/  LEA.HI.X.SX32 R9, R9, R174.reuse, 0x2, P6 ;  /* 0x000000ae09097211 */ /* 0x080fe400030f16ff */
[----:B------:R-:W-:Y:S01]  /*3bec0*/  LEA.HI.X.SX32 R5, R15, R174, 0x2, P1 ;  /* 0x000000ae0f057211 */ /* 0x000fe200008f16ff */
[----:B------:R-:W-:Y:S01]  /*3bed0*/  VIADD R15, R17, UR5 ;  /* 0x00000005110f7c36 */ /* 0x000fe20008000000 */
[----:B------:R1:W-:Y:S01]  /*3bee0*/  @P5 STG.E desc[UR22][R6.64], R125 ;  /* 0x0000007d06005986 */ /* 0x0003e2000c101916 */
[----:B--2---:R-:W-:Y:S01]  /*3bef0*/  ISETP.LT.AND P0, PT, R12, UR7, !P2 ;  /* 0x000000070c007c0c */ /* 0x004fe2000d701270 */
[----:B------:R-:W2:Y:S01]  /*3bf00*/  LDCU UR7, c[0x0][0x39c] ;  /* 0x00007380ff0777ac */ /* 0x000ea20008000800 */
[----:B------:R-:W-:-:S04]  /*3bf10*/  LEA R12, P1, R13, R0, 0x2 ;  /* 0x000000000d0c7211 */ /* 0x000fc800078210ff */
[----:B------:R-:W-:-:S07]  /*3bf20*/  LEA.HI.X.SX32 R13, R13, R174, 0x2, P1 ;  /* 0x000000ae0d0d7211 */ /* 0x000fce00008f16ff */
[----:B------:R1:W-:Y:S01]  /*3bf30*/  @P0 STG.E desc[UR22][R4.64], R126 ;  /* 0x0000007e04000986 */ /* 0x0003e2000c101916 */
[----:B-----5:R-:W-:Y:S01]  /*3bf40*/  ISETP.LT.AND P4, PT, R10, UR4, !P2 ;  /* 0x000000040a007c0c */ /* 0x020fe2000d781270 */
[----:B------:R-:W5:Y:S01]  /*3bf50*/  LDCU UR4, c[0x0][0x39c] ;  /* 0x00007380ff0477ac */ /* 0x000f620008000800 */
[----:B------:R-:W-:-:S04]  /*3bf60*/  LEA R10, P6, R11, R0, 0x2 ;  /* 0x000000000b0a7211 */ /* 0x000fc800078c10ff */
[----:B------:R-:W-:-:S07]  /*3bf70*/  LEA.HI.X.SX32 R11, R11, R174, 0x2, P6 ;  /* 0x000000ae0b0b7211 */ /* 0x000fce00030f16ff */
[----:B------:R1:W-:Y:S01]  /*3bf80*/  @P4 STG.E desc[UR22][R8.64], R127 ;  /* 0x0000007f08004986 */ /* 0x0003e2000c101916 */
[----:B---3--:R-:W-:Y:S02]  /*3bf90*/  ISETP.LT.AND P5, PT, R14, UR6, !P2 ;  /* 0x000000060e007c0c */ /* 0x008fe4000d7a1270 */
[C---:B------:R-:W-:Y:S02]  /*3bfa0*/  LEA R14, P6, R15.reuse, R0, 0x2 ;  /* 0x000000000f0e7211 */ /* 0x040fe400078c10ff */
[----:B--2---:R-:W-:Y:S02]  /*3bfb0*/  ISETP.LT.AND P1, PT, R18, UR7, !P2 ;  /* 0x0000000712007c0c */ /* 0x004fe4000d721270 */
[----:B-----5:R-:W-:Y:S02]  /*3bfc0*/  ISETP.LT.AND P2, PT, R16, UR4, !P2 ;  /* 0x0000000410007c0c */ /* 0x020fe4000d741270 */
[----:B------:R-:W-:Y:S02]  /*3bfd0*/  LEA.HI.X.SX32 R15, R15, R174, 0x2, P6 ;  /* 0x000000ae0f0f7211 */ /* 0x000fe400030f16ff */
[----:B----4-:R-:W-:-:S03]  /*3bfe0*/  LEA R2, P6, R17, R0, 0x2 ;  /* 0x0000000011027211 */ /* 0x010fc600078c10ff */
[----:B------:R1:W-:Y:S01]  /*3bff0*/  @P5 STG.E desc[UR22][R10.64], R128 ;  /* 0x000000800a005986 */ /* 0x0003e2000c101916 */
[----:B------:R-:W-:-:S03]  /*3c000*/  LEA.HI.X.SX32 R3, R17, R174, 0x2, P6 ;  /* 0x000000ae11037211 */ /* 0x000fc600030f16ff */
[----:B------:R1:W-:Y:S04]  /*3c010*/  @P1 STG.E desc[UR22][R12.64], R129 ;  /* 0x000000810c001986 */ /* 0x0003e8000c101916 */
[----:B------:R1:W-:Y:S04]  /*3c020*/  @P2 STG.E desc[UR22][R2.64], R130 ;  /* 0x0000008202002986 */ /* 0x0003e8000c101916 */
[----:B------:R1:W-:Y:S01]  /*3c030*/  @P3 STG.E desc[UR22][R14.64], R131 ;  /* 0x000000830e003986 */ /* 0x0003e2000c101916 */
[----:B------:R-:W-:Y:S06]  /*3c040*/  BAR.SYNC.DEFER_BLOCKING 0x0 ;  /* 0x0000000000007b1d */ /* 0x000fec0000010000 */
[----:B------:R-:W-:Y:S05]  /*3c050*/  BRA.U UP0, `(.L_x_14) ;  /* 0x0000000100a07547 */ /* 0x000fea000b800000 */
[----:B------:R-:W2:Y:S01]  /*3c060*/  S2UR UR5, SR_CgaCtaId ;  /* 0x00000000000579c3 */ /* 0x000ea20000008800 */
[----:B------:R-:W-:Y:S01]  /*3c070*/  NOP ;  /* 0x0000000000007918 */ /* 0x000fe20000000000 */
[----:B------:R-:W-:Y:S01]  /*3c080*/  UMOV UR4, 0x50 ;  /* 0x0000005000047882 */ /* 0x000fe20000000000 */
[----:B------:R-:W-:Y:S01]  /*3c090*/  MOV R0, UR10 ;  /* 0x0000000a00007c02 */ /* 0x000fe20008000f00 */
[----:B-1----:R-:W-:Y:S02]  /*3c0a0*/  IMAD.MOV.U32 R3, RZ, RZ, 0xff ;  /* 0x000000ffff037424 */ /* 0x002fe400078e00ff */
[----:B------:R-:W-:Y:S01]  /*3c0b0*/  IMAD.MOV.U32 R7, RZ, RZ, 0x1 ;  /* 0x00000001ff077424 */ /* 0x000fe200078e00ff */
[----:B------:R-:W-:-:S04]  /*3c0c0*/  LOP3.LUT R0, R0, 0xffff, RZ, 0xc0, !PT ;  /* 0x0000ffff00007812 */ /* 0x000fc800078ec0ff */
[----:B------:R-:W-:-:S05]  /*3c0d0*/  SHF.R.U32.HI R0, RZ, 0x5, R0 ;  /* 0x00000005ff007819 */ /* 0x000fca0000011600 */
[----:B------:R-:W-:Y:S01]  /*3c0e0*/  VIADD R2, R0, 0x10 ;  /* 0x0000001000027836 */ /* 0x000fe20000000000 */
[----:B------:R-:W-:Y:S01]  /*3c0f0*/  SHF.L.U32 R0, R3, R0, RZ ;  /* 0x0000000003007219 */ /* 0x000fe200000006ff */
[----:B--2---:R-:W-:-:S03]  /*3c100*/  ULEA UR6, UR5, UR4, 0x18 ;  /* 0x0000000405067291 */ /* 0x004fc6000f8ec0ff */
[----:B------:R-:W-:-:S04]  /*3c110*/  SHF.L.U32 R3, R7, R2, RZ ;  /* 0x0000000207037219 */ /* 0x000fc800000006ff */
[----:B------:R-:W-:Y:S02]  /*3c120*/  LOP3.LUT R0, R3, R0, RZ, 0xfc, !PT ;  /* 0x0000000003007212 */ /* 0x000fe400078efcff */
[----:B------:R-:W1:Y:S02]  /*3c130*/  LDS R5, [UR6] ;  /* 0x00000006ff057984 */ /* 0x000e640008000800 */
[C---:B------:R-:W-:Y:S02]  /*3c140*/  LOP3.LUT R2, R0.reuse, 0xffff, RZ, 0xc0, !PT ;  /* 0x0000ffff00027812 */ /* 0x040fe400078ec0ff */
[----:B-1----:R-:W-:-:S04]  /*3c150*/  LOP3.LUT R3, R0, 0xffff, R5, 0x80, !PT ;  /* 0x0000ffff00037812 */ /* 0x002fc800078e8005 */
[----:B------:R-:W-:-:S13]  /*3c160*/  ISETP.NE.AND P0, PT, R3, R2, PT ;  /* 0x000000020300720c */ /* 0x000fda0003f05270 */
[----:B------:R-:W-:Y:S05]  /*3c170*/  @P0 BRA `(.L_x_15) ;  /* 0x0000000000500947 */ /* 0x000fea0003800000 */
[----:B------:R-:W-:Y:S02]  /*3c180*/  SHF.R.U32.HI R5, RZ, 0x10, R5 ;  /* 0x00000010ff057819 */ /* 0x000fe40000011605 */
[----:B------:R-:W-:-:S04]  /*3c190*/  SHF.R.U32.HI R2, RZ, 0x10, R0 ;  /* 0x00000010ff027819 */ /* 0x000fc80000011600 */
[----:B------:R-:W-:-:S04]  /*3c1a0*/  LOP3.LUT R5, R5, R2, RZ, 0xc0, !PT ;  /* 0x0000000205057212 */ /* 0x000fc800078ec0ff */
[----:B------:R-:W-:-:S13]  /*3c1b0*/  ISETP.NE.AND P0, PT, R5, R2, PT ;  /* 0x000000020500720c */ /* 0x000fda0003f05270 */
[----:B------:R-:W-:Y:S05]  /*3c1c0*/  @P0 BRA `(.L_x_16) ;  /* 0x0000000000300947 */ /* 0x000fea0003800000 */
[----:B------:R-:W-:Y:S01]  /*3c1d0*/  R2UR UR4, R0 ;  /* 0x00000000000472ca */ /* 0x000fe200000e0000 */
[----:B------:R-:W-:Y:S01]  /*3c1e0*/  VOTEU.ANY UR5, UPT, PT ;  /* 0x0000000000057886 */ /* 0x000fe200038e0100 */
[----:B------:R-:W1:Y:S01]  /*3c1f0*/  S2R R0, SR_LANEID ;  /* 0x0000000000007919 */ /* 0x000e620000000000 */
[----:B------:R-:W-:-:S10]  /*3c200*/  UFLO.U32 UR5, UR5 ;  /* 0x00000005000572bd */ /* 0x000fd400080e0000 */
[----:B------:R-:W-:-:S06]  /*3c210*/  ULOP3.LUT UR4, URZ, UR4, URZ, 0x33, !UPT ;  /* 0x00000004ff047292 */ /* 0x000fcc000f8e33ff */
[----:B------:R-:W-:-:S04]  /*3c220*/  IMAD.U32 R2, RZ, RZ, UR4 ;  /* 0x00000004ff027e24 */ /* 0x000fc8000f8e00ff */
[----:B------:R-:W2:Y:S02]  /*3c230*/  REDUX UR7, R2 ;  /* 0x00000000020773c4 */ /* 0x000ea40000000000 */
[----:B------:R3:W-:Y:S01]  /*3c240*/  UTCATOMSWS.AND URZ, UR4 ;  /* 0x0000000400ff79e3 */ /* 0x0007e20008000000 */
[----:B-1----:R-:W-:Y:S02]  /*3c250*/  ISETP.EQ.U32.AND P0, PT, R0, UR5, PT ;  /* 0x0000000500007c0c */ /* 0x002fe4000bf02070 */
[----:B--2---:R-:W-:-:S11]  /*3c260*/  MOV R0, UR7 ;  /* 0x0000000700007c02 */ /* 0x004fd60008000f00 */
[----:B------:R3:W-:Y:S01]  /*3c270*/  @P0 ATOMS.AND RZ, [UR6], R0 ;  /* 0x00000000ffff098c */ /* 0x0007e2000a800006 */
[----:B------:R-:W-:Y:S05]  /*3c280*/  BRA `(.L_x_14) ;  /* 0x0000000000147947 */ /* 0x000fea0003800000 */
.L_x_16:
[----:B------:R-:W-:-:S07]  /*3c290*/  MOV R2, 0x3c2b0 ;  /* 0x0003c2b000027802 */ /* 0x000fce0000000f00 */
[----:B------:R-:W-:Y:S05]  /*3c2a0*/  CALL.REL.NOINC `($__internal_0_$__cuda_sm10x_tcgen05_guardrail_trap_col_being_dealloced_not_returned_by_alloc) ;  /* 0x00000000002c7944 */ /* 0x000fea0003c00000 */
[----:B------:R-:W-:Y:S05]  /*3c2b0*/  BRA `(.L_x_14) ;  /* 0x0000000000087947 */ /* 0x000fea0003800000 */
.L_x_15:
[----:B------:R-:W-:-:S07]  /*3c2c0*/  MOV R2, 0x3c2e0 ;  /* 0x0003c2e000027802 */ /* 0x000fce0000000f00 */
[----:B------:R-:W-:Y:S05]  /*3c2d0*/  CALL.REL.NOINC `($__internal_2_$__cuda_sm10x_tcgen05_guardrail_trap_unallocated_columns_being_dealloced) ;  /* 0x0000000000387944 */ /* 0x000fea0003c00000 */
.L_x_14:
[----:B------:R-:W-:Y:S01]  /*3c2e0*/  NOP ;  /* 0x0000000000007918 */ /* 0x000fe20000000000 */
[----:B---3--:R-:W-:Y:S05]  /*3c2f0*/  EXIT ;  /* 0x000000000000794d */ /* 0x008fea0003800000 */
.L_x_9:
[----:B------:R-:W2:Y:S02]  /*3c300*/  SYNCS.PHASECHK.TRANS64.TRYWAIT P2, [UR4], R4 ;  /* 0x00000004ff0075a7 */ /* 0x000ea40008041104 */
[----:B--2---:R-:W-:Y:S05]  /*3c310*/  @!P2 BRA `(.L_x_9) ;  /* 0xfffffffc00f8a947 */ /* 0x004fea000383ffff */
[----:B------:R-:W-:Y:S05]  /*3c320*/  BRA `(.L_x_17) ;  /* 0xffffff1400dc7947 */ /* 0x000fea000383ffff */
.L_x_13:
[----:B------:R-:W1:Y:S02]  /*3c330*/  SYNCS.PHASECHK.TRANS64.TRYWAIT P3, [UR4], R2 ;  /* 0x00000002ff0075a7 */ /* 0x000e640008061104 */
[----:B-1----:R-:W-:Y:S05]  /*3c340*/  @!P3 BRA `(.L_x_13) ;  /* 0xfffffffc00f8b947 */ /* 0x002fea000383ffff */
[----:B------:R-:W-:Y:S05]  /*3c350*/  BRA `(.L_x_12) ;  /* 0xffffffc4007c7947 */ /* 0x000fea000383ffff */
        .weak           $__internal_0_$__cuda_sm10x_tcgen05_guardrail_trap_col_being_dealloced_not_returned_by_alloc
        .type           $__internal_0_$__cuda_sm10x_tcgen05_guardrail_trap_col_being_dealloced_not_returned_by_alloc,@function
        .size           $__internal_0_$__cuda_sm10x_tcgen05_guardrail_trap_col_being_dealloced_not_returned_by_alloc,($__internal_1_$__cuda_sm10x_tcgen05_guardrail_trap_phase_invalid_during_alloc - $__internal_0_$__cuda_sm10x_tcgen05_guardrail_trap_col_being_dealloced_not_returned_by_alloc)
$__internal_0_$__cuda_sm10x_tcgen05_guardrail_trap_col_being_dealloced_not_returned_by_alloc:
[----:B------:R-:W-:Y:S05]  /*3c360*/  BPT.TRAP 0x1 ;  /* 0x000000040000795c */ /* 0x000fea0000300000 */
[----:B------:R-:W-:-:S04]  /*3c370*/  IMAD.MOV.U32 R3, RZ, RZ, 0x0 ;  /* 0x00000000ff037424 */ /* 0x000fc800078e00ff */
[----:B------:R-:W-:Y:S05]  /*3c380*/  RET.REL.NODEC R2 `(matmul_kernel) ;  /* 0xfffffc3c021c7950 */ /* 0x000fea0003c3ffff */
        .weak           $__internal_1_$__cuda_sm10x_tcgen05_guardrail_trap_phase_invalid_during_alloc
        .type           $__internal_1_$__cuda_sm10x_tcgen05_guardrail_trap_phase_invalid_during_alloc,@function
        .size           $__internal_1_$__cuda_sm10x_tcgen05_guardrail_trap_phase_invalid_during_alloc,($__internal_2_$__cuda_sm10x_tcgen05_guardrail_trap_unallocated_columns_being_dealloced - $__internal_1_$__cuda_sm10x_tcgen05_guardrail_trap_phase_invalid_during_alloc)
$__internal_1_$__cuda_sm10x_tcgen05_guardrail_trap_phase_invalid_during_alloc:
[----:B------:R-:W-:Y:S05]  /*3c390*/  BPT.TRAP 0x1 ;  /* 0x000000040000795c */ /* 0x000fea0000300000 */
[----:B------:R-:W-:-:S04]  /*3c3a0*/  IMAD.MOV.U32 R3, RZ, RZ, 0x0 ;  /* 0x00000000ff037424 */ /* 0x000fc800078e00ff */
[----:B------:R-:W-:Y:S05]  /*3c3b0*/  RET.REL.NODEC R2 `(matmul_kernel) ;  /* 0xfffffc3c02107950 */ /* 0x000fea0003c3ffff */
        .weak           $__internal_2_$__cuda_sm10x_tcgen05_guardrail_trap_unallocated_columns_being_dealloced
        .type           $__internal_2_$__cuda_sm10x_tcgen05_guardrail_trap_unallocated_columns_being_dealloced,@function
        .size           $__internal_2_$__cuda_sm10x_tcgen05_guardrail_trap_unallocated_columns_being_dealloced,(.L_x_21 - $__internal_2_$__cuda_sm10x_tcgen05_guardrail_trap_unallocated_columns_being_dealloced)
$__internal_2_$__cuda_sm10x_tcgen05_guardrail_trap_unallocated_columns_being_dealloced:
[----:B------:R-:W-:Y:S05]  /*3c3c0*/  BPT.TRAP 0x1 ;  /* 0x000000040000795c */ /* 0x000fea0000300000 */
[----:B------:R-:W-:-:S04]  /*3c3d0*/  IMAD.MOV.U32 R3, RZ, RZ, 0x0 ;  /* 0x00000000ff037424 */ /* 0x000fc800078e00ff */
[----:B------:R-:W-:Y:S05]  /*3c3e0*/  RET.REL.NODEC R2 `(matmul_kernel) ;  /* 0xfffffc3c02047950 */ /* 0x000fea0003c3ffff */
.L_x_18:
[----:B------:R-:W-:-:S00]  /*3c3f0*/  BRA `(.L_x_18) ;  /* 0xfffffffc00fc7947 */ /* 0x000fc0000383ffff */
[----:B------:R-:W-:-:S00]  /*3c400*/  NOP ;  /* 0x0000000000007918 */ /* 0x000fc00000000000 */
[----:B------:R-:W-:-:S00]  /*3c410*/  NOP ;  /* 0x0000000000007918 */ /* 0x000fc00000000000 */
[----:B------:R-:W-:-:S00]  /*3c420*/  NOP ;  /* 0x0000000000007918 */ /* 0x000fc00000000000 */
[----:B------:R-:W-:-:S00]  /*3c430*/  NOP ;  /* 0x0000000000007918 */ /* 0x000fc00000000000 */
[----:B------:R-:W-:-:S00]  /*3c440*/  NOP ;  /* 0x0000000000007918 */ /* 0x000fc00000000000 */
[----:B------:R-:W-:-:S00]  /*3c450*/  NOP ;  /* 0x0000000000007918 */ /* 0x000fc00000000000 */
[----:B------:R-:W-:-:S00]  /*3c460*/  NOP ;  /* 0x0000000000007918 */ /* 0x000fc00000000000 */
[----:B------:R-:W-:-:S00]  /*3c470*/  NOP ;  /* 0x0000000000007918 */ /* 0x000fc00000000000 */
.L_x_21:


//--------------------- .nv.shared.matmul_kernel  --------------------------
	.section	.nv.shared.matmul_kernel,"aw",@nobits
	.sectionflags	@""
	.align	16
	.zero		1024


//--------------------- .nv.shared.reserved.0     --------------------------
	.section	.nv.shared.reserved.0,"aw",@nobits
	.align	8
	.weak		__nv_reservedSMEM_offset_0_alias
	.size		__nv_reservedSMEM_offset_0_alias, 0, 64
	.other		__nv_reservedSMEM_offset_0_alias,@"STO_CUDA_RESERVED_SHARED STV_DEFAULT"
__nv_reservedSMEM_offset_0_alias:
	.zero		0
.nv.shared.reserved.0:
	.zero		64
	.weak		__nv_reservedSMEM_allocation_phase
	.type		__nv_reservedSMEM_allocation_phase,@object
	.size		__nv_reservedSMEM_allocation_phase,(.L_0 - __nv_reservedSMEM_allocation_phase)
__nv_reservedSMEM_allocation_phase:
	.zero		1
.L_0:
	.zero		7
	.weak		__nv_reservedSMEM_devtool_atexit_pc
	.type		__nv_reservedSMEM_devtool_atexit_pc,@object
	.size		__nv_reservedSMEM_devtool_atexit_pc,(__nv_reservedSMEM_allocation_mask - __nv_reservedSMEM_devtool_atexit_pc)
__nv_reservedSMEM_devtool_atexit_pc:
	.zero		8
	.weak		__nv_reservedSMEM_allocation_mask
	.type		__nv_reservedSMEM_allocation_mask,@object
	.size		__nv_reservedSMEM_allocation_mask,(.L_2 - __nv_reservedSMEM_allocation_mask)
__nv_reservedSMEM_allocation_mask:
	.zero		4
.L_2:


//--------------------- .nv.constant0.matmul_kernel --------------------------
	.section	.nv.constant0.matmul_kernel,"a",@progbits
	.sectionflags	@""
	.align	4
.nv.constant0.matmul_kernel:
	.zero		976


//--------------------- SYMBOLS --------------------------

	.type		.nv.reservedSmem.offset0,@object
	.size		.nv.reservedSmem.offset0,0x4
	.type		.nv.reservedSmem.cap,@object
	.size		.nv.reservedSmem.cap,0x4
